	.target	sm_90a

	.elftype	@"ET_EXEC"


//--------------------- .note.nv.tkinfo           --------------------------
	.section	.note.nv.tkinfo,"",@"SHT_NOTE"
	.sectionflags	@"SHF_NOTE_NV_TKINFO"
	.tkinfo
        /*0018*/ 	.word	0x00000002
        /*0030*/ 	.string	""
        /*0030*/ 	.string	"ptxas"
        /*0030*/ 	.string	"Cuda compilation tools, release 13.0, V13.0.88"
        /*0030*/ 	.string	"Build cuda_13.0.r13.0/compiler.36424714_0"
        /*0030*/ 	.string	"-arch sm_90a -m 64 "



//--------------------- .note.nv.cuinfo           --------------------------
	.section	.note.nv.cuinfo,"",@"SHT_NOTE"
	.sectionflags	@"SHF_NOTE_NV_CUINFO"
        /*0018*/ 	.short	0x0002
        /*001a*/ 	.short	0x005a
        /*001c*/ 	.short	0x0082
	.zero		2


//--------------------- .nv.info                  --------------------------
	.section	.nv.info,"",@"SHT_CUDA_INFO"
	.align	4


	//----- nvinfo : EIATTR_REGCOUNT
	.align		4
        /*0000*/ 	.byte	0x04, 0x2f
        /*0002*/ 	.short	(.L_12 - .L_11)
	.align		4
.L_11:
        /*0004*/ 	.word	index@(_ZN7cutlass13device_kernelIN5flash22FlashAttnBwdPreprocessIN4cute5tupleIJNS3_1CILi64EEENS5_ILi128EEEEEENS_10bfloat16_tEfNS_4arch4Sm80ELb1ELb1EEEEEvNT_6ParamsE)
        /*0008*/ 	.word	0x00000040


	//----- nvinfo : EIATTR_FRAME_SIZE
	.align		4
.L_12:
        /*000c*/ 	.byte	0x04, 0x11
        /*000e*/ 	.short	(.L_14 - .L_13)
	.align		4
.L_13:
        /*0010*/ 	.word	index@(_ZN7cutlass13device_kernelIN5flash22FlashAttnBwdPreprocessIN4cute5tupleIJNS3_1CILi64EEENS5_ILi128EEEEEENS_10bfloat16_tEfNS_4arch4Sm80ELb1ELb1EEEEEvNT_6ParamsE)
        /*0014*/ 	.word	0x00000000


	//----- nvinfo : EIATTR_REGCOUNT
	.align		4
.L_14:
        /*0018*/ 	.byte	0x04, 0x2f
        /*001a*/ 	.short	(.L_16 - .L_15)
	.align		4
.L_15:
        /*001c*/ 	.word	index@(_ZN7cutlass13device_kernelIN5flash19enable_sm80_to_sm89INS1_16FlashAttnBwdSm80INS1_25CollectiveMainloopBwdSm80ILi2ELi2EN4cute5tupleIJNS5_1CILi64EEENS7_ILi128EEES9_EEENS_10bfloat16_tEfNS_4arch4Sm80ELb1ELb0ELb0ELb1ELb1ELb0ELb0ELb0ELi2ELi2ELi2ELi2ELb0EEENS1_24CollectiveEpilogueBwdGQAISA_fSD_Li256ELb1ELb1EEENS1_25SingleTileBwdLPTSchedulerILb1ELi128ELb1EEEEEEEEEvNT_6ParamsE)
        /*0020*/ 	.word	0x00000004


	//----- nvinfo : EIATTR_FRAME_SIZE
	.align		4
.L_16:
        /*0024*/ 	.byte	0x04, 0x11
        /*0026*/ 	.short	(.L_18 - .L_17)
	.align		4
.L_17:
        /*0028*/ 	.word	index@(_ZN7cutlass13device_kernelIN5flash19enable_sm80_to_sm89INS1_16FlashAttnBwdSm80INS1_25CollectiveMainloopBwdSm80ILi2ELi2EN4cute5tupleIJNS5_1CILi64EEENS7_ILi128EEES9_EEENS_10bfloat16_tEfNS_4arch4Sm80ELb1ELb0ELb0ELb1ELb1ELb0ELb0ELb0ELi2ELi2ELi2ELi2ELb0EEENS1_24CollectiveEpilogueBwdGQAISA_fSD_Li256ELb1ELb1EEENS1_25SingleTileBwdLPTSchedulerILb1ELi128ELb1EEEEEEEEEvNT_6ParamsE)
        /*002c*/ 	.word	0x00000000


	//----- nvinfo : EIATTR_REGCOUNT
	.align		4
.L_18:
        /*0030*/ 	.byte	0x04, 0x2f
        /*0032*/ 	.short	(.L_20 - .L_19)
	.align		4
.L_19:
        /*0034*/ 	.word	index@(_ZN7cutlass13device_kernelIN5flash32FlashAttnBwdPostprocessConvertdQIN4cute5tupleIJNS3_1CILi64EEENS5_ILi128EEEEEENS_10bfloat16_tEfNS_4arch4Sm80ELi256ENS3_8TiledMMAINS3_8MMA_AtomIJNS3_30SM80_16x8x16_F32BF16BF16F32_TNEEEENS3_6LayoutINS4_IJNS5_ILi2EEENS5_ILi4EEENS5_ILi1EEEEEENS4_IJSJ_SH_NS5_ILi0EEEEEEEENS4_IJNS5_ILi32EEES6_NS5_ILi16EEEEEEEELb0EEEEEvNT_6ParamsE)
        /*0038*/ 	.word	0x00000037


	//----- nvinfo : EIATTR_FRAME_SIZE
	.align		4
.L_20:
        /*003c*/ 	.byte	0x04, 0x11
        /*003e*/ 	.short	(.L_22 - .L_21)
	.align		4
.L_21:
        /*0040*/ 	.word	index@(_ZN7cutlass13device_kernelIN5flash32FlashAttnBwdPostprocessConvertdQIN4cute5tupleIJNS3_1CILi64EEENS5_ILi128EEEEEENS_10bfloat16_tEfNS_4arch4Sm80ELi256ENS3_8TiledMMAINS3_8MMA_AtomIJNS3_30SM80_16x8x16_F32BF16BF16F32_TNEEEENS3_6LayoutINS4_IJNS5_ILi2EEENS5_ILi4EEENS5_ILi1EEEEEENS4_IJSJ_SH_NS5_ILi0EEEEEEEENS4_IJNS5_ILi32EEES6_NS5_ILi16EEEEEEEELb0EEEEEvNT_6ParamsE)
        /*0044*/ 	.word	0x00000000


	//----- nvinfo : EIATTR_REGCOUNT
	.align		4
.L_22:
        /*0048*/ 	.byte	0x04, 0x2f
        /*004a*/ 	.short	(.L_24 - .L_23)
	.align		4
.L_23:
        /*004c*/ 	.word	index@(_ZN7cutlass13device_kernelIN5flash32FlashAttnBwdPostprocessConvertdQIN4cute5tupleIJNS3_1CILi128EEES6_EEENS_10bfloat16_tEfNS_4arch4Sm80ELi256ENS3_8TiledMMAINS3_8MMA_AtomIJNS3_30SM80_16x8x16_F32BF16BF16F32_TNEEEENS3_6LayoutINS4_IJNS5_ILi2EEENS5_ILi4EEENS5_ILi1EEEEEENS4_IJSI_SG_NS5_ILi0EEEEEEEENS4_IJNS5_ILi32EEENS5_ILi64EEENS5_ILi16EEEEEEEELb0EEEEEvNT_6ParamsE)
        /*0050*/ 	.word	0x00000058


	//----- nvinfo : EIATTR_FRAME_SIZE
	.align		4
.L_24:
        /*0054*/ 	.byte	0x04, 0x11
        /*0056*/ 	.short	(.L_26 - .L_25)
	.align		4
.L_25:
        /*0058*/ 	.word	index@(_ZN7cutlass13device_kernelIN5flash32FlashAttnBwdPostprocessConvertdQIN4cute5tupleIJNS3_1CILi128EEES6_EEENS_10bfloat16_tEfNS_4arch4Sm80ELi256ENS3_8TiledMMAINS3_8MMA_AtomIJNS3_30SM80_16x8x16_F32BF16BF16F32_TNEEEENS3_6LayoutINS4_IJNS5_ILi2EEENS5_ILi4EEENS5_ILi1EEEEEENS4_IJSI_SG_NS5_ILi0EEEEEEEENS4_IJNS5_ILi32EEENS5_ILi64EEENS5_ILi16EEEEEEEELb0EEEEEvNT_6ParamsE)
        /*005c*/ 	.word	0x00000000


	//----- nvinfo : EIATTR_REGCOUNT
	.align		4
.L_26:
        /*0060*/ 	.byte	0x04, 0x2f
        /*0062*/ 	.short	(.L_28 - .L_27)
	.align		4
.L_27:
        /*0064*/ 	.word	index@(_ZN7cutlass13device_kernelIN5flash19enable_sm80_to_sm89INS1_16FlashAttnBwdSm80INS1_25CollectiveMainloopBwdSm80ILi2ELi2EN4cute5tupleIJNS5_1CILi64EEENS7_ILi128EEES9_EEENS_10bfloat16_tEfNS_4arch4Sm80ELb1ELb0ELb0ELb1ELb0ELb0ELb0ELb0ELi2ELi2ELi2ELi2ELb0EEENS1_24CollectiveEpilogueBwdGQAISA_fSD_Li256ELb1ELb0EEENS1_25SingleTileBwdLPTSchedulerILb1ELi128ELb0EEEEEEEEEvNT_6ParamsE)
        /*0068*/ 	.word	0x00000004


	//----- nvinfo : EIATTR_FRAME_SIZE
	.align		4
.L_28:
        /*006c*/ 	.byte	0x04, 0x11
        /*006e*/ 	.short	(.L_30 - .L_29)
	.align		4
.L_29:
        /*0070*/ 	.word	index@(_ZN7cutlass13device_kernelIN5flash19enable_sm80_to_sm89INS1_16FlashAttnBwdSm80INS1_25CollectiveMainloopBwdSm80ILi2ELi2EN4cute5tupleIJNS5_1CILi64EEENS7_ILi128EEES9_EEENS_10bfloat16_tEfNS_4arch4Sm80ELb1ELb0ELb0ELb1ELb0ELb0ELb0ELb0ELi2ELi2ELi2ELi2ELb0EEENS1_24CollectiveEpilogueBwdGQAISA_fSD_Li256ELb1ELb0EEENS1_25SingleTileBwdLPTSchedulerILb1ELi128ELb0EEEEEEEEEvNT_6ParamsE)
        /*0074*/ 	.word	0x00000000


	//----- nvinfo : EIATTR_REGCOUNT
	.align		4
.L_30:
        /*0078*/ 	.byte	0x04, 0x2f
        /*007a*/ 	.short	(.L_32 - .L_31)
	.align		4
.L_31:
        /*007c*/ 	.word	index@(_ZN7cutlass13device_kernelIN5flash19enable_sm80_to_sm89INS1_16FlashAttnBwdSm80INS1_25CollectiveMainloopBwdSm80ILi2ELi2EN4cute5tupleIJNS5_1CILi64EEENS7_ILi128EEES9_EEENS_10bfloat16_tEfNS_4arch4Sm80ELb1ELb0ELb0ELb1ELb1ELb0ELb0ELb0ELi2ELi2ELi2ELi2ELb0EEENS1_21CollectiveEpilogueBwdISA_SB_SD_Li256ELb1ELb0ELi4EEENS1_25SingleTileBwdLPTSchedulerILb1ELi128ELb1EEEEEEEEEvNT_6ParamsE)
        /*0080*/ 	.word	0x00000004


	//----- nvinfo : EIATTR_FRAME_SIZE
	.align		4
.L_32:
        /*0084*/ 	.byte	0x04, 0x11
        /*0086*/ 	.short	(.L_34 - .L_33)
	.align		4
.L_33:
        /*0088*/ 	.word	index@(_ZN7cutlass13device_kernelIN5flash19enable_sm80_to_sm89INS1_16FlashAttnBwdSm80INS1_25CollectiveMainloopBwdSm80ILi2ELi2EN4cute5tupleIJNS5_1CILi64EEENS7_ILi128EEES9_EEENS_10bfloat16_tEfNS_4arch4Sm80ELb1ELb0ELb0ELb1ELb1ELb0ELb0ELb0ELi2ELi2ELi2ELi2ELb0EEENS1_21CollectiveEpilogueBwdISA_SB_SD_Li256ELb1ELb0ELi4EEENS1_25SingleTileBwdLPTSchedulerILb1ELi128ELb1EEEEEEEEEvNT_6ParamsE)
        /*008c*/ 	.word	0x00000000


	//----- nvinfo : EIATTR_REGCOUNT
	.align		4
.L_34:
        /*0090*/ 	.byte	0x04, 0x2f
        /*0092*/ 	.short	(.L_36 - .L_35)
	.align		4
.L_35:
        /*0094*/ 	.word	index@(_ZN7cutlass13device_kernelIN5flash19enable_sm80_to_sm89INS1_16FlashAttnBwdSm80INS1_25CollectiveMainloopBwdSm80ILi2ELi2EN4cute5tupleIJNS5_1CILi64EEENS7_ILi128EEES9_EEENS_10bfloat16_tEfNS_4arch4Sm80ELb1ELb0ELb0ELb1ELb0ELb0ELb0ELb0ELi2ELi2ELi2ELi2ELb0EEENS1_21CollectiveEpilogueBwdISA_SB_SD_Li256ELb1ELb0ELi4EEENS1_25SingleTileBwdLPTSchedulerILb1ELi128ELb0EEEEEEEEEvNT_6ParamsE)
        /*0098*/ 	.word	0x00000004


	//----- nvinfo : EIATTR_FRAME_SIZE
	.align		4
.L_36:
        /*009c*/ 	.byte	0x04, 0x11
        /*009e*/ 	.short	(.L_38 - .L_37)
	.align		4
.L_37:
        /*00a0*/ 	.word	index@(_ZN7cutlass13device_kernelIN5flash19enable_sm80_to_sm89INS1_16FlashAttnBwdSm80INS1_25CollectiveMainloopBwdSm80ILi2ELi2EN4cute5tupleIJNS5_1CILi64EEENS7_ILi128EEES9_EEENS_10bfloat16_tEfNS_4arch4Sm80ELb1ELb0ELb0ELb1ELb0ELb0ELb0ELb0ELi2ELi2ELi2ELi2ELb0EEENS1_21CollectiveEpilogueBwdISA_SB_SD_Li256ELb1ELb0ELi4EEENS1_25SingleTileBwdLPTSchedulerILb1ELi128ELb0EEEEEEEEEvNT_6ParamsE)
        /*00a4*/ 	.word	0x00000000


	//----- nvinfo : EIATTR_REGCOUNT
	.align		4
.L_38:
        /*00a8*/ 	.byte	0x04, 0x2f
        /*00aa*/ 	.short	(.L_40 - .L_39)
	.align		4
.L_39:
        /*00ac*/ 	.word	index@(_ZN7cutlass13device_kernelIN5flash22FlashAttnBwdPreprocessIN4cute5tupleIJNS3_1CILi64EEENS5_ILi128EEEEEENS_10bfloat16_tEfNS_4arch4Sm80ELb1ELb0EEEEEvNT_6ParamsE)
        /*00b0*/ 	.word	0x00000040


	//----- nvinfo : EIATTR_FRAME_SIZE
	.align		4
.L_40:
        /*00b4*/ 	.byte	0x04, 0x11
        /*00b6*/ 	.short	(.L_42 - .L_41)
	.align		4
.L_41:
        /*00b8*/ 	.word	index@(_ZN7cutlass13device_kernelIN5flash22FlashAttnBwdPreprocessIN4cute5tupleIJNS3_1CILi64EEENS5_ILi128EEEEEENS_10bfloat16_tEfNS_4arch4Sm80ELb1ELb0EEEEEvNT_6ParamsE)
        /*00bc*/ 	.word	0x00000000


	//----- nvinfo : EIATTR_REGCOUNT
	.align		4
.L_42:
        /*00c0*/ 	.byte	0x04, 0x2f
        /*00c2*/ 	.short	(.L_44 - .L_43)
	.align		4
.L_43:
        /*00c4*/ 	.word	index@(_ZN7cutlass13device_kernelIN5flash19enable_sm80_to_sm89INS1_16FlashAttnBwdSm80INS1_25CollectiveMainloopBwdSm80ILi2ELi2EN4cute5tupleIJNS5_1CILi64EEENS7_ILi128EEES9_EEENS_10bfloat16_tEfNS_4arch4Sm80ELb1ELb0ELb0ELb0ELb1ELb0ELb0ELb0ELi2ELi2ELi2ELi2ELb0EEENS1_24CollectiveEpilogueBwdGQAISA_fSD_Li256ELb0ELb1EEENS1_25SingleTileBwdLPTSchedulerILb0ELi128ELb1EEEEEEEEEvNT_6ParamsE)
        /*00c8*/ 	.word	0x00000004


	//----- nvinfo : EIATTR_FRAME_SIZE
	.align		4
.L_44:
        /*00cc*/ 	.byte	0x04, 0x11
        /*00ce*/ 	.short	(.L_46 - .L_45)
	.align		4
.L_45:
        /*00d0*/ 	.word	index@(_ZN7cutlass13device_kernelIN5flash19enable_sm80_to_sm89INS1_16FlashAttnBwdSm80INS1_25CollectiveMainloopBwdSm80ILi2ELi2EN4cute5tupleIJNS5_1CILi64EEENS7_ILi128EEES9_EEENS_10bfloat16_tEfNS_4arch4Sm80ELb1ELb0ELb0ELb0ELb1ELb0ELb0ELb0ELi2ELi2ELi2ELi2ELb0EEENS1_24CollectiveEpilogueBwdGQAISA_fSD_Li256ELb0ELb1EEENS1_25SingleTileBwdLPTSchedulerILb0ELi128ELb1EEEEEEEEEvNT_6ParamsE)
        /*00d4*/ 	.word	0x00000000


	//----- nvinfo : EIATTR_REGCOUNT
	.align		4
.L_46:
        /*00d8*/ 	.byte	0x04, 0x2f
        /*00da*/ 	.short	(.L_48 - .L_47)
	.align		4
.L_47:
        /*00dc*/ 	.word	index@(_ZN7cutlass13device_kernelIN5flash19enable_sm80_to_sm89INS1_16FlashAttnBwdSm80INS1_25CollectiveMainloopBwdSm80ILi2ELi2EN4cute5tupleIJNS5_1CILi64EEENS7_ILi128EEES9_EEENS_10bfloat16_tEfNS_4arch4Sm80ELb1ELb0ELb0ELb0ELb0ELb0ELb0ELb0ELi2ELi2ELi2ELi2ELb0EEENS1_24CollectiveEpilogueBwdGQAISA_fSD_Li256ELb0ELb0EEENS1_25SingleTileBwdLPTSchedulerILb0ELi128ELb0EEEEEEEEEvNT_6ParamsE)
        /*00e0*/ 	.word	0x00000004


	//----- nvinfo : EIATTR_FRAME_SIZE
	.align		4
.L_48:
        /*00e4*/ 	.byte	0x04, 0x11
        /*00e6*/ 	.short	(.L_50 - .L_49)
	.align		4
.L_49:
        /*00e8*/ 	.word	index@(_ZN7cutlass13device_kernelIN5flash19enable_sm80_to_sm89INS1_16FlashAttnBwdSm80INS1_25CollectiveMainloopBwdSm80ILi2ELi2EN4cute5tupleIJNS5_1CILi64EEENS7_ILi128EEES9_EEENS_10bfloat16_tEfNS_4arch4Sm80ELb1ELb0ELb0ELb0ELb0ELb0ELb0ELb0ELi2ELi2ELi2ELi2ELb0EEENS1_24CollectiveEpilogueBwdGQAISA_fSD_Li256ELb0ELb0EEENS1_25SingleTileBwdLPTSchedulerILb0ELi128ELb0EEEEEEEEEvNT_6ParamsE)
        /*00ec*/ 	.word	0x00000000


	//----- nvinfo : EIATTR_REGCOUNT
	.align		4
.L_50:
        /*00f0*/ 	.byte	0x04, 0x2f
        /*00f2*/ 	.short	(.L_52 - .L_51)
	.align		4
.L_51:
        /*00f4*/ 	.word	index@(_ZN7cutlass13device_kernelIN5flash19enable_sm80_to_sm89INS1_16FlashAttnBwdSm80INS1_25CollectiveMainloopBwdSm80ILi2ELi2EN4cute5tupleIJNS5_1CILi64EEENS7_ILi128EEES9_EEENS_10bfloat16_tEfNS_4arch4Sm80ELb1ELb0ELb0ELb0ELb1ELb0ELb0ELb0ELi2ELi2ELi2ELi2ELb0EEENS1_21CollectiveEpilogueBwdISA_SB_SD_Li256ELb0ELb0ELi4EEENS1_25SingleTileBwdLPTSchedulerILb0ELi128ELb1EEEEEEEEEvNT_6ParamsE)
        /*00f8*/ 	.word	0x00000004


	//----- nvinfo : EIATTR_FRAME_SIZE
	.align		4
.L_52:
        /*00fc*/ 	.byte	0x04, 0x11
        /*00fe*/ 	.short	(.L_54 - .L_53)
	.align		4
.L_53:
        /*0100*/ 	.word	index@(_ZN7cutlass13device_kernelIN5flash19enable_sm80_to_sm89INS1_16FlashAttnBwdSm80INS1_25CollectiveMainloopBwdSm80ILi2ELi2EN4cute5tupleIJNS5_1CILi64EEENS7_ILi128EEES9_EEENS_10bfloat16_tEfNS_4arch4Sm80ELb1ELb0ELb0ELb0ELb1ELb0ELb0ELb0ELi2ELi2ELi2ELi2ELb0EEENS1_21CollectiveEpilogueBwdISA_SB_SD_Li256ELb0ELb0ELi4EEENS1_25SingleTileBwdLPTSchedulerILb0ELi128ELb1EEEEEEEEEvNT_6ParamsE)
        /*0104*/ 	.word	0x00000000


	//----- nvinfo : EIATTR_REGCOUNT
	.align		4
.L_54:
        /*0108*/ 	.byte	0x04, 0x2f
        /*010a*/ 	.short	(.L_56 - .L_55)
	.align		4
.L_55:
        /*010c*/ 	.word	index@(_ZN7cutlass13device_kernelIN5flash19enable_sm80_to_sm89INS1_16FlashAttnBwdSm80INS1_25CollectiveMainloopBwdSm80ILi2ELi2EN4cute5tupleIJNS5_1CILi64EEENS7_ILi128EEES9_EEENS_10bfloat16_tEfNS_4arch4Sm80ELb1ELb0ELb0ELb0ELb0ELb0ELb0ELb0ELi2ELi2ELi2ELi2ELb0EEENS1_21CollectiveEpilogueBwdISA_SB_SD_Li256ELb0ELb0ELi4EEENS1_25SingleTileBwdLPTSchedulerILb0ELi128ELb0EEEEEEEEEvNT_6ParamsE)
        /*0110*/ 	.word	0x00000004


	//----- nvinfo : EIATTR_FRAME_SIZE
	.align		4
.L_56:
        /*0114*/ 	.byte	0x04, 0x11
        /*0116*/ 	.short	(.L_58 - .L_57)
	.align		4
.L_57:
        /*0118*/ 	.word	index@(_ZN7cutlass13device_kernelIN5flash19enable_sm80_to_sm89INS1_16FlashAttnBwdSm80INS1_25CollectiveMainloopBwdSm80ILi2ELi2EN4cute5tupleIJNS5_1CILi64EEENS7_ILi128EEES9_EEENS_10bfloat16_tEfNS_4arch4Sm80ELb1ELb0ELb0ELb0ELb0ELb0ELb0ELb0ELi2ELi2ELi2ELi2ELb0EEENS1_21CollectiveEpilogueBwdISA_SB_SD_Li256ELb0ELb0ELi4EEENS1_25SingleTileBwdLPTSchedulerILb0ELi128ELb0EEEEEEEEEvNT_6ParamsE)
        /*011c*/ 	.word	0x00000000


	//----- nvinfo : EIATTR_REGCOUNT
	.align		4
.L_58:
        /*0120*/ 	.byte	0x04, 0x2f
        /*0122*/ 	.short	(.L_60 - .L_59)
	.align		4
.L_59:
        /*0124*/ 	.word	index@(_ZN7cutlass13device_kernelIN5flash19enable_sm80_to_sm89INS1_16FlashAttnBwdSm80INS1_25CollectiveMainloopBwdSm80ILi2ELi2EN4cute5tupleIJNS5_1CILi64EEENS7_ILi128EEES9_EEENS_10bfloat16_tEfNS_4arch4Sm80ELb0ELb1ELb0ELb1ELb1ELb0ELb0ELb0ELi2ELi2ELi2ELi2ELb0EEENS1_24CollectiveEpilogueBwdGQAISA_fSD_Li256ELb1ELb1EEENS1_19SingleTileSchedulerILb1ELb0ELb0ELi128EEEEEEEEEvNT_6ParamsE)
        /*0128*/ 	.word	0x00000004


	//----- nvinfo : EIATTR_FRAME_SIZE
	.align		4
.L_60:
        /*012c*/ 	.byte	0x04, 0x11
        /*012e*/ 	.short	(.L_62 - .L_61)
	.align		4
.L_61:
        /*0130*/ 	.word	index@(_ZN7cutlass13device_kernelIN5flash19enable_sm80_to_sm89INS1_16FlashAttnBwdSm80INS1_25CollectiveMainloopBwdSm80ILi2ELi2EN4cute5tupleIJNS5_1CILi64EEENS7_ILi128EEES9_EEENS_10bfloat16_tEfNS_4arch4Sm80ELb0ELb1ELb0ELb1ELb1ELb0ELb0ELb0ELi2ELi2ELi2ELi2ELb0EEENS1_24CollectiveEpilogueBwdGQAISA_fSD_Li256ELb1ELb1EEENS1_19SingleTileSchedulerILb1ELb0ELb0ELi128EEEEEEEEEvNT_6ParamsE)
        /*0134*/ 	.word	0x00000000


	//----- nvinfo : EIATTR_REGCOUNT
	.align		4
.L_62:
        /*0138*/ 	.byte	0x04, 0x2f
        /*013a*/ 	.short	(.L_64 - .L_63)
	.align		4
.L_63:
        /*013c*/ 	.word	index@(_ZN7cutlass13device_kernelIN5flash19enable_sm80_to_sm89INS1_16FlashAttnBwdSm80INS1_25CollectiveMainloopBwdSm80ILi2ELi2EN4cute5tupleIJNS5_1CILi64EEENS7_ILi128EEES9_EEENS_10bfloat16_tEfNS_4arch4Sm80ELb0ELb1ELb0ELb1ELb0ELb0ELb0ELb0ELi2ELi2ELi2ELi2ELb0EEENS1_24CollectiveEpilogueBwdGQAISA_fSD_Li256ELb1ELb0EEENS1_19SingleTileSchedulerILb1ELb0ELb0ELi128EEEEEEEEEvNT_6ParamsE)
        /*0140*/ 	.word	0x00000004


	//----- nvinfo : EIATTR_FRAME_SIZE
	.align		4
.L_64:
        /*0144*/ 	.byte	0x04, 0x11
        /*0146*/ 	.short	(.L_66 - .L_65)
	.align		4
.L_65:
        /*0148*/ 	.word	index@(_ZN7cutlass13device_kernelIN5flash19enable_sm80_to_sm89INS1_16FlashAttnBwdSm80INS1_25CollectiveMainloopBwdSm80ILi2ELi2EN4cute5tupleIJNS5_1CILi64EEENS7_ILi128EEES9_EEENS_10bfloat16_tEfNS_4arch4Sm80ELb0ELb1ELb0ELb1ELb0ELb0ELb0ELb0ELi2ELi2ELi2ELi2ELb0EEENS1_24CollectiveEpilogueBwdGQAISA_fSD_Li256ELb1ELb0EEENS1_19SingleTileSchedulerILb1ELb0ELb0ELi128EEEEEEEEEvNT_6ParamsE)
        /*014c*/ 	.word	0x00000000


	//----- nvinfo : EIATTR_REGCOUNT
	.align		4
.L_66:
        /*0150*/ 	.byte	0x04, 0x2f
        /*0152*/ 	.short	(.L_68 - .L_67)
	.align		4
.L_67:
        /*0154*/ 	.word	index@(_ZN7cutlass13device_kernelIN5flash19enable_sm80_to_sm89INS1_16FlashAttnBwdSm80INS1_25CollectiveMainloopBwdSm80ILi2ELi2EN4cute5tupleIJNS5_1CILi64EEENS7_ILi128EEES9_EEENS_10bfloat16_tEfNS_4arch4Sm80ELb0ELb1ELb0ELb1ELb1ELb0ELb0ELb0ELi2ELi2ELi2ELi2ELb0EEENS1_21CollectiveEpilogueBwdISA_SB_SD_Li256ELb1ELb0ELi4EEENS1_19SingleTileSchedulerILb1ELb0ELb0ELi128EEEEEEEEEvNT_6ParamsE)
        /*0158*/ 	.word	0x00000004


	//----- nvinfo : EIATTR_FRAME_SIZE
	.align		4
.L_68:
        /*015c*/ 	.byte	0x04, 0x11
        /*015e*/ 	.short	(.L_70 - .L_69)
	.align		4
.L_69:
        /*0160*/ 	.word	index@(_ZN7cutlass13device_kernelIN5flash19enable_sm80_to_sm89INS1_16FlashAttnBwdSm80INS1_25CollectiveMainloopBwdSm80ILi2ELi2EN4cute5tupleIJNS5_1CILi64EEENS7_ILi128EEES9_EEENS_10bfloat16_tEfNS_4arch4Sm80ELb0ELb1ELb0ELb1ELb1ELb0ELb0ELb0ELi2ELi2ELi2ELi2ELb0EEENS1_21CollectiveEpilogueBwdISA_SB_SD_Li256ELb1ELb0ELi4EEENS1_19SingleTileSchedulerILb1ELb0ELb0ELi128EEEEEEEEEvNT_6ParamsE)
        /*0164*/ 	.word	0x00000000


	//----- nvinfo : EIATTR_REGCOUNT
	.align		4
.L_70:
        /*0168*/ 	.byte	0x04, 0x2f
        /*016a*/ 	.short	(.L_72 - .L_71)
	.align		4
.L_71:
        /*016c*/ 	.word	index@(_ZN7cutlass13device_kernelIN5flash19enable_sm80_to_sm89INS1_16FlashAttnBwdSm80INS1_25CollectiveMainloopBwdSm80ILi2ELi2EN4cute5tupleIJNS5_1CILi64EEENS7_ILi128EEES9_EEENS_10bfloat16_tEfNS_4arch4Sm80ELb0ELb1ELb0ELb1ELb0ELb0ELb0ELb0ELi2ELi2ELi2ELi2ELb0EEENS1_21CollectiveEpilogueBwdISA_SB_SD_Li256ELb1ELb0ELi4EEENS1_19SingleTileSchedulerILb1ELb0ELb0ELi128EEEEEEEEEvNT_6ParamsE)
        /*0170*/ 	.word	0x00000004


	//----- nvinfo : EIATTR_FRAME_SIZE
	.align		4
.L_72:
        /*0174*/ 	.byte	0x04, 0x11
        /*0176*/ 	.short	(.L_74 - .L_73)
	.align		4
.L_73:
        /*0178*/ 	.word	index@(_ZN7cutlass13device_kernelIN5flash19enable_sm80_to_sm89INS1_16FlashAttnBwdSm80INS1_25CollectiveMainloopBwdSm80ILi2ELi2EN4cute5tupleIJNS5_1CILi64EEENS7_ILi128EEES9_EEENS_10bfloat16_tEfNS_4arch4Sm80ELb0ELb1ELb0ELb1ELb0ELb0ELb0ELb0ELi2ELi2ELi2ELi2ELb0EEENS1_21CollectiveEpilogueBwdISA_SB_SD_Li256ELb1ELb0ELi4EEENS1_19SingleTileSchedulerILb1ELb0ELb0ELi128EEEEEEEEEvNT_6ParamsE)
        /*017c*/ 	.word	0x00000000


	//----- nvinfo : EIATTR_REGCOUNT
	.align		4
.L_74:
        /*0180*/ 	.byte	0x04, 0x2f
        /*0182*/ 	.short	(.L_76 - .L_75)
	.align		4
.L_75:
        /*0184*/ 	.word	index@(_ZN7cutlass13device_kernelIN5flash19enable_sm80_to_sm89INS1_16FlashAttnBwdSm80INS1_25CollectiveMainloopBwdSm80ILi2ELi2EN4cute5tupleIJNS5_1CILi64EEENS7_ILi128EEES9_EEENS_10bfloat16_tEfNS_4arch4Sm80ELb0ELb1ELb0ELb0ELb1ELb0ELb0ELb0ELi2ELi2ELi2ELi2ELb0EEENS1_24CollectiveEpilogueBwdGQAISA_fSD_Li256ELb0ELb1EEENS1_19SingleTileSchedulerILb0ELb0ELb0ELi128EEEEEEEEEvNT_6ParamsE)
        /*0188*/ 	.word	0x00000004


	//----- nvinfo : EIATTR_FRAME_SIZE
	.align		4
.L_76:
        /*018c*/ 	.byte	0x04, 0x11
        /*018e*/ 	.short	(.L_78 - .L_77)
	.align		4
.L_77:
        /*0190*/ 	.word	index@(_ZN7cutlass13device_kernelIN5flash19enable_sm80_to_sm89INS1_16FlashAttnBwdSm80INS1_25CollectiveMainloopBwdSm80ILi2ELi2EN4cute5tupleIJNS5_1CILi64EEENS7_ILi128EEES9_EEENS_10bfloat16_tEfNS_4arch4Sm80ELb0ELb1ELb0ELb0ELb1ELb0ELb0ELb0ELi2ELi2ELi2ELi2ELb0EEENS1_24CollectiveEpilogueBwdGQAISA_fSD_Li256ELb0ELb1EEENS1_19SingleTileSchedulerILb0ELb0ELb0ELi128EEEEEEEEEvNT_6ParamsE)
        /*0194*/ 	.word	0x00000000


	//----- nvinfo : EIATTR_REGCOUNT
	.align		4
.L_78:
        /*0198*/ 	.byte	0x04, 0x2f
        /*019a*/ 	.short	(.L_80 - .L_79)
	.align		4
.L_79:
        /*019c*/ 	.word	index@(_ZN7cutlass13device_kernelIN5flash19enable_sm80_to_sm89INS1_16FlashAttnBwdSm80INS1_25CollectiveMainloopBwdSm80ILi2ELi2EN4cute5tupleIJNS5_1CILi64EEENS7_ILi128EEES9_EEENS_10bfloat16_tEfNS_4arch4Sm80ELb0ELb1ELb0ELb0ELb0ELb0ELb0ELb0ELi2ELi2ELi2ELi2ELb0EEENS1_24CollectiveEpilogueBwdGQAISA_fSD_Li256ELb0ELb0EEENS1_19SingleTileSchedulerILb0ELb0ELb0ELi128EEEEEEEEEvNT_6ParamsE)
        /*01a0*/ 	.word	0x00000004


	//----- nvinfo : EIATTR_FRAME_SIZE
	.align		4
.L_80:
        /*01a4*/ 	.byte	0x04, 0x11
        /*01a6*/ 	.short	(.L_82 - .L_81)
	.align		4
.L_81:
        /*01a8*/ 	.word	index@(_ZN7cutlass13device_kernelIN5flash19enable_sm80_to_sm89INS1_16FlashAttnBwdSm80INS1_25CollectiveMainloopBwdSm80ILi2ELi2EN4cute5tupleIJNS5_1CILi64EEENS7_ILi128EEES9_EEENS_10bfloat16_tEfNS_4arch4Sm80ELb0ELb1ELb0ELb0ELb0ELb0ELb0ELb0ELi2ELi2ELi2ELi2ELb0EEENS1_24CollectiveEpilogueBwdGQAISA_fSD_Li256ELb0ELb0EEENS1_19SingleTileSchedulerILb0ELb0ELb0ELi128EEEEEEEEEvNT_6ParamsE)
        /*01ac*/ 	.word	0x00000000


	//----- nvinfo : EIATTR_REGCOUNT
	.align		4
.L_82:
        /*01b0*/ 	.byte	0x04, 0x2f
        /*01b2*/ 	.short	(.L_84 - .L_83)
	.align		4
.L_83:
        /*01b4*/ 	.word	index@(_ZN7cutlass13device_kernelIN5flash19enable_sm80_to_sm89INS1_16FlashAttnBwdSm80INS1_25CollectiveMainloopBwdSm80ILi2ELi2EN4cute5tupleIJNS5_1CILi64EEENS7_ILi128EEES9_EEENS_10bfloat16_tEfNS_4arch4Sm80ELb0ELb1ELb0ELb0ELb1ELb0ELb0ELb0ELi2ELi2ELi2ELi2ELb0EEENS1_21CollectiveEpilogueBwdISA_SB_SD_Li256ELb0ELb0ELi4EEENS1_19SingleTileSchedulerILb0ELb0ELb0ELi128EEEEEEEEEvNT_6ParamsE)
        /*01b8*/ 	.word	0x00000004


	//----- nvinfo : EIATTR_FRAME_SIZE
	.align		4
.L_84:
        /*01bc*/ 	.byte	0x04, 0x11
        /*01be*/ 	.short	(.L_86 - .L_85)
	.align		4
.L_85:
        /*01c0*/ 	.word	index@(_ZN7cutlass13device_kernelIN5flash19enable_sm80_to_sm89INS1_16FlashAttnBwdSm80INS1_25CollectiveMainloopBwdSm80ILi2ELi2EN4cute5tupleIJNS5_1CILi64EEENS7_ILi128EEES9_EEENS_10bfloat16_tEfNS_4arch4Sm80ELb0ELb1ELb0ELb0ELb1ELb0ELb0ELb0ELi2ELi2ELi2ELi2ELb0EEENS1_21CollectiveEpilogueBwdISA_SB_SD_Li256ELb0ELb0ELi4EEENS1_19SingleTileSchedulerILb0ELb0ELb0ELi128EEEEEEEEEvNT_6ParamsE)
        /*01c4*/ 	.word	0x00000000


	//----- nvinfo : EIATTR_REGCOUNT
	.align		4
.L_86:
        /*01c8*/ 	.byte	0x04, 0x2f
        /*01ca*/ 	.short	(.L_88 - .L_87)
	.align		4
.L_87:
        /*01cc*/ 	.word	index@(_ZN7cutlass13device_kernelIN5flash19enable_sm80_to_sm89INS1_16FlashAttnBwdSm80INS1_25CollectiveMainloopBwdSm80ILi2ELi2EN4cute5tupleIJNS5_1CILi64EEENS7_ILi128EEES9_EEENS_10bfloat16_tEfNS_4arch4Sm80ELb0ELb1ELb0ELb0ELb0ELb0ELb0ELb0ELi2ELi2ELi2ELi2ELb0EEENS1_21CollectiveEpilogueBwdISA_SB_SD_Li256ELb0ELb0ELi4EEENS1_19SingleTileSchedulerILb0ELb0ELb0ELi128EEEEEEEEEvNT_6ParamsE)
        /*01d0*/ 	.word	0x00000004


	//----- nvinfo : EIATTR_FRAME_SIZE
	.align		4
.L_88:
        /*01d4*/ 	.byte	0x04, 0x11
        /*01d6*/ 	.short	(.L_90 - .L_89)
	.align		4
.L_89:
        /*01d8*/ 	.word	index@(_ZN7cutlass13device_kernelIN5flash19enable_sm80_to_sm89INS1_16FlashAttnBwdSm80INS1_25CollectiveMainloopBwdSm80ILi2ELi2EN4cute5tupleIJNS5_1CILi64EEENS7_ILi128EEES9_EEENS_10bfloat16_tEfNS_4arch4Sm80ELb0ELb1ELb0ELb0ELb0ELb0ELb0ELb0ELi2ELi2ELi2ELi2ELb0EEENS1_21CollectiveEpilogueBwdISA_SB_SD_Li256ELb0ELb0ELi4EEENS1_19SingleTileSchedulerILb0ELb0ELb0ELi128EEEEEEEEEvNT_6ParamsE)
        /*01dc*/ 	.word	0x00000000


	//----- nvinfo : EIATTR_REGCOUNT
	.align		4
.L_90:
        /*01e0*/ 	.byte	0x04, 0x2f
        /*01e2*/ 	.short	(.L_92 - .L_91)
	.align		4
.L_91:
        /*01e4*/ 	.word	index@(_ZN7cutlass13device_kernelIN5flash19enable_sm80_to_sm89INS1_16FlashAttnBwdSm80INS1_25CollectiveMainloopBwdSm80ILi2ELi2EN4cute5tupleIJNS5_1CILi64EEENS7_ILi128EEES9_EEENS_10bfloat16_tEfNS_4arch4Sm80ELb0ELb0ELb0ELb1ELb1ELb0ELb0ELb0ELi2ELi2ELi2ELi2ELb0EEENS1_24CollectiveEpilogueBwdGQAISA_fSD_Li256ELb1ELb1EEENS1_19SingleTileSchedulerILb1ELb0ELb0ELi128EEEEEEEEEvNT_6ParamsE)
        /*01e8*/ 	.word	0x00000004


	//----- nvinfo : EIATTR_FRAME_SIZE
	.align		4
.L_92:
        /*01ec*/ 	.byte	0x04, 0x11
        /*01ee*/ 	.short	(.L_94 - .L_93)
	.align		4
.L_93:
        /*01f0*/ 	.word	index@(_ZN7cutlass13device_kernelIN5flash19enable_sm80_to_sm89INS1_16FlashAttnBwdSm80INS1_25CollectiveMainloopBwdSm80ILi2ELi2EN4cute5tupleIJNS5_1CILi64EEENS7_ILi128EEES9_EEENS_10bfloat16_tEfNS_4arch4Sm80ELb0ELb0ELb0ELb1ELb1ELb0ELb0ELb0ELi2ELi2ELi2ELi2ELb0EEENS1_24CollectiveEpilogueBwdGQAISA_fSD_Li256ELb1ELb1EEENS1_19SingleTileSchedulerILb1ELb0ELb0ELi128EEEEEEEEEvNT_6ParamsE)
        /*01f4*/ 	.word	0x00000000


	//----- nvinfo : EIATTR_REGCOUNT
	.align		4
.L_94:
        /*01f8*/ 	.byte	0x04, 0x2f
        /*01fa*/ 	.short	(.L_96 - .L_95)
	.align		4
.L_95:
        /*01fc*/ 	.word	index@(_ZN7cutlass13device_kernelIN5flash19enable_sm80_to_sm89INS1_16FlashAttnBwdSm80INS1_25CollectiveMainloopBwdSm80ILi2ELi2EN4cute5tupleIJNS5_1CILi64EEENS7_ILi128EEES9_EEENS_10bfloat16_tEfNS_4arch4Sm80ELb0ELb0ELb0ELb1ELb0ELb0ELb0ELb0ELi2ELi2ELi2ELi2ELb0EEENS1_24CollectiveEpilogueBwdGQAISA_fSD_Li256ELb1ELb0EEENS1_19SingleTileSchedulerILb1ELb0ELb0ELi128EEEEEEEEEvNT_6ParamsE)
        /*0200*/ 	.word	0x00000004


	//----- nvinfo : EIATTR_FRAME_SIZE
	.align		4
.L_96:
        /*0204*/ 	.byte	0x04, 0x11
        /*0206*/ 	.short	(.L_98 - .L_97)
	.align		4
.L_97:
        /*0208*/ 	.word	index@(_ZN7cutlass13device_kernelIN5flash19enable_sm80_to_sm89INS1_16FlashAttnBwdSm80INS1_25CollectiveMainloopBwdSm80ILi2ELi2EN4cute5tupleIJNS5_1CILi64EEENS7_ILi128EEES9_EEENS_10bfloat16_tEfNS_4arch4Sm80ELb0ELb0ELb0ELb1ELb0ELb0ELb0ELb0ELi2ELi2ELi2ELi2ELb0EEENS1_24CollectiveEpilogueBwdGQAISA_fSD_Li256ELb1ELb0EEENS1_19SingleTileSchedulerILb1ELb0ELb0ELi128EEEEEEEEEvNT_6ParamsE)
        /*020c*/ 	.word	0x00000000


	//----- nvinfo : EIATTR_REGCOUNT
	.align		4
.L_98:
        /*0210*/ 	.byte	0x04, 0x2f
        /*0212*/ 	.short	(.L_100 - .L_99)
	.align		4
.L_99:
        /*0214*/ 	.word	index@(_ZN7cutlass13device_kernelIN5flash19enable_sm80_to_sm89INS1_16FlashAttnBwdSm80INS1_25CollectiveMainloopBwdSm80ILi2ELi2EN4cute5tupleIJNS5_1CILi64EEENS7_ILi128EEES9_EEENS_10bfloat16_tEfNS_4arch4Sm80ELb0ELb0ELb0ELb1ELb1ELb0ELb0ELb0ELi2ELi2ELi2ELi2ELb0EEENS1_21CollectiveEpilogueBwdISA_SB_SD_Li256ELb1ELb0ELi4EEENS1_19SingleTileSchedulerILb1ELb0ELb0ELi128EEEEEEEEEvNT_6ParamsE)
        /*0218*/ 	.word	0x00000004


	//----- nvinfo : EIATTR_FRAME_SIZE
	.align		4
.L_100:
        /*021c*/ 	.byte	0x04, 0x11
        /*021e*/ 	.short	(.L_102 - .L_101)
	.align		4
.L_101:
        /*0220*/ 	.word	index@(_ZN7cutlass13device_kernelIN5flash19enable_sm80_to_sm89INS1_16FlashAttnBwdSm80INS1_25CollectiveMainloopBwdSm80ILi2ELi2EN4cute5tupleIJNS5_1CILi64EEENS7_ILi128EEES9_EEENS_10bfloat16_tEfNS_4arch4Sm80ELb0ELb0ELb0ELb1ELb1ELb0ELb0ELb0ELi2ELi2ELi2ELi2ELb0EEENS1_21CollectiveEpilogueBwdISA_SB_SD_Li256ELb1ELb0ELi4EEENS1_19SingleTileSchedulerILb1ELb0ELb0ELi128EEEEEEEEEvNT_6ParamsE)
        /*0224*/ 	.word	0x00000000


	//----- nvinfo : EIATTR_REGCOUNT
	.align		4
.L_102:
        /*0228*/ 	.byte	0x04, 0x2f
        /*022a*/ 	.short	(.L_104 - .L_103)
	.align		4
.L_103:
        /*022c*/ 	.word	index@(_ZN7cutlass13device_kernelIN5flash19enable_sm80_to_sm89INS1_16FlashAttnBwdSm80INS1_25CollectiveMainloopBwdSm80ILi2ELi2EN4cute5tupleIJNS5_1CILi64EEENS7_ILi128EEES9_EEENS_10bfloat16_tEfNS_4arch4Sm80ELb0ELb0ELb0ELb1ELb0ELb0ELb0ELb0ELi2ELi2ELi2ELi2ELb0EEENS1_21CollectiveEpilogueBwdISA_SB_SD_Li256ELb1ELb0ELi4EEENS1_19SingleTileSchedulerILb1ELb0ELb0ELi128EEEEEEEEEvNT_6ParamsE)
        /*0230*/ 	.word	0x00000004


	//----- nvinfo : EIATTR_FRAME_SIZE
	.align		4
.L_104:
        /*0234*/ 	.byte	0x04, 0x11
        /*0236*/ 	.short	(.L_106 - .L_105)
	.align		4
.L_105:
        /*0238*/ 	.word	index@(_ZN7cutlass13device_kernelIN5flash19enable_sm80_to_sm89INS1_16FlashAttnBwdSm80INS1_25CollectiveMainloopBwdSm80ILi2ELi2EN4cute5tupleIJNS5_1CILi64EEENS7_ILi128EEES9_EEENS_10bfloat16_tEfNS_4arch4Sm80ELb0ELb0ELb0ELb1ELb0ELb0ELb0ELb0ELi2ELi2ELi2ELi2ELb0EEENS1_21CollectiveEpilogueBwdISA_SB_SD_Li256ELb1ELb0ELi4EEENS1_19SingleTileSchedulerILb1ELb0ELb0ELi128EEEEEEEEEvNT_6ParamsE)
        /*023c*/ 	.word	0x00000000


	//----- nvinfo : EIATTR_REGCOUNT
	.align		4
.L_106:
        /*0240*/ 	.byte	0x04, 0x2f
        /*0242*/ 	.short	(.L_108 - .L_107)
	.align		4
.L_107:
        /*0244*/ 	.word	index@(_ZN7cutlass13device_kernelIN5flash19enable_sm80_to_sm89INS1_16FlashAttnBwdSm80INS1_25CollectiveMainloopBwdSm80ILi2ELi2EN4cute5tupleIJNS5_1CILi64EEENS7_ILi128EEES9_EEENS_10bfloat16_tEfNS_4arch4Sm80ELb0ELb0ELb0ELb0ELb1ELb0ELb0ELb0ELi2ELi2ELi2ELi2ELb0EEENS1_24CollectiveEpilogueBwdGQAISA_fSD_Li256ELb0ELb1EEENS1_19SingleTileSchedulerILb0ELb0ELb0ELi128EEEEEEEEEvNT_6ParamsE)
        /*0248*/ 	.word	0x00000004


	//----- nvinfo : EIATTR_FRAME_SIZE
	.align		4
.L_108:
        /*024c*/ 	.byte	0x04, 0x11
        /*024e*/ 	.short	(.L_110 - .L_109)
	.align		4
.L_109:
        /*0250*/ 	.word	index@(_ZN7cutlass13device_kernelIN5flash19enable_sm80_to_sm89INS1_16FlashAttnBwdSm80INS1_25CollectiveMainloopBwdSm80ILi2ELi2EN4cute5tupleIJNS5_1CILi64EEENS7_ILi128EEES9_EEENS_10bfloat16_tEfNS_4arch4Sm80ELb0ELb0ELb0ELb0ELb1ELb0ELb0ELb0ELi2ELi2ELi2ELi2ELb0EEENS1_24CollectiveEpilogueBwdGQAISA_fSD_Li256ELb0ELb1EEENS1_19SingleTileSchedulerILb0ELb0ELb0ELi128EEEEEEEEEvNT_6ParamsE)
        /*0254*/ 	.word	0x00000000


	//----- nvinfo : EIATTR_REGCOUNT
	.align		4
.L_110:
        /*0258*/ 	.byte	0x04, 0x2f
        /*025a*/ 	.short	(.L_112 - .L_111)
	.align		4
.L_111:
        /*025c*/ 	.word	index@(_ZN7cutlass13device_kernelIN5flash19enable_sm80_to_sm89INS1_16FlashAttnBwdSm80INS1_25CollectiveMainloopBwdSm80ILi2ELi2EN4cute5tupleIJNS5_1CILi64EEENS7_ILi128EEES9_EEENS_10bfloat16_tEfNS_4arch4Sm80ELb0ELb0ELb0ELb0ELb0ELb0ELb0ELb0ELi2ELi2ELi2ELi2ELb0EEENS1_24CollectiveEpilogueBwdGQAISA_fSD_Li256ELb0ELb0EEENS1_19SingleTileSchedulerILb0ELb0ELb0ELi128EEEEEEEEEvNT_6ParamsE)
        /*0260*/ 	.word	0x00000004


	//----- nvinfo : EIATTR_FRAME_SIZE
	.align		4
.L_112:
        /*0264*/ 	.byte	0x04, 0x11
        /*0266*/ 	.short	(.L_114 - .L_113)
	.align		4
.L_113:
        /*0268*/ 	.word	index@(_ZN7cutlass13device_kernelIN5flash19enable_sm80_to_sm89INS1_16FlashAttnBwdSm80INS1_25CollectiveMainloopBwdSm80ILi2ELi2EN4cute5tupleIJNS5_1CILi64EEENS7_ILi128EEES9_EEENS_10bfloat16_tEfNS_4arch4Sm80ELb0ELb0ELb0ELb0ELb0ELb0ELb0ELb0ELi2ELi2ELi2ELi2ELb0EEENS1_24CollectiveEpilogueBwdGQAISA_fSD_Li256ELb0ELb0EEENS1_19SingleTileSchedulerILb0ELb0ELb0ELi128EEEEEEEEEvNT_6ParamsE)
        /*026c*/ 	.word	0x00000000


	//----- nvinfo : EIATTR_REGCOUNT
	.align		4
.L_114:
        /*0270*/ 	.byte	0x04, 0x2f
        /*0272*/ 	.short	(.L_116 - .L_115)
	.align		4
.L_115:
        /*0274*/ 	.word	index@(_ZN7cutlass13device_kernelIN5flash19enable_sm80_to_sm89INS1_16FlashAttnBwdSm80INS1_25CollectiveMainloopBwdSm80ILi2ELi2EN4cute5tupleIJNS5_1CILi64EEENS7_ILi128EEES9_EEENS_10bfloat16_tEfNS_4arch4Sm80ELb0ELb0ELb0ELb0ELb1ELb0ELb0ELb0ELi2ELi2ELi2ELi2ELb0EEENS1_21CollectiveEpilogueBwdISA_SB_SD_Li256ELb0ELb0ELi4EEENS1_19SingleTileSchedulerILb0ELb0ELb0ELi128EEEEEEEEEvNT_6ParamsE)
        /*0278*/ 	.word	0x00000004


	//----- nvinfo : EIATTR_FRAME_SIZE
	.align		4
.L_116:
        /*027c*/ 	.byte	0x04, 0x11
        /*027e*/ 	.short	(.L_118 - .L_117)
	.align		4
.L_117:
        /*0280*/ 	.word	index@(_ZN7cutlass13device_kernelIN5flash19enable_sm80_to_sm89INS1_16FlashAttnBwdSm80INS1_25CollectiveMainloopBwdSm80ILi2ELi2EN4cute5tupleIJNS5_1CILi64EEENS7_ILi128EEES9_EEENS_10bfloat16_tEfNS_4arch4Sm80ELb0ELb0ELb0ELb0ELb1ELb0ELb0ELb0ELi2ELi2ELi2ELi2ELb0EEENS1_21CollectiveEpilogueBwdISA_SB_SD_Li256ELb0ELb0ELi4EEENS1_19SingleTileSchedulerILb0ELb0ELb0ELi128EEEEEEEEEvNT_6ParamsE)
        /*0284*/ 	.word	0x00000000


	//----- nvinfo : EIATTR_REGCOUNT
	.align		4
.L_118:
        /*0288*/ 	.byte	0x04, 0x2f
        /*028a*/ 	.short	(.L_120 - .L_119)
	.align		4
.L_119:
        /*028c*/ 	.word	index@(_ZN7cutlass13device_kernelIN5flash19enable_sm80_to_sm89INS1_16FlashAttnBwdSm80INS1_25CollectiveMainloopBwdSm80ILi2ELi2EN4cute5tupleIJNS5_1CILi64EEENS7_ILi128EEES9_EEENS_10bfloat16_tEfNS_4arch4Sm80ELb0ELb0ELb0ELb0ELb0ELb0ELb0ELb0ELi2ELi2ELi2ELi2ELb0EEENS1_21CollectiveEpilogueBwdISA_SB_SD_Li256ELb0ELb0ELi4EEENS1_19SingleTileSchedulerILb0ELb0ELb0ELi128EEEEEEEEEvNT_6ParamsE)
        /*0290*/ 	.word	0x00000004


	//----- nvinfo : EIATTR_FRAME_SIZE
	.align		4
.L_120:
        /*0294*/ 	.byte	0x04, 0x11
        /*0296*/ 	.short	(.L_122 - .L_121)
	.align		4
.L_121:
        /*0298*/ 	.word	index@(_ZN7cutlass13device_kernelIN5flash19enable_sm80_to_sm89INS1_16FlashAttnBwdSm80INS1_25CollectiveMainloopBwdSm80ILi2ELi2EN4cute5tupleIJNS5_1CILi64EEENS7_ILi128EEES9_EEENS_10bfloat16_tEfNS_4arch4Sm80ELb0ELb0ELb0ELb0ELb0ELb0ELb0ELb0ELi2ELi2ELi2ELi2ELb0EEENS1_21CollectiveEpilogueBwdISA_SB_SD_Li256ELb0ELb0ELi4EEENS1_19SingleTileSchedulerILb0ELb0ELb0ELi128EEEEEEEEEvNT_6ParamsE)
        /*029c*/ 	.word	0x00000000


	//----- nvinfo : EIATTR_REGCOUNT
	.align		4
.L_122:
        /*02a0*/ 	.byte	0x04, 0x2f
        /*02a2*/ 	.short	(.L_124 - .L_123)
	.align		4
.L_123:
        /*02a4*/ 	.word	index@(_ZN7cutlass13device_kernelIN5flash19enable_sm80_to_sm89INS1_16FlashAttnBwdSm80INS1_25CollectiveMainloopBwdSm80ILi2ELi1EN4cute5tupleIJNS5_1CILi64EEENS7_ILi96EEENS7_ILi128EEEEEENS_10bfloat16_tEfNS_4arch4Sm80ELb1ELb0ELb0ELb1ELb1ELb0ELb0ELb0ELi2ELi2ELi2ELi2ELb1EEENS1_24CollectiveEpilogueBwdGQAISB_fSE_Li256ELb1ELb1EEENS1_25SingleTileBwdLPTSchedulerILb1ELi96ELb1EEEEEEEEEvNT_6ParamsE)
        /*02a8*/ 	.word	0x00000004


	//----- nvinfo : EIATTR_FRAME_SIZE
	.align		4
.L_124:
        /*02ac*/ 	.byte	0x04, 0x11
        /*02ae*/ 	.short	(.L_126 - .L_125)
	.align		4
.L_125:
        /*02b0*/ 	.word	index@(_ZN7cutlass13device_kernelIN5flash19enable_sm80_to_sm89INS1_16FlashAttnBwdSm80INS1_25CollectiveMainloopBwdSm80ILi2ELi1EN4cute5tupleIJNS5_1CILi64EEENS7_ILi96EEENS7_ILi128EEEEEENS_10bfloat16_tEfNS_4arch4Sm80ELb1ELb0ELb0ELb1ELb1ELb0ELb0ELb0ELi2ELi2ELi2ELi2ELb1EEENS1_24CollectiveEpilogueBwdGQAISB_fSE_Li256ELb1ELb1EEENS1_25SingleTileBwdLPTSchedulerILb1ELi96ELb1EEEEEEEEEvNT_6ParamsE)
        /*02b4*/ 	.word	0x00000000


	//----- nvinfo : EIATTR_REGCOUNT
	.align		4
.L_126:
        /*02b8*/ 	.byte	0x04, 0x2f
        /*02ba*/ 	.short	(.L_128 - .L_127)
	.align		4
.L_127:
        /*02bc*/ 	.word	index@(_ZN7cutlass13device_kernelIN5flash32FlashAttnBwdPostprocessConvertdQIN4cute5tupleIJNS3_1CILi96EEENS5_ILi128EEEEEENS_10bfloat16_tEfNS_4arch4Sm80ELi256ENS3_8TiledMMAINS3_8MMA_AtomIJNS3_30SM80_16x8x16_F32BF16BF16F32_TNEEEENS3_6LayoutINS4_IJNS5_ILi2EEENS5_ILi4EEENS5_ILi1EEEEEENS4_IJSJ_SH_NS5_ILi0EEEEEEEENS4_IJNS5_ILi32EEENS5_ILi64EEENS5_ILi16EEEEEEEELb0EEEEEvNT_6ParamsE)
        /*02c0*/ 	.word	0x00000048


	//----- nvinfo : EIATTR_FRAME_SIZE
	.align		4
.L_128:
        /*02c4*/ 	.byte	0x04, 0x11
        /*02c6*/ 	.short	(.L_130 - .L_129)
	.align		4
.L_129:
        /*02c8*/ 	.word	index@(_ZN7cutlass13device_kernelIN5flash32FlashAttnBwdPostprocessConvertdQIN4cute5tupleIJNS3_1CILi96EEENS5_ILi128EEEEEENS_10bfloat16_tEfNS_4arch4Sm80ELi256ENS3_8TiledMMAINS3_8MMA_AtomIJNS3_30SM80_16x8x16_F32BF16BF16F32_TNEEEENS3_6LayoutINS4_IJNS5_ILi2EEENS5_ILi4EEENS5_ILi1EEEEEENS4_IJSJ_SH_NS5_ILi0EEEEEEEENS4_IJNS5_ILi32EEENS5_ILi64EEENS5_ILi16EEEEEEEELb0EEEEEvNT_6ParamsE)
        /*02cc*/ 	.word	0x00000000


	//----- nvinfo : EIATTR_REGCOUNT
	.align		4
.L_130:
        /*02d0*/ 	.byte	0x04, 0x2f
        /*02d2*/ 	.short	(.L_132 - .L_131)
	.align		4
.L_131:
        /*02d4*/ 	.word	index@(_ZN7cutlass13device_kernelIN5flash19enable_sm80_to_sm89INS1_16FlashAttnBwdSm80INS1_25CollectiveMainloopBwdSm80ILi2ELi1EN4cute5tupleIJNS5_1CILi64EEENS7_ILi96EEENS7_ILi128EEEEEENS_10bfloat16_tEfNS_4arch4Sm80ELb1ELb0ELb0ELb1ELb0ELb0ELb0ELb0ELi2ELi2ELi2ELi2ELb1EEENS1_24CollectiveEpilogueBwdGQAISB_fSE_Li256ELb1ELb0EEENS1_25SingleTileBwdLPTSchedulerILb1ELi96ELb0EEEEEEEEEvNT_6ParamsE)
        /*02d8*/ 	.word	0x00000004


	//----- nvinfo : EIATTR_FRAME_SIZE
	.align		4
.L_132:
        /*02dc*/ 	.byte	0x04, 0x11
        /*02de*/ 	.short	(.L_134 - .L_133)
	.align		4
.L_133:
        /*02e0*/ 	.word	index@(_ZN7cutlass13device_kernelIN5flash19enable_sm80_to_sm89INS1_16FlashAttnBwdSm80INS1_25CollectiveMainloopBwdSm80ILi2ELi1EN4cute5tupleIJNS5_1CILi64EEENS7_ILi96EEENS7_ILi128EEEEEENS_10bfloat16_tEfNS_4arch4Sm80ELb1ELb0ELb0ELb1ELb0ELb0ELb0ELb0ELi2ELi2ELi2ELi2ELb1EEENS1_24CollectiveEpilogueBwdGQAISB_fSE_Li256ELb1ELb0EEENS1_25SingleTileBwdLPTSchedulerILb1ELi96ELb0EEEEEEEEEvNT_6ParamsE)
        /*02e4*/ 	.word	0x00000000


	//----- nvinfo : EIATTR_REGCOUNT
	.align		4
.L_134:
        /*02e8*/ 	.byte	0x04, 0x2f
        /*02ea*/ 	.short	(.L_136 - .L_135)
	.align		4
.L_135:
        /*02ec*/ 	.word	index@(_ZN7cutlass13device_kernelIN5flash19enable_sm80_to_sm89INS1_16FlashAttnBwdSm80INS1_25CollectiveMainloopBwdSm80ILi2ELi1EN4cute5tupleIJNS5_1CILi64EEENS7_ILi96EEENS7_ILi128EEEEEENS_10bfloat16_tEfNS_4arch4Sm80ELb1ELb0ELb0ELb1ELb1ELb0ELb0ELb0ELi2ELi2ELi2ELi2ELb1EEENS1_21CollectiveEpilogueBwdISB_SC_SE_Li256ELb1ELb0ELi4EEENS1_25SingleTileBwdLPTSchedulerILb1ELi96ELb1EEEEEEEEEvNT_6ParamsE)
        /*02f0*/ 	.word	0x00000004


	//----- nvinfo : EIATTR_FRAME_SIZE
	.align		4
.L_136:
        /*02f4*/ 	.byte	0x04, 0x11
        /*02f6*/ 	.short	(.L_138 - .L_137)
	.align		4
.L_137:
        /*02f8*/ 	.word	index@(_ZN7cutlass13device_kernelIN5flash19enable_sm80_to_sm89INS1_16FlashAttnBwdSm80INS1_25CollectiveMainloopBwdSm80ILi2ELi1EN4cute5tupleIJNS5_1CILi64EEENS7_ILi96EEENS7_ILi128EEEEEENS_10bfloat16_tEfNS_4arch4Sm80ELb1ELb0ELb0ELb1ELb1ELb0ELb0ELb0ELi2ELi2ELi2ELi2ELb1EEENS1_21CollectiveEpilogueBwdISB_SC_SE_Li256ELb1ELb0ELi4EEENS1_25SingleTileBwdLPTSchedulerILb1ELi96ELb1EEEEEEEEEvNT_6ParamsE)
        /*02fc*/ 	.word	0x00000000


	//----- nvinfo : EIATTR_REGCOUNT
	.align		4
.L_138:
        /*0300*/ 	.byte	0x04, 0x2f
        /*0302*/ 	.short	(.L_140 - .L_139)
	.align		4
.L_139:
        /*0304*/ 	.word	index@(_ZN7cutlass13device_kernelIN5flash19enable_sm80_to_sm89INS1_16FlashAttnBwdSm80INS1_25CollectiveMainloopBwdSm80ILi2ELi1EN4cute5tupleIJNS5_1CILi64EEENS7_ILi96EEENS7_ILi128EEEEEENS_10bfloat16_tEfNS_4arch4Sm80ELb1ELb0ELb0ELb1ELb0ELb0ELb0ELb0ELi2ELi2ELi2ELi2ELb1EEENS1_21CollectiveEpilogueBwdISB_SC_SE_Li256ELb1ELb0ELi4EEENS1_25SingleTileBwdLPTSchedulerILb1ELi96ELb0EEEEEEEEEvNT_6ParamsE)
        /*0308*/ 	.word	0x00000004


	//----- nvinfo : EIATTR_FRAME_SIZE
	.align		4
.L_140:
        /*030c*/ 	.byte	0x04, 0x11
        /*030e*/ 	.short	(.L_142 - .L_141)
	.align		4
.L_141:
        /*0310*/ 	.word	index@(_ZN7cutlass13device_kernelIN5flash19enable_sm80_to_sm89INS1_16FlashAttnBwdSm80INS1_25CollectiveMainloopBwdSm80ILi2ELi1EN4cute5tupleIJNS5_1CILi64EEENS7_ILi96EEENS7_ILi128EEEEEENS_10bfloat16_tEfNS_4arch4Sm80ELb1ELb0ELb0ELb1ELb0ELb0ELb0ELb0ELi2ELi2ELi2ELi2ELb1EEENS1_21CollectiveEpilogueBwdISB_SC_SE_Li256ELb1ELb0ELi4EEENS1_25SingleTileBwdLPTSchedulerILb1ELi96ELb0EEEEEEEEEvNT_6ParamsE)
        /*0314*/ 	.word	0x00000000


	//----- nvinfo : EIATTR_REGCOUNT
	.align		4
.L_142:
        /*0318*/ 	.byte	0x04, 0x2f
        /*031a*/ 	.short	(.L_144 - .L_143)
	.align		4
.L_143:
        /*031c*/ 	.word	index@(_ZN7cutlass13device_kernelIN5flash19enable_sm80_to_sm89INS1_16FlashAttnBwdSm80INS1_25CollectiveMainloopBwdSm80ILi2ELi1EN4cute5tupleIJNS5_1CILi64EEENS7_ILi96EEENS7_ILi128EEEEEENS_10bfloat16_tEfNS_4arch4Sm80ELb1ELb0ELb0ELb0ELb1ELb0ELb0ELb0ELi2ELi2ELi2ELi2ELb1EEENS1_24CollectiveEpilogueBwdGQAISB_fSE_Li256ELb0ELb1EEENS1_25SingleTileBwdLPTSchedulerILb0ELi96ELb1EEEEEEEEEvNT_6ParamsE)
        /*0320*/ 	.word	0x00000004


	//----- nvinfo : EIATTR_FRAME_SIZE
	.align		4
.L_144:
        /*0324*/ 	.byte	0x04, 0x11
        /*0326*/ 	.short	(.L_146 - .L_145)
	.align		4
.L_145:
        /*0328*/ 	.word	index@(_ZN7cutlass13device_kernelIN5flash19enable_sm80_to_sm89INS1_16FlashAttnBwdSm80INS1_25CollectiveMainloopBwdSm80ILi2ELi1EN4cute5tupleIJNS5_1CILi64EEENS7_ILi96EEENS7_ILi128EEEEEENS_10bfloat16_tEfNS_4arch4Sm80ELb1ELb0ELb0ELb0ELb1ELb0ELb0ELb0ELi2ELi2ELi2ELi2ELb1EEENS1_24CollectiveEpilogueBwdGQAISB_fSE_Li256ELb0ELb1EEENS1_25SingleTileBwdLPTSchedulerILb0ELi96ELb1EEEEEEEEEvNT_6ParamsE)
        /*032c*/ 	.word	0x00000000


	//----- nvinfo : EIATTR_REGCOUNT
	.align		4
.L_146:
        /*0330*/ 	.byte	0x04, 0x2f
        /*0332*/ 	.short	(.L_148 - .L_147)
	.align		4
.L_147:
        /*0334*/ 	.word	index@(_ZN7cutlass13device_kernelIN5flash19enable_sm80_to_sm89INS1_16FlashAttnBwdSm80INS1_25CollectiveMainloopBwdSm80ILi2ELi1EN4cute5tupleIJNS5_1CILi64EEENS7_ILi96EEENS7_ILi128EEEEEENS_10bfloat16_tEfNS_4arch4Sm80ELb1ELb0ELb0ELb0ELb0ELb0ELb0ELb0ELi2ELi2ELi2ELi2ELb1EEENS1_24CollectiveEpilogueBwdGQAISB_fSE_Li256ELb0ELb0EEENS1_25SingleTileBwdLPTSchedulerILb0ELi96ELb0EEEEEEEEEvNT_6ParamsE)
        /*0338*/ 	.word	0x00000004


	//----- nvinfo : EIATTR_FRAME_SIZE
	.align		4
.L_148:
        /*033c*/ 	.byte	0x04, 0x11
        /*033e*/ 	.short	(.L_150 - .L_149)
	.align		4
.L_149:
        /*0340*/ 	.word	index@(_ZN7cutlass13device_kernelIN5flash19enable_sm80_to_sm89INS1_16FlashAttnBwdSm80INS1_25CollectiveMainloopBwdSm80ILi2ELi1EN4cute5tupleIJNS5_1CILi64EEENS7_ILi96EEENS7_ILi128EEEEEENS_10bfloat16_tEfNS_4arch4Sm80ELb1ELb0ELb0ELb0ELb0ELb0ELb0ELb0ELi2ELi2ELi2ELi2ELb1EEENS1_24CollectiveEpilogueBwdGQAISB_fSE_Li256ELb0ELb0EEENS1_25SingleTileBwdLPTSchedulerILb0ELi96ELb0EEEEEEEEEvNT_6ParamsE)
        /*0344*/ 	.word	0x00000000


	//----- nvinfo : EIATTR_REGCOUNT
	.align		4
.L_150:
        /*0348*/ 	.byte	0x04, 0x2f
        /*034a*/ 	.short	(.L_152 - .L_151)
	.align		4
.L_151:
        /*034c*/ 	.word	index@(_ZN7cutlass13device_kernelIN5flash19enable_sm80_to_sm89INS1_16FlashAttnBwdSm80INS1_25CollectiveMainloopBwdSm80ILi2ELi1EN4cute5tupleIJNS5_1CILi64EEENS7_ILi96EEENS7_ILi128EEEEEENS_10bfloat16_tEfNS_4arch4Sm80ELb1ELb0ELb0ELb0ELb1ELb0ELb0ELb0ELi2ELi2ELi2ELi2ELb1EEENS1_21CollectiveEpilogueBwdISB_SC_SE_Li256ELb0ELb0ELi4EEENS1_25SingleTileBwdLPTSchedulerILb0ELi96ELb1EEEEEEEEEvNT_6ParamsE)
        /*0350*/ 	.word	0x00000004


	//----- nvinfo : EIATTR_FRAME_SIZE
	.align		4
.L_152:
        /*0354*/ 	.byte	0x04, 0x11
        /*0356*/ 	.short	(.L_154 - .L_153)
	.align		4
.L_153:
        /*0358*/ 	.word	index@(_ZN7cutlass13device_kernelIN5flash19enable_sm80_to_sm89INS1_16FlashAttnBwdSm80INS1_25CollectiveMainloopBwdSm80ILi2ELi1EN4cute5tupleIJNS5_1CILi64EEENS7_ILi96EEENS7_ILi128EEEEEENS_10bfloat16_tEfNS_4arch4Sm80ELb1ELb0ELb0ELb0ELb1ELb0ELb0ELb0ELi2ELi2ELi2ELi2ELb1EEENS1_21CollectiveEpilogueBwdISB_SC_SE_Li256ELb0ELb0ELi4EEENS1_25SingleTileBwdLPTSchedulerILb0ELi96ELb1EEEEEEEEEvNT_6ParamsE)
        /*035c*/ 	.word	0x00000000


	//----- nvinfo : EIATTR_REGCOUNT
	.align		4
.L_154:
        /*0360*/ 	.byte	0x04, 0x2f
        /*0362*/ 	.short	(.L_156 - .L_155)
	.align		4
.L_155:
        /*0364*/ 	.word	index@(_ZN7cutlass13device_kernelIN5flash19enable_sm80_to_sm89INS1_16FlashAttnBwdSm80INS1_25CollectiveMainloopBwdSm80ILi2ELi1EN4cute5tupleIJNS5_1CILi64EEENS7_ILi96EEENS7_ILi128EEEEEENS_10bfloat16_tEfNS_4arch4Sm80ELb1ELb0ELb0ELb0ELb0ELb0ELb0ELb0ELi2ELi2ELi2ELi2ELb1EEENS1_21CollectiveEpilogueBwdISB_SC_SE_Li256ELb0ELb0ELi4EEENS1_25SingleTileBwdLPTSchedulerILb0ELi96ELb0EEEEEEEEEvNT_6ParamsE)
        /*0368*/ 	.word	0x00000004


	//----- nvinfo : EIATTR_FRAME_SIZE
	.align		4
.L_156:
        /*036c*/ 	.byte	0x04, 0x11
        /*036e*/ 	.short	(.L_158 - .L_157)
	.align		4
.L_157:
        /*0370*/ 	.word	index@(_ZN7cutlass13device_kernelIN5flash19enable_sm80_to_sm89INS1_16FlashAttnBwdSm80INS1_25CollectiveMainloopBwdSm80ILi2ELi1EN4cute5tupleIJNS5_1CILi64EEENS7_ILi96EEENS7_ILi128EEEEEENS_10bfloat16_tEfNS_4arch4Sm80ELb1ELb0ELb0ELb0ELb0ELb0ELb0ELb0ELi2ELi2ELi2ELi2ELb1EEENS1_21CollectiveEpilogueBwdISB_SC_SE_Li256ELb0ELb0ELi4EEENS1_25SingleTileBwdLPTSchedulerILb0ELi96ELb0EEEEEEEEEvNT_6ParamsE)
        /*0374*/ 	.word	0x00000000


	//----- nvinfo : EIATTR_REGCOUNT
	.align		4
.L_158:
        /*0378*/ 	.byte	0x04, 0x2f
        /*037a*/ 	.short	(.L_160 - .L_159)
	.align		4
.L_159:
        /*037c*/ 	.word	index@(_ZN7cutlass13device_kernelIN5flash19enable_sm80_to_sm89INS1_16FlashAttnBwdSm80INS1_25CollectiveMainloopBwdSm80ILi2ELi1EN4cute5tupleIJNS5_1CILi64EEENS7_ILi96EEENS7_ILi128EEEEEENS_10bfloat16_tEfNS_4arch4Sm80ELb0ELb1ELb0ELb1ELb1ELb0ELb0ELb0ELi2ELi2ELi2ELi2ELb1EEENS1_24CollectiveEpilogueBwdGQAISB_fSE_Li256ELb1ELb1EEENS1_19SingleTileSchedulerILb1ELb0ELb0ELi96EEEEEEEEEvNT_6ParamsE)
        /*0380*/ 	.word	0x00000004


	//----- nvinfo : EIATTR_FRAME_SIZE
	.align		4
.L_160:
        /*0384*/ 	.byte	0x04, 0x11
        /*0386*/ 	.short	(.L_162 - .L_161)
	.align		4
.L_161:
        /*0388*/ 	.word	index@(_ZN7cutlass13device_kernelIN5flash19enable_sm80_to_sm89INS1_16FlashAttnBwdSm80INS1_25CollectiveMainloopBwdSm80ILi2ELi1EN4cute5tupleIJNS5_1CILi64EEENS7_ILi96EEENS7_ILi128EEEEEENS_10bfloat16_tEfNS_4arch4Sm80ELb0ELb1ELb0ELb1ELb1ELb0ELb0ELb0ELi2ELi2ELi2ELi2ELb1EEENS1_24CollectiveEpilogueBwdGQAISB_fSE_Li256ELb1ELb1EEENS1_19SingleTileSchedulerILb1ELb0ELb0ELi96EEEEEEEEEvNT_6ParamsE)
        /*038c*/ 	.word	0x00000000


	//----- nvinfo : EIATTR_REGCOUNT
	.align		4
.L_162:
        /*0390*/ 	.byte	0x04, 0x2f
        /*0392*/ 	.short	(.L_164 - .L_163)
	.align		4
.L_163:
        /*0394*/ 	.word	index@(_ZN7cutlass13device_kernelIN5flash19enable_sm80_to_sm89INS1_16FlashAttnBwdSm80INS1_25CollectiveMainloopBwdSm80ILi2ELi1EN4cute5tupleIJNS5_1CILi64EEENS7_ILi96EEENS7_ILi128EEEEEENS_10bfloat16_tEfNS_4arch4Sm80ELb0ELb1ELb0ELb1ELb0ELb0ELb0ELb0ELi2ELi2ELi2ELi2ELb1EEENS1_24CollectiveEpilogueBwdGQAISB_fSE_Li256ELb1ELb0EEENS1_19SingleTileSchedulerILb1ELb0ELb0ELi96EEEEEEEEEvNT_6ParamsE)
        /*0398*/ 	.word	0x00000004


	//----- nvinfo : EIATTR_FRAME_SIZE
	.align		4
.L_164:
        /*039c*/ 	.byte	0x04, 0x11
        /*039e*/ 	.short	(.L_166 - .L_165)
	.align		4
.L_165:
        /*03a0*/ 	.word	index@(_ZN7cutlass13device_kernelIN5flash19enable_sm80_to_sm89INS1_16FlashAttnBwdSm80INS1_25CollectiveMainloopBwdSm80ILi2ELi1EN4cute5tupleIJNS5_1CILi64EEENS7_ILi96EEENS7_ILi128EEEEEENS_10bfloat16_tEfNS_4arch4Sm80ELb0ELb1ELb0ELb1ELb0ELb0ELb0ELb0ELi2ELi2ELi2ELi2ELb1EEENS1_24CollectiveEpilogueBwdGQAISB_fSE_Li256ELb1ELb0EEENS1_19SingleTileSchedulerILb1ELb0ELb0ELi96EEEEEEEEEvNT_6ParamsE)
        /*03a4*/ 	.word	0x00000000


	//----- nvinfo : EIATTR_REGCOUNT
	.align		4
.L_166:
        /*03a8*/ 	.byte	0x04, 0x2f
        /*03aa*/ 	.short	(.L_168 - .L_167)
	.align		4
.L_167:
        /*03ac*/ 	.word	index@(_ZN7cutlass13device_kernelIN5flash19enable_sm80_to_sm89INS1_16FlashAttnBwdSm80INS1_25CollectiveMainloopBwdSm80ILi2ELi1EN4cute5tupleIJNS5_1CILi64EEENS7_ILi96EEENS7_ILi128EEEEEENS_10bfloat16_tEfNS_4arch4Sm80ELb0ELb1ELb0ELb1ELb1ELb0ELb0ELb0ELi2ELi2ELi2ELi2ELb1EEENS1_21CollectiveEpilogueBwdISB_SC_SE_Li256ELb1ELb0ELi4EEENS1_19SingleTileSchedulerILb1ELb0ELb0ELi96EEEEEEEEEvNT_6ParamsE)
        /*03b0*/ 	.word	0x00000004


	//----- nvinfo : EIATTR_FRAME_SIZE
	.align		4
.L_168:
        /*03b4*/ 	.byte	0x04, 0x11
        /*03b6*/ 	.short	(.L_170 - .L_169)
	.align		4
.L_169:
        /*03b8*/ 	.word	index@(_ZN7cutlass13device_kernelIN5flash19enable_sm80_to_sm89INS1_16FlashAttnBwdSm80INS1_25CollectiveMainloopBwdSm80ILi2ELi1EN4cute5tupleIJNS5_1CILi64EEENS7_ILi96EEENS7_ILi128EEEEEENS_10bfloat16_tEfNS_4arch4Sm80ELb0ELb1ELb0ELb1ELb1ELb0ELb0ELb0ELi2ELi2ELi2ELi2ELb1EEENS1_21CollectiveEpilogueBwdISB_SC_SE_Li256ELb1ELb0ELi4EEENS1_19SingleTileSchedulerILb1ELb0ELb0ELi96EEEEEEEEEvNT_6ParamsE)
        /*03bc*/ 	.word	0x00000000


	//----- nvinfo : EIATTR_REGCOUNT
	.align		4
.L_170:
        /*03c0*/ 	.byte	0x04, 0x2f
        /*03c2*/ 	.short	(.L_172 - .L_171)
	.align		4
.L_171:
        /*03c4*/ 	.word	index@(_ZN7cutlass13device_kernelIN5flash19enable_sm80_to_sm89INS1_16FlashAttnBwdSm80INS1_25CollectiveMainloopBwdSm80ILi2ELi1EN4cute5tupleIJNS5_1CILi64EEENS7_ILi96EEENS7_ILi128EEEEEENS_10bfloat16_tEfNS_4arch4Sm80ELb0ELb1ELb0ELb1ELb0ELb0ELb0ELb0ELi2ELi2ELi2ELi2ELb1EEENS1_21CollectiveEpilogueBwdISB_SC_SE_Li256ELb1ELb0ELi4EEENS1_19SingleTileSchedulerILb1ELb0ELb0ELi96EEEEEEEEEvNT_6ParamsE)
        /*03c8*/ 	.word	0x00000004


	//----- nvinfo : EIATTR_FRAME_SIZE
	.align		4
.L_172:
        /*03cc*/ 	.byte	0x04, 0x11
        /*03ce*/ 	.short	(.L_174 - .L_173)
	.align		4
.L_173:
        /*03d0*/ 	.word	index@(_ZN7cutlass13device_kernelIN5flash19enable_sm80_to_sm89INS1_16FlashAttnBwdSm80INS1_25CollectiveMainloopBwdSm80ILi2ELi1EN4cute5tupleIJNS5_1CILi64EEENS7_ILi96EEENS7_ILi128EEEEEENS_10bfloat16_tEfNS_4arch4Sm80ELb0ELb1ELb0ELb1ELb0ELb0ELb0ELb0ELi2ELi2ELi2ELi2ELb1EEENS1_21CollectiveEpilogueBwdISB_SC_SE_Li256ELb1ELb0ELi4EEENS1_19SingleTileSchedulerILb1ELb0ELb0ELi96EEEEEEEEEvNT_6ParamsE)
        /*03d4*/ 	.word	0x00000000


	//----- nvinfo : EIATTR_REGCOUNT
	.align		4
.L_174:
        /*03d8*/ 	.byte	0x04, 0x2f
        /*03da*/ 	.short	(.L_176 - .L_175)
	.align		4
.L_175:
        /*03dc*/ 	.word	index@(_ZN7cutlass13device_kernelIN5flash19enable_sm80_to_sm89INS1_16FlashAttnBwdSm80INS1_25CollectiveMainloopBwdSm80ILi2ELi1EN4cute5tupleIJNS5_1CILi64EEENS7_ILi96EEENS7_ILi128EEEEEENS_10bfloat16_tEfNS_4arch4Sm80ELb0ELb1ELb0ELb0ELb1ELb0ELb0ELb0ELi2ELi2ELi2ELi2ELb1EEENS1_24CollectiveEpilogueBwdGQAISB_fSE_Li256ELb0ELb1EEENS1_19SingleTileSchedulerILb0ELb0ELb0ELi96EEEEEEEEEvNT_6ParamsE)
        /*03e0*/ 	.word	0x00000004


	//----- nvinfo : EIATTR_FRAME_SIZE
	.align		4
.L_176:
        /*03e4*/ 	.byte	0x04, 0x11
        /*03e6*/ 	.short	(.L_178 - .L_177)
	.align		4
.L_177:
        /*03e8*/ 	.word	index@(_ZN7cutlass13device_kernelIN5flash19enable_sm80_to_sm89INS1_16FlashAttnBwdSm80INS1_25CollectiveMainloopBwdSm80ILi2ELi1EN4cute5tupleIJNS5_1CILi64EEENS7_ILi96EEENS7_ILi128EEEEEENS_10bfloat16_tEfNS_4arch4Sm80ELb0ELb1ELb0ELb0ELb1ELb0ELb0ELb0ELi2ELi2ELi2ELi2ELb1EEENS1_24CollectiveEpilogueBwdGQAISB_fSE_Li256ELb0ELb1EEENS1_19SingleTileSchedulerILb0ELb0ELb0ELi96EEEEEEEEEvNT_6ParamsE)
        /*03ec*/ 	.word	0x00000000


	//----- nvinfo : EIATTR_REGCOUNT
	.align		4
.L_178:
        /*03f0*/ 	.byte	0x04, 0x2f
        /*03f2*/ 	.short	(.L_180 - .L_179)
	.align		4
.L_179:
        /*03f4*/ 	.word	index@(_ZN7cutlass13device_kernelIN5flash19enable_sm80_to_sm89INS1_16FlashAttnBwdSm80INS1_25CollectiveMainloopBwdSm80ILi2ELi1EN4cute5tupleIJNS5_1CILi64EEENS7_ILi96EEENS7_ILi128EEEEEENS_10bfloat16_tEfNS_4arch4Sm80ELb0ELb1ELb0ELb0ELb0ELb0ELb0ELb0ELi2ELi2ELi2ELi2ELb1EEENS1_24CollectiveEpilogueBwdGQAISB_fSE_Li256ELb0ELb0EEENS1_19SingleTileSchedulerILb0ELb0ELb0ELi96EEEEEEEEEvNT_6ParamsE)
        /*03f8*/ 	.word	0x00000004


	//----- nvinfo : EIATTR_FRAME_SIZE
	.align		4
.L_180:
        /*03fc*/ 	.byte	0x04, 0x11
        /*03fe*/ 	.short	(.L_182 - .L_181)
	.align		4
.L_181:
        /*0400*/ 	.word	index@(_ZN7cutlass13device_kernelIN5flash19enable_sm80_to_sm89INS1_16FlashAttnBwdSm80INS1_25CollectiveMainloopBwdSm80ILi2ELi1EN4cute5tupleIJNS5_1CILi64EEENS7_ILi96EEENS7_ILi128EEEEEENS_10bfloat16_tEfNS_4arch4Sm80ELb0ELb1ELb0ELb0ELb0ELb0ELb0ELb0ELi2ELi2ELi2ELi2ELb1EEENS1_24CollectiveEpilogueBwdGQAISB_fSE_Li256ELb0ELb0EEENS1_19SingleTileSchedulerILb0ELb0ELb0ELi96EEEEEEEEEvNT_6ParamsE)
        /*0404*/ 	.word	0x00000000


	//----- nvinfo : EIATTR_REGCOUNT
	.align		4
.L_182:
        /*0408*/ 	.byte	0x04, 0x2f
        /*040a*/ 	.short	(.L_184 - .L_183)
	.align		4
.L_183:
        /*040c*/ 	.word	index@(_ZN7cutlass13device_kernelIN5flash19enable_sm80_to_sm89INS1_16FlashAttnBwdSm80INS1_25CollectiveMainloopBwdSm80ILi2ELi1EN4cute5tupleIJNS5_1CILi64EEENS7_ILi96EEENS7_ILi128EEEEEENS_10bfloat16_tEfNS_4arch4Sm80ELb0ELb1ELb0ELb0ELb1ELb0ELb0ELb0ELi2ELi2ELi2ELi2ELb1EEENS1_21CollectiveEpilogueBwdISB_SC_SE_Li256ELb0ELb0ELi4EEENS1_19SingleTileSchedulerILb0ELb0ELb0ELi96EEEEEEEEEvNT_6ParamsE)
        /*0410*/ 	.word	0x00000004


	//----- nvinfo : EIATTR_FRAME_SIZE
	.align		4
.L_184:
        /*0414*/ 	.byte	0x04, 0x11
        /*0416*/ 	.short	(.L_186 - .L_185)
	.align		4
.L_185:
        /*0418*/ 	.word	index@(_ZN7cutlass13device_kernelIN5flash19enable_sm80_to_sm89INS1_16FlashAttnBwdSm80INS1_25CollectiveMainloopBwdSm80ILi2ELi1EN4cute5tupleIJNS5_1CILi64EEENS7_ILi96EEENS7_ILi128EEEEEENS_10bfloat16_tEfNS_4arch4Sm80ELb0ELb1ELb0ELb0ELb1ELb0ELb0ELb0ELi2ELi2ELi2ELi2ELb1EEENS1_21CollectiveEpilogueBwdISB_SC_SE_Li256ELb0ELb0ELi4EEENS1_19SingleTileSchedulerILb0ELb0ELb0ELi96EEEEEEEEEvNT_6ParamsE)
        /*041c*/ 	.word	0x00000000


	//----- nvinfo : EIATTR_REGCOUNT
	.align		4
.L_186:
        /*0420*/ 	.byte	0x04, 0x2f
        /*0422*/ 	.short	(.L_188 - .L_187)
	.align		4
.L_187:
        /*0424*/ 	.word	index@(_ZN7cutlass13device_kernelIN5flash19enable_sm80_to_sm89INS1_16FlashAttnBwdSm80INS1_25CollectiveMainloopBwdSm80ILi2ELi1EN4cute5tupleIJNS5_1CILi64EEENS7_ILi96EEENS7_ILi128EEEEEENS_10bfloat16_tEfNS_4arch4Sm80ELb0ELb1ELb0ELb0ELb0ELb0ELb0ELb0ELi2ELi2ELi2ELi2ELb1EEENS1_21CollectiveEpilogueBwdISB_SC_SE_Li256ELb0ELb0ELi4EEENS1_19SingleTileSchedulerILb0ELb0ELb0ELi96EEEEEEEEEvNT_6ParamsE)
        /*0428*/ 	.word	0x00000004


	//----- nvinfo : EIATTR_FRAME_SIZE
	.align		4
.L_188:
        /*042c*/ 	.byte	0x04, 0x11
        /*042e*/ 	.short	(.L_190 - .L_189)
	.align		4
.L_189:
        /*0430*/ 	.word	index@(_ZN7cutlass13device_kernelIN5flash19enable_sm80_to_sm89INS1_16FlashAttnBwdSm80INS1_25CollectiveMainloopBwdSm80ILi2ELi1EN4cute5tupleIJNS5_1CILi64EEENS7_ILi96EEENS7_ILi128EEEEEENS_10bfloat16_tEfNS_4arch4Sm80ELb0ELb1ELb0ELb0ELb0ELb0ELb0ELb0ELi2ELi2ELi2ELi2ELb1EEENS1_21CollectiveEpilogueBwdISB_SC_SE_Li256ELb0ELb0ELi4EEENS1_19SingleTileSchedulerILb0ELb0ELb0ELi96EEEEEEEEEvNT_6ParamsE)
        /*0434*/ 	.word	0x00000000


	//----- nvinfo : EIATTR_REGCOUNT
	.align		4
.L_190:
        /*0438*/ 	.byte	0x04, 0x2f
        /*043a*/ 	.short	(.L_192 - .L_191)
	.align		4
.L_191:
        /*043c*/ 	.word	index@(_ZN7cutlass13device_kernelIN5flash19enable_sm80_to_sm89INS1_16FlashAttnBwdSm80INS1_25CollectiveMainloopBwdSm80ILi2ELi1EN4cute5tupleIJNS5_1CILi64EEENS7_ILi96EEENS7_ILi128EEEEEENS_10bfloat16_tEfNS_4arch4Sm80ELb0ELb0ELb0ELb1ELb1ELb0ELb0ELb0ELi2ELi2ELi2ELi2ELb1EEENS1_24CollectiveEpilogueBwdGQAISB_fSE_Li256ELb1ELb1EEENS1_19SingleTileSchedulerILb1ELb0ELb0ELi96EEEEEEEEEvNT_6ParamsE)
        /*0440*/ 	.word	0x00000004


	//----- nvinfo : EIATTR_FRAME_SIZE
	.align		4
.L_192:
        /*0444*/ 	.byte	0x04, 0x11
        /*0446*/ 	.short	(.L_194 - .L_193)
	.align		4
.L_193:
        /*0448*/ 	.word	index@(_ZN7cutlass13device_kernelIN5flash19enable_sm80_to_sm89INS1_16FlashAttnBwdSm80INS1_25CollectiveMainloopBwdSm80ILi2ELi1EN4cute5tupleIJNS5_1CILi64EEENS7_ILi96EEENS7_ILi128EEEEEENS_10bfloat16_tEfNS_4arch4Sm80ELb0ELb0ELb0ELb1ELb1ELb0ELb0ELb0ELi2ELi2ELi2ELi2ELb1EEENS1_24CollectiveEpilogueBwdGQAISB_fSE_Li256ELb1ELb1EEENS1_19SingleTileSchedulerILb1ELb0ELb0ELi96EEEEEEEEEvNT_6ParamsE)
        /*044c*/ 	.word	0x00000000


	//----- nvinfo : EIATTR_REGCOUNT
	.align		4
.L_194:
        /*0450*/ 	.byte	0x04, 0x2f
        /*0452*/ 	.short	(.L_196 - .L_195)
	.align		4
.L_195:
        /*0454*/ 	.word	index@(_ZN7cutlass13device_kernelIN5flash19enable_sm80_to_sm89INS1_16FlashAttnBwdSm80INS1_25CollectiveMainloopBwdSm80ILi2ELi1EN4cute5tupleIJNS5_1CILi64EEENS7_ILi96EEENS7_ILi128EEEEEENS_10bfloat16_tEfNS_4arch4Sm80ELb0ELb0ELb0ELb1ELb0ELb0ELb0ELb0ELi2ELi2ELi2ELi2ELb1EEENS1_24CollectiveEpilogueBwdGQAISB_fSE_Li256ELb1ELb0EEENS1_19SingleTileSchedulerILb1ELb0ELb0ELi96EEEEEEEEEvNT_6ParamsE)
        /*0458*/ 	.word	0x00000004


	//----- nvinfo : EIATTR_FRAME_SIZE
	.align		4
.L_196:
        /*045c*/ 	.byte	0x04, 0x11
        /*045e*/ 	.short	(.L_198 - .L_197)
	.align		4
.L_197:
        /*0460*/ 	.word	index@(_ZN7cutlass13device_kernelIN5flash19enable_sm80_to_sm89INS1_16FlashAttnBwdSm80INS1_25CollectiveMainloopBwdSm80ILi2ELi1EN4cute5tupleIJNS5_1CILi64EEENS7_ILi96EEENS7_ILi128EEEEEENS_10bfloat16_tEfNS_4arch4Sm80ELb0ELb0ELb0ELb1ELb0ELb0ELb0ELb0ELi2ELi2ELi2ELi2ELb1EEENS1_24CollectiveEpilogueBwdGQAISB_fSE_Li256ELb1ELb0EEENS1_19SingleTileSchedulerILb1ELb0ELb0ELi96EEEEEEEEEvNT_6ParamsE)
        /*0464*/ 	.word	0x00000000


	//----- nvinfo : EIATTR_REGCOUNT
	.align		4
.L_198:
        /*0468*/ 	.byte	0x04, 0x2f
        /*046a*/ 	.short	(.L_200 - .L_199)
	.align		4
.L_199:
        /*046c*/ 	.word	index@(_ZN7cutlass13device_kernelIN5flash19enable_sm80_to_sm89INS1_16FlashAttnBwdSm80INS1_25CollectiveMainloopBwdSm80ILi2ELi1EN4cute5tupleIJNS5_1CILi64EEENS7_ILi96EEENS7_ILi128EEEEEENS_10bfloat16_tEfNS_4arch4Sm80ELb0ELb0ELb0ELb1ELb1ELb0ELb0ELb0ELi2ELi2ELi2ELi2ELb1EEENS1_21CollectiveEpilogueBwdISB_SC_SE_Li256ELb1ELb0ELi4EEENS1_19SingleTileSchedulerILb1ELb0ELb0ELi96EEEEEEEEEvNT_6ParamsE)
        /*0470*/ 	.word	0x00000004


	//----- nvinfo : EIATTR_FRAME_SIZE
	.align		4
.L_200:
        /*0474*/ 	.byte	0x04, 0x11
        /*0476*/ 	.short	(.L_202 - .L_201)
	.align		4
.L_201:
        /*0478*/ 	.word	index@(_ZN7cutlass13device_kernelIN5flash19enable_sm80_to_sm89INS1_16FlashAttnBwdSm80INS1_25CollectiveMainloopBwdSm80ILi2ELi1EN4cute5tupleIJNS5_1CILi64EEENS7_ILi96EEENS7_ILi128EEEEEENS_10bfloat16_tEfNS_4arch4Sm80ELb0ELb0ELb0ELb1ELb1ELb0ELb0ELb0ELi2ELi2ELi2ELi2ELb1EEENS1_21CollectiveEpilogueBwdISB_SC_SE_Li256ELb1ELb0ELi4EEENS1_19SingleTileSchedulerILb1ELb0ELb0ELi96EEEEEEEEEvNT_6ParamsE)
        /*047c*/ 	.word	0x00000000


	//----- nvinfo : EIATTR_REGCOUNT
	.align		4
.L_202:
        /*0480*/ 	.byte	0x04, 0x2f
        /*0482*/ 	.short	(.L_204 - .L_203)
	.align		4
.L_203:
        /*0484*/ 	.word	index@(_ZN7cutlass13device_kernelIN5flash19enable_sm80_to_sm89INS1_16FlashAttnBwdSm80INS1_25CollectiveMainloopBwdSm80ILi2ELi1EN4cute5tupleIJNS5_1CILi64EEENS7_ILi96EEENS7_ILi128EEEEEENS_10bfloat16_tEfNS_4arch4Sm80ELb0ELb0ELb0ELb1ELb0ELb0ELb0ELb0ELi2ELi2ELi2ELi2ELb1EEENS1_21CollectiveEpilogueBwdISB_SC_SE_Li256ELb1ELb0ELi4EEENS1_19SingleTileSchedulerILb1ELb0ELb0ELi96EEEEEEEEEvNT_6ParamsE)
        /*0488*/ 	.word	0x00000004


	//----- nvinfo : EIATTR_FRAME_SIZE
	.align		4
.L_204:
        /*048c*/ 	.byte	0x04, 0x11
        /*048e*/ 	.short	(.L_206 - .L_205)
	.align		4
.L_205:
        /*0490*/ 	.word	index@(_ZN7cutlass13device_kernelIN5flash19enable_sm80_to_sm89INS1_16FlashAttnBwdSm80INS1_25CollectiveMainloopBwdSm80ILi2ELi1EN4cute5tupleIJNS5_1CILi64EEENS7_ILi96EEENS7_ILi128EEEEEENS_10bfloat16_tEfNS_4arch4Sm80ELb0ELb0ELb0ELb1ELb0ELb0ELb0ELb0ELi2ELi2ELi2ELi2ELb1EEENS1_21CollectiveEpilogueBwdISB_SC_SE_Li256ELb1ELb0ELi4EEENS1_19SingleTileSchedulerILb1ELb0ELb0ELi96EEEEEEEEEvNT_6ParamsE)
        /*0494*/ 	.word	0x00000000


	//----- nvinfo : EIATTR_REGCOUNT
	.align		4
.L_206:
        /*0498*/ 	.byte	0x04, 0x2f
        /*049a*/ 	.short	(.L_208 - .L_207)
	.align		4
.L_207:
        /*049c*/ 	.word	index@(_ZN7cutlass13device_kernelIN5flash19enable_sm80_to_sm89INS1_16FlashAttnBwdSm80INS1_25CollectiveMainloopBwdSm80ILi2ELi1EN4cute5tupleIJNS5_1CILi64EEENS7_ILi96EEENS7_ILi128EEEEEENS_10bfloat16_tEfNS_4arch4Sm80ELb0ELb0ELb0ELb0ELb1ELb0ELb0ELb0ELi2ELi2ELi2ELi2ELb1EEENS1_24CollectiveEpilogueBwdGQAISB_fSE_Li256ELb0ELb1EEENS1_19SingleTileSchedulerILb0ELb0ELb0ELi96EEEEEEEEEvNT_6ParamsE)
        /*04a0*/ 	.word	0x00000004


	//----- nvinfo : EIATTR_FRAME_SIZE
	.align		4
.L_208:
        /*04a4*/ 	.byte	0x04, 0x11
        /*04a6*/ 	.short	(.L_210 - .L_209)
	.align		4
.L_209:
        /*04a8*/ 	.word	index@(_ZN7cutlass13device_kernelIN5flash19enable_sm80_to_sm89INS1_16FlashAttnBwdSm80INS1_25CollectiveMainloopBwdSm80ILi2ELi1EN4cute5tupleIJNS5_1CILi64EEENS7_ILi96EEENS7_ILi128EEEEEENS_10bfloat16_tEfNS_4arch4Sm80ELb0ELb0ELb0ELb0ELb1ELb0ELb0ELb0ELi2ELi2ELi2ELi2ELb1EEENS1_24CollectiveEpilogueBwdGQAISB_fSE_Li256ELb0ELb1EEENS1_19SingleTileSchedulerILb0ELb0ELb0ELi96EEEEEEEEEvNT_6ParamsE)
        /*04ac*/ 	.word	0x00000000


	//----- nvinfo : EIATTR_REGCOUNT
	.align		4
.L_210:
        /*04b0*/ 	.byte	0x04, 0x2f
        /*04b2*/ 	.short	(.L_212 - .L_211)
	.align		4
.L_211:
        /*04b4*/ 	.word	index@(_ZN7cutlass13device_kernelIN5flash19enable_sm80_to_sm89INS1_16FlashAttnBwdSm80INS1_25CollectiveMainloopBwdSm80ILi2ELi1EN4cute5tupleIJNS5_1CILi64EEENS7_ILi96EEENS7_ILi128EEEEEENS_10bfloat16_tEfNS_4arch4Sm80ELb0ELb0ELb0ELb0ELb0ELb0ELb0ELb0ELi2ELi2ELi2ELi2ELb1EEENS1_24CollectiveEpilogueBwdGQAISB_fSE_Li256ELb0ELb0EEENS1_19SingleTileSchedulerILb0ELb0ELb0ELi96EEEEEEEEEvNT_6ParamsE)
        /*04b8*/ 	.word	0x00000004


	//----- nvinfo : EIATTR_FRAME_SIZE
	.align		4
.L_212:
        /*04bc*/ 	.byte	0x04, 0x11
        /*04be*/ 	.short	(.L_214 - .L_213)
	.align		4
.L_213:
        /*04c0*/ 	.word	index@(_ZN7cutlass13device_kernelIN5flash19enable_sm80_to_sm89INS1_16FlashAttnBwdSm80INS1_25CollectiveMainloopBwdSm80ILi2ELi1EN4cute5tupleIJNS5_1CILi64EEENS7_ILi96EEENS7_ILi128EEEEEENS_10bfloat16_tEfNS_4arch4Sm80ELb0ELb0ELb0ELb0ELb0ELb0ELb0ELb0ELi2ELi2ELi2ELi2ELb1EEENS1_24CollectiveEpilogueBwdGQAISB_fSE_Li256ELb0ELb0EEENS1_19SingleTileSchedulerILb0ELb0ELb0ELi96EEEEEEEEEvNT_6ParamsE)
        /*04c4*/ 	.word	0x00000000


	//----- nvinfo : EIATTR_REGCOUNT
	.align		4
.L_214:
        /*04c8*/ 	.byte	0x04, 0x2f
        /*04ca*/ 	.short	(.L_216 - .L_215)
	.align		4
.L_215:
        /*04cc*/ 	.word	index@(_ZN7cutlass13device_kernelIN5flash19enable_sm80_to_sm89INS1_16FlashAttnBwdSm80INS1_25CollectiveMainloopBwdSm80ILi2ELi1EN4cute5tupleIJNS5_1CILi64EEENS7_ILi96EEENS7_ILi128EEEEEENS_10bfloat16_tEfNS_4arch4Sm80ELb0ELb0ELb0ELb0ELb1ELb0ELb0ELb0ELi2ELi2ELi2ELi2ELb1EEENS1_21CollectiveEpilogueBwdISB_SC_SE_Li256ELb0ELb0ELi4EEENS1_19SingleTileSchedulerILb0ELb0ELb0ELi96EEEEEEEEEvNT_6ParamsE)
        /*04d0*/ 	.word	0x00000004


	//----- nvinfo : EIATTR_FRAME_SIZE
	.align		4
.L_216:
        /*04d4*/ 	.byte	0x04, 0x11
        /*04d6*/ 	.short	(.L_218 - .L_217)
	.align		4
.L_217:
        /*04d8*/ 	.word	index@(_ZN7cutlass13device_kernelIN5flash19enable_sm80_to_sm89INS1_16FlashAttnBwdSm80INS1_25CollectiveMainloopBwdSm80ILi2ELi1EN4cute5tupleIJNS5_1CILi64EEENS7_ILi96EEENS7_ILi128EEEEEENS_10bfloat16_tEfNS_4arch4Sm80ELb0ELb0ELb0ELb0ELb1ELb0ELb0ELb0ELi2ELi2ELi2ELi2ELb1EEENS1_21CollectiveEpilogueBwdISB_SC_SE_Li256ELb0ELb0ELi4EEENS1_19SingleTileSchedulerILb0ELb0ELb0ELi96EEEEEEEEEvNT_6ParamsE)
        /*04dc*/ 	.word	0x00000000


	//----- nvinfo : EIATTR_REGCOUNT
	.align		4
.L_218:
        /*04e0*/ 	.byte	0x04, 0x2f
        /*04e2*/ 	.short	(.L_220 - .L_219)
	.align		4
.L_219:
        /*04e4*/ 	.word	index@(_ZN7cutlass13device_kernelIN5flash19enable_sm80_to_sm89INS1_16FlashAttnBwdSm80INS1_25CollectiveMainloopBwdSm80ILi2ELi1EN4cute5tupleIJNS5_1CILi64EEENS7_ILi96EEENS7_ILi128EEEEEENS_10bfloat16_tEfNS_4arch4Sm80ELb0ELb0ELb0ELb0ELb0ELb0ELb0ELb0ELi2ELi2ELi2ELi2ELb1EEENS1_21CollectiveEpilogueBwdISB_SC_SE_Li256ELb0ELb0ELi4EEENS1_19SingleTileSchedulerILb0ELb0ELb0ELi96EEEEEEEEEvNT_6ParamsE)
        /*04e8*/ 	.word	0x00000004


	//----- nvinfo : EIATTR_FRAME_SIZE
	.align		4
.L_220:
        /*04ec*/ 	.byte	0x04, 0x11
        /*04ee*/ 	.short	(.L_222 - .L_221)
	.align		4
.L_221:
        /*04f0*/ 	.word	index@(_ZN7cutlass13device_kernelIN5flash19enable_sm80_to_sm89INS1_16FlashAttnBwdSm80INS1_25CollectiveMainloopBwdSm80ILi2ELi1EN4cute5tupleIJNS5_1CILi64EEENS7_ILi96EEENS7_ILi128EEEEEENS_10bfloat16_tEfNS_4arch4Sm80ELb0ELb0ELb0ELb0ELb0ELb0ELb0ELb0ELi2ELi2ELi2ELi2ELb1EEENS1_21CollectiveEpilogueBwdISB_SC_SE_Li256ELb0ELb0ELi4EEENS1_19SingleTileSchedulerILb0ELb0ELb0ELi96EEEEEEEEEvNT_6ParamsE)
        /*04f4*/ 	.word	0x00000000


	//----- nvinfo : EIATTR_MIN_STACK_SIZE
	.align		4
.L_222:
        /*04f8*/ 	.byte	0x04, 0x12
        /*04fa*/ 	.short	(.L_224 - .L_223)
	.align		4
.L_223:
        /*04fc*/ 	.word	index@(_ZN7cutlass13device_kernelIN5flash19enable_sm80_to_sm89INS1_16FlashAttnBwdSm80INS1_25CollectiveMainloopBwdSm80ILi2ELi1EN4cute5tupleIJNS5_1CILi64EEENS7_ILi96EEENS7_ILi128EEEEEENS_10bfloat16_tEfNS_4arch4Sm80ELb0ELb0ELb0ELb0ELb0ELb0ELb0ELb0ELi2ELi2ELi2ELi2ELb1EEENS1_21CollectiveEpilogueBwdISB_SC_SE_Li256ELb0ELb0ELi4EEENS1_19SingleTileSchedulerILb0ELb0ELb0ELi96EEEEEEEEEvNT_6ParamsE)
        /*0500*/ 	.word	0x00000000


	//----- nvinfo : EIATTR_MIN_STACK_SIZE
	.align		4
.L_224:
        /*0504*/ 	.byte	0x04, 0x12
        /*0506*/ 	.short	(.L_226 - .L_225)
	.align		4
.L_225:
        /*0508*/ 	.word	index@(_ZN7cutlass13device_kernelIN5flash19enable_sm80_to_sm89INS1_16FlashAttnBwdSm80INS1_25CollectiveMainloopBwdSm80ILi2ELi1EN4cute5tupleIJNS5_1CILi64EEENS7_ILi96EEENS7_ILi128EEEEEENS_10bfloat16_tEfNS_4arch4Sm80ELb0ELb0ELb0ELb0ELb1ELb0ELb0ELb0ELi2ELi2ELi2ELi2ELb1EEENS1_21CollectiveEpilogueBwdISB_SC_SE_Li256ELb0ELb0ELi4EEENS1_19SingleTileSchedulerILb0ELb0ELb0ELi96EEEEEEEEEvNT_6ParamsE)
        /*050c*/ 	.word	0x00000000


	//----- nvinfo : EIATTR_MIN_STACK_SIZE
	.align		4
.L_226:
        /*0510*/ 	.byte	0x04, 0x12
        /*0512*/ 	.short	(.L_228 - .L_227)
	.align		4
.L_227:
        /*0514*/ 	.word	index@(_ZN7cutlass13device_kernelIN5flash19enable_sm80_to_sm89INS1_16FlashAttnBwdSm80INS1_25CollectiveMainloopBwdSm80ILi2ELi1EN4cute5tupleIJNS5_1CILi64EEENS7_ILi96EEENS7_ILi128EEEEEENS_10bfloat16_tEfNS_4arch4Sm80ELb0ELb0ELb0ELb0ELb0ELb0ELb0ELb0ELi2ELi2ELi2ELi2ELb1EEENS1_24CollectiveEpilogueBwdGQAISB_fSE_Li256ELb0ELb0EEENS1_19SingleTileSchedulerILb0ELb0ELb0ELi96EEEEEEEEEvNT_6ParamsE)
        /*0518*/ 	.word	0x00000000


	//----- nvinfo : EIATTR_MIN_STACK_SIZE
	.align		4
.L_228:
        /*051c*/ 	.byte	0x04, 0x12
        /*051e*/ 	.short	(.L_230 - .L_229)
	.align		4
.L_229:
        /*0520*/ 	.word	index@(_ZN7cutlass13device_kernelIN5flash19enable_sm80_to_sm89INS1_16FlashAttnBwdSm80INS1_25CollectiveMainloopBwdSm80ILi2ELi1EN4cute5tupleIJNS5_1CILi64EEENS7_ILi96EEENS7_ILi128EEEEEENS_10bfloat16_tEfNS_4arch4Sm80ELb0ELb0ELb0ELb0ELb1ELb0ELb0ELb0ELi2ELi2ELi2ELi2ELb1EEENS1_24CollectiveEpilogueBwdGQAISB_fSE_Li256ELb0ELb1EEENS1_19SingleTileSchedulerILb0ELb0ELb0ELi96EEEEEEEEEvNT_6ParamsE)
        /*0524*/ 	.word	0x00000000


	//----- nvinfo : EIATTR_MIN_STACK_SIZE
	.align		4
.L_230:
        /*0528*/ 	.byte	0x04, 0x12
        /*052a*/ 	.short	(.L_232 - .L_231)
	.align		4
.L_231:
        /*052c*/ 	.word	index@(_ZN7cutlass13device_kernelIN5flash19enable_sm80_to_sm89INS1_16FlashAttnBwdSm80INS1_25CollectiveMainloopBwdSm80ILi2ELi1EN4cute5tupleIJNS5_1CILi64EEENS7_ILi96EEENS7_ILi128EEEEEENS_10bfloat16_tEfNS_4arch4Sm80ELb0ELb0ELb0ELb1ELb0ELb0ELb0ELb0ELi2ELi2ELi2ELi2ELb1EEENS1_21CollectiveEpilogueBwdISB_SC_SE_Li256ELb1ELb0ELi4EEENS1_19SingleTileSchedulerILb1ELb0ELb0ELi96EEEEEEEEEvNT_6ParamsE)
        /*0530*/ 	.word	0x00000000


	//----- nvinfo : EIATTR_MIN_STACK_SIZE
	.align		4
.L_232:
        /*0534*/ 	.byte	0x04, 0x12
        /*0536*/ 	.short	(.L_234 - .L_233)
	.align		4
.L_233:
        /*0538*/ 	.word	index@(_ZN7cutlass13device_kernelIN5flash19enable_sm80_to_sm89INS1_16FlashAttnBwdSm80INS1_25CollectiveMainloopBwdSm80ILi2ELi1EN4cute5tupleIJNS5_1CILi64EEENS7_ILi96EEENS7_ILi128EEEEEENS_10bfloat16_tEfNS_4arch4Sm80ELb0ELb0ELb0ELb1ELb1ELb0ELb0ELb0ELi2ELi2ELi2ELi2ELb1EEENS1_21CollectiveEpilogueBwdISB_SC_SE_Li256ELb1ELb0ELi4EEENS1_19SingleTileSchedulerILb1ELb0ELb0ELi96EEEEEEEEEvNT_6ParamsE)
        /*053c*/ 	.word	0x00000000


	//----- nvinfo : EIATTR_MIN_STACK_SIZE
	.align		4
.L_234:
        /*0540*/ 	.byte	0x04, 0x12
        /*0542*/ 	.short	(.L_236 - .L_235)
	.align		4
.L_235:
        /*0544*/ 	.word	index@(_ZN7cutlass13device_kernelIN5flash19enable_sm80_to_sm89INS1_16FlashAttnBwdSm80INS1_25CollectiveMainloopBwdSm80ILi2ELi1EN4cute5tupleIJNS5_1CILi64EEENS7_ILi96EEENS7_ILi128EEEEEENS_10bfloat16_tEfNS_4arch4Sm80ELb0ELb0ELb0ELb1ELb0ELb0ELb0ELb0ELi2ELi2ELi2ELi2ELb1EEENS1_24CollectiveEpilogueBwdGQAISB_fSE_Li256ELb1ELb0EEENS1_19SingleTileSchedulerILb1ELb0ELb0ELi96EEEEEEEEEvNT_6ParamsE)
        /*0548*/ 	.word	0x00000000


	//----- nvinfo : EIATTR_MIN_STACK_SIZE
	.align		4
.L_236:
        /*054c*/ 	.byte	0x04, 0x12
        /*054e*/ 	.short	(.L_238 - .L_237)
	.align		4
.L_237:
        /*0550*/ 	.word	index@(_ZN7cutlass13device_kernelIN5flash19enable_sm80_to_sm89INS1_16FlashAttnBwdSm80INS1_25CollectiveMainloopBwdSm80ILi2ELi1EN4cute5tupleIJNS5_1CILi64EEENS7_ILi96EEENS7_ILi128EEEEEENS_10bfloat16_tEfNS_4arch4Sm80ELb0ELb0ELb0ELb1ELb1ELb0ELb0ELb0ELi2ELi2ELi2ELi2ELb1EEENS1_24CollectiveEpilogueBwdGQAISB_fSE_Li256ELb1ELb1EEENS1_19SingleTileSchedulerILb1ELb0ELb0ELi96EEEEEEEEEvNT_6ParamsE)
        /*0554*/ 	.word	0x00000000


	//----- nvinfo : EIATTR_MIN_STACK_SIZE
	.align		4
.L_238:
        /*0558*/ 	.byte	0x04, 0x12
        /*055a*/ 	.short	(.L_240 - .L_239)
	.align		4
.L_239:
        /*055c*/ 	.word	index@(_ZN7cutlass13device_kernelIN5flash19enable_sm80_to_sm89INS1_16FlashAttnBwdSm80INS1_25CollectiveMainloopBwdSm80ILi2ELi1EN4cute5tupleIJNS5_1CILi64EEENS7_ILi96EEENS7_ILi128EEEEEENS_10bfloat16_tEfNS_4arch4Sm80ELb0ELb1ELb0ELb0ELb0ELb0ELb0ELb0ELi2ELi2ELi2ELi2ELb1EEENS1_21CollectiveEpilogueBwdISB_SC_SE_Li256ELb0ELb0ELi4EEENS1_19SingleTileSchedulerILb0ELb0ELb0ELi96EEEEEEEEEvNT_6ParamsE)
        /*0560*/ 	.word	0x00000000


	//----- nvinfo : EIATTR_MIN_STACK_SIZE
	.align		4
.L_240:
        /*0564*/ 	.byte	0x04, 0x12
        /*0566*/ 	.short	(.L_242 - .L_241)
	.align		4
.L_241:
        /*0568*/ 	.word	index@(_ZN7cutlass13device_kernelIN5flash19enable_sm80_to_sm89INS1_16FlashAttnBwdSm80INS1_25CollectiveMainloopBwdSm80ILi2ELi1EN4cute5tupleIJNS5_1CILi64EEENS7_ILi96EEENS7_ILi128EEEEEENS_10bfloat16_tEfNS_4arch4Sm80ELb0ELb1ELb0ELb0ELb1ELb0ELb0ELb0ELi2ELi2ELi2ELi2ELb1EEENS1_21CollectiveEpilogueBwdISB_SC_SE_Li256ELb0ELb0ELi4EEENS1_19SingleTileSchedulerILb0ELb0ELb0ELi96EEEEEEEEEvNT_6ParamsE)
        /*056c*/ 	.word	0x00000000


	//----- nvinfo : EIATTR_MIN_STACK_SIZE
	.align		4
.L_242:
        /*0570*/ 	.byte	0x04, 0x12
        /*0572*/ 	.short	(.L_244 - .L_243)
	.align		4
.L_243:
        /*0574*/ 	.word	index@(_ZN7cutlass13device_kernelIN5flash19enable_sm80_to_sm89INS1_16FlashAttnBwdSm80INS1_25CollectiveMainloopBwdSm80ILi2ELi1EN4cute5tupleIJNS5_1CILi64EEENS7_ILi96EEENS7_ILi128EEEEEENS_10bfloat16_tEfNS_4arch4Sm80ELb0ELb1ELb0ELb0ELb0ELb0ELb0ELb0ELi2ELi2ELi2ELi2ELb1EEENS1_24CollectiveEpilogueBwdGQAISB_fSE_Li256ELb0ELb0EEENS1_19SingleTileSchedulerILb0ELb0ELb0ELi96EEEEEEEEEvNT_6ParamsE)
        /*0578*/ 	.word	0x00000000


	//----- nvinfo : EIATTR_MIN_STACK_SIZE
	.align		4
.L_244:
        /*057c*/ 	.byte	0x04, 0x12
        /*057e*/ 	.short	(.L_246 - .L_245)
	.align		4
.L_245:
        /*0580*/ 	.word	index@(_ZN7cutlass13device_kernelIN5flash19enable_sm80_to_sm89INS1_16FlashAttnBwdSm80INS1_25CollectiveMainloopBwdSm80ILi2ELi1EN4cute5tupleIJNS5_1CILi64EEENS7_ILi96EEENS7_ILi128EEEEEENS_10bfloat16_tEfNS_4arch4Sm80ELb0ELb1ELb0ELb0ELb1ELb0ELb0ELb0ELi2ELi2ELi2ELi2ELb1EEENS1_24CollectiveEpilogueBwdGQAISB_fSE_Li256ELb0ELb1EEENS1_19SingleTileSchedulerILb0ELb0ELb0ELi96EEEEEEEEEvNT_6ParamsE)
        /*0584*/ 	.word	0x00000000


	//----- nvinfo : EIATTR_MIN_STACK_SIZE
	.align		4
.L_246:
        /*0588*/ 	.byte	0x04, 0x12
        /*058a*/ 	.short	(.L_248 - .L_247)
	.align		4
.L_247:
        /*058c*/ 	.word	index@(_ZN7cutlass13device_kernelIN5flash19enable_sm80_to_sm89INS1_16FlashAttnBwdSm80INS1_25CollectiveMainloopBwdSm80ILi2ELi1EN4cute5tupleIJNS5_1CILi64EEENS7_ILi96EEENS7_ILi128EEEEEENS_10bfloat16_tEfNS_4arch4Sm80ELb0ELb1ELb0ELb1ELb0ELb0ELb0ELb0ELi2ELi2ELi2ELi2ELb1EEENS1_21CollectiveEpilogueBwdISB_SC_SE_Li256ELb1ELb0ELi4EEENS1_19SingleTileSchedulerILb1ELb0ELb0ELi96EEEEEEEEEvNT_6ParamsE)
        /*0590*/ 	.word	0x00000000


	//----- nvinfo : EIATTR_MIN_STACK_SIZE
	.align		4
.L_248:
        /*0594*/ 	.byte	0x04, 0x12
        /*0596*/ 	.short	(.L_250 - .L_249)
	.align		4
.L_249:
        /*0598*/ 	.word	index@(_ZN7cutlass13device_kernelIN5flash19enable_sm80_to_sm89INS1_16FlashAttnBwdSm80INS1_25CollectiveMainloopBwdSm80ILi2ELi1EN4cute5tupleIJNS5_1CILi64EEENS7_ILi96EEENS7_ILi128EEEEEENS_10bfloat16_tEfNS_4arch4Sm80ELb0ELb1ELb0ELb1ELb1ELb0ELb0ELb0ELi2ELi2ELi2ELi2ELb1EEENS1_21CollectiveEpilogueBwdISB_SC_SE_Li256ELb1ELb0ELi4EEENS1_19SingleTileSchedulerILb1ELb0ELb0ELi96EEEEEEEEEvNT_6ParamsE)
        /*059c*/ 	.word	0x00000000


	//----- nvinfo : EIATTR_MIN_STACK_SIZE
	.align		4
.L_250:
        /*05a0*/ 	.byte	0x04, 0x12
        /*05a2*/ 	.short	(.L_252 - .L_251)
	.align		4
.L_251:
        /*05a4*/ 	.word	index@(_ZN7cutlass13device_kernelIN5flash19enable_sm80_to_sm89INS1_16FlashAttnBwdSm80INS1_25CollectiveMainloopBwdSm80ILi2ELi1EN4cute5tupleIJNS5_1CILi64EEENS7_ILi96EEENS7_ILi128EEEEEENS_10bfloat16_tEfNS_4arch4Sm80ELb0ELb1ELb0ELb1ELb0ELb0ELb0ELb0ELi2ELi2ELi2ELi2ELb1EEENS1_24CollectiveEpilogueBwdGQAISB_fSE_Li256ELb1ELb0EEENS1_19SingleTileSchedulerILb1ELb0ELb0ELi96EEEEEEEEEvNT_6ParamsE)
        /*05a8*/ 	.word	0x00000000


	//----- nvinfo : EIATTR_MIN_STACK_SIZE
	.align		4
.L_252:
        /*05ac*/ 	.byte	0x04, 0x12
        /*05ae*/ 	.short	(.L_254 - .L_253)
	.align		4
.L_253:
        /*05b0*/ 	.word	index@(_ZN7cutlass13device_kernelIN5flash19enable_sm80_to_sm89INS1_16FlashAttnBwdSm80INS1_25CollectiveMainloopBwdSm80ILi2ELi1EN4cute5tupleIJNS5_1CILi64EEENS7_ILi96EEENS7_ILi128EEEEEENS_10bfloat16_tEfNS_4arch4Sm80ELb0ELb1ELb0ELb1ELb1ELb0ELb0ELb0ELi2ELi2ELi2ELi2ELb1EEENS1_24CollectiveEpilogueBwdGQAISB_fSE_Li256ELb1ELb1EEENS1_19SingleTileSchedulerILb1ELb0ELb0ELi96EEEEEEEEEvNT_6ParamsE)
        /*05b4*/ 	.word	0x00000000


	//----- nvinfo : EIATTR_MIN_STACK_SIZE
	.align		4
.L_254:
        /*05b8*/ 	.byte	0x04, 0x12
        /*05ba*/ 	.short	(.L_256 - .L_255)
	.align		4
.L_255:
        /*05bc*/ 	.word	index@(_ZN7cutlass13device_kernelIN5flash19enable_sm80_to_sm89INS1_16FlashAttnBwdSm80INS1_25CollectiveMainloopBwdSm80ILi2ELi1EN4cute5tupleIJNS5_1CILi64EEENS7_ILi96EEENS7_ILi128EEEEEENS_10bfloat16_tEfNS_4arch4Sm80ELb1ELb0ELb0ELb0ELb0ELb0ELb0ELb0ELi2ELi2ELi2ELi2ELb1EEENS1_21CollectiveEpilogueBwdISB_SC_SE_Li256ELb0ELb0ELi4EEENS1_25SingleTileBwdLPTSchedulerILb0ELi96ELb0EEEEEEEEEvNT_6ParamsE)
        /*05c0*/ 	.word	0x00000000


	//----- nvinfo : EIATTR_MIN_STACK_SIZE
	.align		4
.L_256:
        /*05c4*/ 	.byte	0x04, 0x12
        /*05c6*/ 	.short	(.L_258 - .L_257)
	.align		4
.L_257:
        /*05c8*/ 	.word	index@(_ZN7cutlass13device_kernelIN5flash19enable_sm80_to_sm89INS1_16FlashAttnBwdSm80INS1_25CollectiveMainloopBwdSm80ILi2ELi1EN4cute5tupleIJNS5_1CILi64EEENS7_ILi96EEENS7_ILi128EEEEEENS_10bfloat16_tEfNS_4arch4Sm80ELb1ELb0ELb0ELb0ELb1ELb0ELb0ELb0ELi2ELi2ELi2ELi2ELb1EEENS1_21CollectiveEpilogueBwdISB_SC_SE_Li256ELb0ELb0ELi4EEENS1_25SingleTileBwdLPTSchedulerILb0ELi96ELb1EEEEEEEEEvNT_6ParamsE)
        /*05cc*/ 	.word	0x00000000


	//----- nvinfo : EIATTR_MIN_STACK_SIZE
	.align		4
.L_258:
        /*05d0*/ 	.byte	0x04, 0x12
        /*05d2*/ 	.short	(.L_260 - .L_259)
	.align		4
.L_259:
        /*05d4*/ 	.word	index@(_ZN7cutlass13device_kernelIN5flash19enable_sm80_to_sm89INS1_16FlashAttnBwdSm80INS1_25CollectiveMainloopBwdSm80ILi2ELi1EN4cute5tupleIJNS5_1CILi64EEENS7_ILi96EEENS7_ILi128EEEEEENS_10bfloat16_tEfNS_4arch4Sm80ELb1ELb0ELb0ELb0ELb0ELb0ELb0ELb0ELi2ELi2ELi2ELi2ELb1EEENS1_24CollectiveEpilogueBwdGQAISB_fSE_Li256ELb0ELb0EEENS1_25SingleTileBwdLPTSchedulerILb0ELi96ELb0EEEEEEEEEvNT_6ParamsE)
        /*05d8*/ 	.word	0x00000000


	//----- nvinfo : EIATTR_MIN_STACK_SIZE
	.align		4
.L_260:
        /*05dc*/ 	.byte	0x04, 0x12
        /*05de*/ 	.short	(.L_262 - .L_261)
	.align		4
.L_261:
        /*05e0*/ 	.word	index@(_ZN7cutlass13device_kernelIN5flash19enable_sm80_to_sm89INS1_16FlashAttnBwdSm80INS1_25CollectiveMainloopBwdSm80ILi2ELi1EN4cute5tupleIJNS5_1CILi64EEENS7_ILi96EEENS7_ILi128EEEEEENS_10bfloat16_tEfNS_4arch4Sm80ELb1ELb0ELb0ELb0ELb1ELb0ELb0ELb0ELi2ELi2ELi2ELi2ELb1EEENS1_24CollectiveEpilogueBwdGQAISB_fSE_Li256ELb0ELb1EEENS1_25SingleTileBwdLPTSchedulerILb0ELi96ELb1EEEEEEEEEvNT_6ParamsE)
        /*05e4*/ 	.word	0x00000000


	//----- nvinfo : EIATTR_MIN_STACK_SIZE
	.align		4
.L_262:
        /*05e8*/ 	.byte	0x04, 0x12
        /*05ea*/ 	.short	(.L_264 - .L_263)
	.align		4
.L_263:
        /*05ec*/ 	.word	index@(_ZN7cutlass13device_kernelIN5flash19enable_sm80_to_sm89INS1_16FlashAttnBwdSm80INS1_25CollectiveMainloopBwdSm80ILi2ELi1EN4cute5tupleIJNS5_1CILi64EEENS7_ILi96EEENS7_ILi128EEEEEENS_10bfloat16_tEfNS_4arch4Sm80ELb1ELb0ELb0ELb1ELb0ELb0ELb0ELb0ELi2ELi2ELi2ELi2ELb1EEENS1_21CollectiveEpilogueBwdISB_SC_SE_Li256ELb1ELb0ELi4EEENS1_25SingleTileBwdLPTSchedulerILb1ELi96ELb0EEEEEEEEEvNT_6ParamsE)
        /*05f0*/ 	.word	0x00000000


	//----- nvinfo : EIATTR_MIN_STACK_SIZE
	.align		4
.L_264:
        /*05f4*/ 	.byte	0x04, 0x12
        /*05f6*/ 	.short	(.L_266 - .L_265)
	.align		4
.L_265:
        /*05f8*/ 	.word	index@(_ZN7cutlass13device_kernelIN5flash19enable_sm80_to_sm89INS1_16FlashAttnBwdSm80INS1_25CollectiveMainloopBwdSm80ILi2ELi1EN4cute5tupleIJNS5_1CILi64EEENS7_ILi96EEENS7_ILi128EEEEEENS_10bfloat16_tEfNS_4arch4Sm80ELb1ELb0ELb0ELb1ELb1ELb0ELb0ELb0ELi2ELi2ELi2ELi2ELb1EEENS1_21CollectiveEpilogueBwdISB_SC_SE_Li256ELb1ELb0ELi4EEENS1_25SingleTileBwdLPTSchedulerILb1ELi96ELb1EEEEEEEEEvNT_6ParamsE)
        /*05fc*/ 	.word	0x00000000


	//----- nvinfo : EIATTR_MIN_STACK_SIZE
	.align		4
.L_266:
        /*0600*/ 	.byte	0x04, 0x12
        /*0602*/ 	.short	(.L_268 - .L_267)
	.align		4
.L_267:
        /*0604*/ 	.word	index@(_ZN7cutlass13device_kernelIN5flash19enable_sm80_to_sm89INS1_16FlashAttnBwdSm80INS1_25CollectiveMainloopBwdSm80ILi2ELi1EN4cute5tupleIJNS5_1CILi64EEENS7_ILi96EEENS7_ILi128EEEEEENS_10bfloat16_tEfNS_4arch4Sm80ELb1ELb0ELb0ELb1ELb0ELb0ELb0ELb0ELi2ELi2ELi2ELi2ELb1EEENS1_24CollectiveEpilogueBwdGQAISB_fSE_Li256ELb1ELb0EEENS1_25SingleTileBwdLPTSchedulerILb1ELi96ELb0EEEEEEEEEvNT_6ParamsE)
        /*0608*/ 	.word	0x00000000


	//----- nvinfo : EIATTR_MIN_STACK_SIZE
	.align		4
.L_268:
        /*060c*/ 	.byte	0x04, 0x12
        /*060e*/ 	.short	(.L_270 - .L_269)
	.align		4
.L_269:
        /*0610*/ 	.word	index@(_ZN7cutlass13device_kernelIN5flash32FlashAttnBwdPostprocessConvertdQIN4cute5tupleIJNS3_1CILi96EEENS5_ILi128EEEEEENS_10bfloat16_tEfNS_4arch4Sm80ELi256ENS3_8TiledMMAINS3_8MMA_AtomIJNS3_30SM80_16x8x16_F32BF16BF16F32_TNEEEENS3_6LayoutINS4_IJNS5_ILi2EEENS5_ILi4EEENS5_ILi1EEEEEENS4_IJSJ_SH_NS5_ILi0EEEEEEEENS4_IJNS5_ILi32EEENS5_ILi64EEENS5_ILi16EEEEEEEELb0EEEEEvNT_6ParamsE)
        /*0614*/ 	.word	0x00000000


	//----- nvinfo : EIATTR_MIN_STACK_SIZE
	.align		4
.L_270:
        /*0618*/ 	.byte	0x04, 0x12
        /*061a*/ 	.short	(.L_272 - .L_271)
	.align		4
.L_271:
        /*061c*/ 	.word	index@(_ZN7cutlass13device_kernelIN5flash19enable_sm80_to_sm89INS1_16FlashAttnBwdSm80INS1_25CollectiveMainloopBwdSm80ILi2ELi1EN4cute5tupleIJNS5_1CILi64EEENS7_ILi96EEENS7_ILi128EEEEEENS_10bfloat16_tEfNS_4arch4Sm80ELb1ELb0ELb0ELb1ELb1ELb0ELb0ELb0ELi2ELi2ELi2ELi2ELb1EEENS1_24CollectiveEpilogueBwdGQAISB_fSE_Li256ELb1ELb1EEENS1_25SingleTileBwdLPTSchedulerILb1ELi96ELb1EEEEEEEEEvNT_6ParamsE)
        /*0620*/ 	.word	0x00000000


	//----- nvinfo : EIATTR_MIN_STACK_SIZE
	.align		4
.L_272:
        /*0624*/ 	.byte	0x04, 0x12
        /*0626*/ 	.short	(.L_274 - .L_273)
	.align		4
.L_273:
        /*0628*/ 	.word	index@(_ZN7cutlass13device_kernelIN5flash19enable_sm80_to_sm89INS1_16FlashAttnBwdSm80INS1_25CollectiveMainloopBwdSm80ILi2ELi2EN4cute5tupleIJNS5_1CILi64EEENS7_ILi128EEES9_EEENS_10bfloat16_tEfNS_4arch4Sm80ELb0ELb0ELb0ELb0ELb0ELb0ELb0ELb0ELi2ELi2ELi2ELi2ELb0EEENS1_21CollectiveEpilogueBwdISA_SB_SD_Li256ELb0ELb0ELi4EEENS1_19SingleTileSchedulerILb0ELb0ELb0ELi128EEEEEEEEEvNT_6ParamsE)
        /*062c*/ 	.word	0x00000000


	//----- nvinfo : EIATTR_MIN_STACK_SIZE
	.align		4
.L_274:
        /*0630*/ 	.byte	0x04, 0x12
        /*0632*/ 	.short	(.L_276 - .L_275)
	.align		4
.L_275:
        /*0634*/ 	.word	index@(_ZN7cutlass13device_kernelIN5flash19enable_sm80_to_sm89INS1_16FlashAttnBwdSm80INS1_25CollectiveMainloopBwdSm80ILi2ELi2EN4cute5tupleIJNS5_1CILi64EEENS7_ILi128EEES9_EEENS_10bfloat16_tEfNS_4arch4Sm80ELb0ELb0ELb0ELb0ELb1ELb0ELb0ELb0ELi2ELi2ELi2ELi2ELb0EEENS1_21CollectiveEpilogueBwdISA_SB_SD_Li256ELb0ELb0ELi4EEENS1_19SingleTileSchedulerILb0ELb0ELb0ELi128EEEEEEEEEvNT_6ParamsE)
        /*0638*/ 	.word	0x00000000


	//----- nvinfo : EIATTR_MIN_STACK_SIZE
	.align		4
.L_276:
        /*063c*/ 	.byte	0x04, 0x12
        /*063e*/ 	.short	(.L_278 - .L_277)
	.align		4
.L_277:
        /*0640*/ 	.word	index@(_ZN7cutlass13device_kernelIN5flash19enable_sm80_to_sm89INS1_16FlashAttnBwdSm80INS1_25CollectiveMainloopBwdSm80ILi2ELi2EN4cute5tupleIJNS5_1CILi64EEENS7_ILi128EEES9_EEENS_10bfloat16_tEfNS_4arch4Sm80ELb0ELb0ELb0ELb0ELb0ELb0ELb0ELb0ELi2ELi2ELi2ELi2ELb0EEENS1_24CollectiveEpilogueBwdGQAISA_fSD_Li256ELb0ELb0EEENS1_19SingleTileSchedulerILb0ELb0ELb0ELi128EEEEEEEEEvNT_6ParamsE)
        /*0644*/ 	.word	0x00000000


	//----- nvinfo : EIATTR_MIN_STACK_SIZE
	.align		4
.L_278:
        /*0648*/ 	.byte	0x04, 0x12
        /*064a*/ 	.short	(.L_280 - .L_279)
	.align		4
.L_279:
        /*064c*/ 	.word	index@(_ZN7cutlass13device_kernelIN5flash19enable_sm80_to_sm89INS1_16FlashAttnBwdSm80INS1_25CollectiveMainloopBwdSm80ILi2ELi2EN4cute5tupleIJNS5_1CILi64EEENS7_ILi128EEES9_EEENS_10bfloat16_tEfNS_4arch4Sm80ELb0ELb0ELb0ELb0ELb1ELb0ELb0ELb0ELi2ELi2ELi2ELi2ELb0EEENS1_24CollectiveEpilogueBwdGQAISA_fSD_Li256ELb0ELb1EEENS1_19SingleTileSchedulerILb0ELb0ELb0ELi128EEEEEEEEEvNT_6ParamsE)
        /*0650*/ 	.word	0x00000000


	//----- nvinfo : EIATTR_MIN_STACK_SIZE
	.align		4
.L_280:
        /*0654*/ 	.byte	0x04, 0x12
        /*0656*/ 	.short	(.L_282 - .L_281)
	.align		4
.L_281:
        /*0658*/ 	.word	index@(_ZN7cutlass13device_kernelIN5flash19enable_sm80_to_sm89INS1_16FlashAttnBwdSm80INS1_25CollectiveMainloopBwdSm80ILi2ELi2EN4cute5tupleIJNS5_1CILi64EEENS7_ILi128EEES9_EEENS_10bfloat16_tEfNS_4arch4Sm80ELb0ELb0ELb0ELb1ELb0ELb0ELb0ELb0ELi2ELi2ELi2ELi2ELb0EEENS1_21CollectiveEpilogueBwdISA_SB_SD_Li256ELb1ELb0ELi4EEENS1_19SingleTileSchedulerILb1ELb0ELb0ELi128EEEEEEEEEvNT_6ParamsE)
        /*065c*/ 	.word	0x00000000


	//----- nvinfo : EIATTR_MIN_STACK_SIZE
	.align		4
.L_282:
        /*0660*/ 	.byte	0x04, 0x12
        /*0662*/ 	.short	(.L_284 - .L_283)
	.align		4
.L_283:
        /*0664*/ 	.word	index@(_ZN7cutlass13device_kernelIN5flash19enable_sm80_to_sm89INS1_16FlashAttnBwdSm80INS1_25CollectiveMainloopBwdSm80ILi2ELi2EN4cute5tupleIJNS5_1CILi64EEENS7_ILi128EEES9_EEENS_10bfloat16_tEfNS_4arch4Sm80ELb0ELb0ELb0ELb1ELb1ELb0ELb0ELb0ELi2ELi2ELi2ELi2ELb0EEENS1_21CollectiveEpilogueBwdISA_SB_SD_Li256ELb1ELb0ELi4EEENS1_19SingleTileSchedulerILb1ELb0ELb0ELi128EEEEEEEEEvNT_6ParamsE)
        /*0668*/ 	.word	0x00000000


	//----- nvinfo : EIATTR_MIN_STACK_SIZE
	.align		4
.L_284:
        /*066c*/ 	.byte	0x04, 0x12
        /*066e*/ 	.short	(.L_286 - .L_285)
	.align		4
.L_285:
        /*0670*/ 	.word	index@(_ZN7cutlass13device_kernelIN5flash19enable_sm80_to_sm89INS1_16FlashAttnBwdSm80INS1_25CollectiveMainloopBwdSm80ILi2ELi2EN4cute5tupleIJNS5_1CILi64EEENS7_ILi128EEES9_EEENS_10bfloat16_tEfNS_4arch4Sm80ELb0ELb0ELb0ELb1ELb0ELb0ELb0ELb0ELi2ELi2ELi2ELi2ELb0EEENS1_24CollectiveEpilogueBwdGQAISA_fSD_Li256ELb1ELb0EEENS1_19SingleTileSchedulerILb1ELb0ELb0ELi128EEEEEEEEEvNT_6ParamsE)
        /*0674*/ 	.word	0x00000000


	//----- nvinfo : EIATTR_MIN_STACK_SIZE
	.align		4
.L_286:
        /*0678*/ 	.byte	0x04, 0x12
        /*067a*/ 	.short	(.L_288 - .L_287)
	.align		4
.L_287:
        /*067c*/ 	.word	index@(_ZN7cutlass13device_kernelIN5flash19enable_sm80_to_sm89INS1_16FlashAttnBwdSm80INS1_25CollectiveMainloopBwdSm80ILi2ELi2EN4cute5tupleIJNS5_1CILi64EEENS7_ILi128EEES9_EEENS_10bfloat16_tEfNS_4arch4Sm80ELb0ELb0ELb0ELb1ELb1ELb0ELb0ELb0ELi2ELi2ELi2ELi2ELb0EEENS1_24CollectiveEpilogueBwdGQAISA_fSD_Li256ELb1ELb1EEENS1_19SingleTileSchedulerILb1ELb0ELb0ELi128EEEEEEEEEvNT_6ParamsE)
        /*0680*/ 	.word	0x00000000


	//----- nvinfo : EIATTR_MIN_STACK_SIZE
	.align		4
.L_288:
        /*0684*/ 	.byte	0x04, 0x12
        /*0686*/ 	.short	(.L_290 - .L_289)
	.align		4
.L_289:
        /*0688*/ 	.word	index@(_ZN7cutlass13device_kernelIN5flash19enable_sm80_to_sm89INS1_16FlashAttnBwdSm80INS1_25CollectiveMainloopBwdSm80ILi2ELi2EN4cute5tupleIJNS5_1CILi64EEENS7_ILi128EEES9_EEENS_10bfloat16_tEfNS_4arch4Sm80ELb0ELb1ELb0ELb0ELb0ELb0ELb0ELb0ELi2ELi2ELi2ELi2ELb0EEENS1_21CollectiveEpilogueBwdISA_SB_SD_Li256ELb0ELb0ELi4EEENS1_19SingleTileSchedulerILb0ELb0ELb0ELi128EEEEEEEEEvNT_6ParamsE)
        /*068c*/ 	.word	0x00000000


	//----- nvinfo : EIATTR_MIN_STACK_SIZE
	.align		4
.L_290:
        /*0690*/ 	.byte	0x04, 0x12
        /*0692*/ 	.short	(.L_292 - .L_291)
	.align		4
.L_291:
        /*0694*/ 	.word	index@(_ZN7cutlass13device_kernelIN5flash19enable_sm80_to_sm89INS1_16FlashAttnBwdSm80INS1_25CollectiveMainloopBwdSm80ILi2ELi2EN4cute5tupleIJNS5_1CILi64EEENS7_ILi128EEES9_EEENS_10bfloat16_tEfNS_4arch4Sm80ELb0ELb1ELb0ELb0ELb1ELb0ELb0ELb0ELi2ELi2ELi2ELi2ELb0EEENS1_21CollectiveEpilogueBwdISA_SB_SD_Li256ELb0ELb0ELi4EEENS1_19SingleTileSchedulerILb0ELb0ELb0ELi128EEEEEEEEEvNT_6ParamsE)
        /*0698*/ 	.word	0x00000000


	//----- nvinfo : EIATTR_MIN_STACK_SIZE
	.align		4
.L_292:
        /*069c*/ 	.byte	0x04, 0x12
        /*069e*/ 	.short	(.L_294 - .L_293)
	.align		4
.L_293:
        /*06a0*/ 	.word	index@(_ZN7cutlass13device_kernelIN5flash19enable_sm80_to_sm89INS1_16FlashAttnBwdSm80INS1_25CollectiveMainloopBwdSm80ILi2ELi2EN4cute5tupleIJNS5_1CILi64EEENS7_ILi128EEES9_EEENS_10bfloat16_tEfNS_4arch4Sm80ELb0ELb1ELb0ELb0ELb0ELb0ELb0ELb0ELi2ELi2ELi2ELi2ELb0EEENS1_24CollectiveEpilogueBwdGQAISA_fSD_Li256ELb0ELb0EEENS1_19SingleTileSchedulerILb0ELb0ELb0ELi128EEEEEEEEEvNT_6ParamsE)
        /*06a4*/ 	.word	0x00000000


	//----- nvinfo : EIATTR_MIN_STACK_SIZE
	.align		4
.L_294:
        /*06a8*/ 	.byte	0x04, 0x12
        /*06aa*/ 	.short	(.L_296 - .L_295)
	.align		4
.L_295:
        /*06ac*/ 	.word	index@(_ZN7cutlass13device_kernelIN5flash19enable_sm80_to_sm89INS1_16FlashAttnBwdSm80INS1_25CollectiveMainloopBwdSm80ILi2ELi2EN4cute5tupleIJNS5_1CILi64EEENS7_ILi128EEES9_EEENS_10bfloat16_tEfNS_4arch4Sm80ELb0ELb1ELb0ELb0ELb1ELb0ELb0ELb0ELi2ELi2ELi2ELi2ELb0EEENS1_24CollectiveEpilogueBwdGQAISA_fSD_Li256ELb0ELb1EEENS1_19SingleTileSchedulerILb0ELb0ELb0ELi128EEEEEEEEEvNT_6ParamsE)
        /*06b0*/ 	.word	0x00000000


	//----- nvinfo : EIATTR_MIN_STACK_SIZE
	.align		4
.L_296:
        /*06b4*/ 	.byte	0x04, 0x12
        /*06b6*/ 	.short	(.L_298 - .L_297)
	.align		4
.L_297:
        /*06b8*/ 	.word	index@(_ZN7cutlass13device_kernelIN5flash19enable_sm80_to_sm89INS1_16FlashAttnBwdSm80INS1_25CollectiveMainloopBwdSm80ILi2ELi2EN4cute5tupleIJNS5_1CILi64EEENS7_ILi128EEES9_EEENS_10bfloat16_tEfNS_4arch4Sm80ELb0ELb1ELb0ELb1ELb0ELb0ELb0ELb0ELi2ELi2ELi2ELi2ELb0EEENS1_21CollectiveEpilogueBwdISA_SB_SD_Li256ELb1ELb0ELi4EEENS1_19SingleTileSchedulerILb1ELb0ELb0ELi128EEEEEEEEEvNT_6ParamsE)
        /*06bc*/ 	.word	0x00000000


	//----- nvinfo : EIATTR_MIN_STACK_SIZE
	.align		4
.L_298:
        /*06c0*/ 	.byte	0x04, 0x12
        /*06c2*/ 	.short	(.L_300 - .L_299)
	.align		4
.L_299:
        /*06c4*/ 	.word	index@(_ZN7cutlass13device_kernelIN5flash19enable_sm80_to_sm89INS1_16FlashAttnBwdSm80INS1_25CollectiveMainloopBwdSm80ILi2ELi2EN4cute5tupleIJNS5_1CILi64EEENS7_ILi128EEES9_EEENS_10bfloat16_tEfNS_4arch4Sm80ELb0ELb1ELb0ELb1ELb1ELb0ELb0ELb0ELi2ELi2ELi2ELi2ELb0EEENS1_21CollectiveEpilogueBwdISA_SB_SD_Li256ELb1ELb0ELi4EEENS1_19SingleTileSchedulerILb1ELb0ELb0ELi128EEEEEEEEEvNT_6ParamsE)
        /*06c8*/ 	.word	0x00000000


	//----- nvinfo : EIATTR_MIN_STACK_SIZE
	.align		4
.L_300:
        /*06cc*/ 	.byte	0x04, 0x12
        /*06ce*/ 	.short	(.L_302 - .L_301)
	.align		4
.L_301:
        /*06d0*/ 	.word	index@(_ZN7cutlass13device_kernelIN5flash19enable_sm80_to_sm89INS1_16FlashAttnBwdSm80INS1_25CollectiveMainloopBwdSm80ILi2ELi2EN4cute5tupleIJNS5_1CILi64EEENS7_ILi128EEES9_EEENS_10bfloat16_tEfNS_4arch4Sm80ELb0ELb1ELb0ELb1ELb0ELb0ELb0ELb0ELi2ELi2ELi2ELi2ELb0EEENS1_24CollectiveEpilogueBwdGQAISA_fSD_Li256ELb1ELb0EEENS1_19SingleTileSchedulerILb1ELb0ELb0ELi128EEEEEEEEEvNT_6ParamsE)
        /*06d4*/ 	.word	0x00000000


	//----- nvinfo : EIATTR_MIN_STACK_SIZE
	.align		4
.L_302:
        /*06d8*/ 	.byte	0x04, 0x12
        /*06da*/ 	.short	(.L_304 - .L_303)
	.align		4
.L_303:
        /*06dc*/ 	.word	index@(_ZN7cutlass13device_kernelIN5flash19enable_sm80_to_sm89INS1_16FlashAttnBwdSm80INS1_25CollectiveMainloopBwdSm80ILi2ELi2EN4cute5tupleIJNS5_1CILi64EEENS7_ILi128EEES9_EEENS_10bfloat16_tEfNS_4arch4Sm80ELb0ELb1ELb0ELb1ELb1ELb0ELb0ELb0ELi2ELi2ELi2ELi2ELb0EEENS1_24CollectiveEpilogueBwdGQAISA_fSD_Li256ELb1ELb1EEENS1_19SingleTileSchedulerILb1ELb0ELb0ELi128EEEEEEEEEvNT_6ParamsE)
        /*06e0*/ 	.word	0x00000000


	//----- nvinfo : EIATTR_MIN_STACK_SIZE
	.align		4
.L_304:
        /*06e4*/ 	.byte	0x04, 0x12
        /*06e6*/ 	.short	(.L_306 - .L_305)
	.align		4
.L_305:
        /*06e8*/ 	.word	index@(_ZN7cutlass13device_kernelIN5flash19enable_sm80_to_sm89INS1_16FlashAttnBwdSm80INS1_25CollectiveMainloopBwdSm80ILi2ELi2EN4cute5tupleIJNS5_1CILi64EEENS7_ILi128EEES9_EEENS_10bfloat16_tEfNS_4arch4Sm80ELb1ELb0ELb0ELb0ELb0ELb0ELb0ELb0ELi2ELi2ELi2ELi2ELb0EEENS1_21CollectiveEpilogueBwdISA_SB_SD_Li256ELb0ELb0ELi4EEENS1_25SingleTileBwdLPTSchedulerILb0ELi128ELb0EEEEEEEEEvNT_6ParamsE)
        /*06ec*/ 	.word	0x00000000


	//----- nvinfo : EIATTR_MIN_STACK_SIZE
	.align		4
.L_306:
        /*06f0*/ 	.byte	0x04, 0x12
        /*06f2*/ 	.short	(.L_308 - .L_307)
	.align		4
.L_307:
        /*06f4*/ 	.word	index@(_ZN7cutlass13device_kernelIN5flash19enable_sm80_to_sm89INS1_16FlashAttnBwdSm80INS1_25CollectiveMainloopBwdSm80ILi2ELi2EN4cute5tupleIJNS5_1CILi64EEENS7_ILi128EEES9_EEENS_10bfloat16_tEfNS_4arch4Sm80ELb1ELb0ELb0ELb0ELb1ELb0ELb0ELb0ELi2ELi2ELi2ELi2ELb0EEENS1_21CollectiveEpilogueBwdISA_SB_SD_Li256ELb0ELb0ELi4EEENS1_25SingleTileBwdLPTSchedulerILb0ELi128ELb1EEEEEEEEEvNT_6ParamsE)
        /*06f8*/ 	.word	0x00000000


	//----- nvinfo : EIATTR_MIN_STACK_SIZE
	.align		4
.L_308:
        /*06fc*/ 	.byte	0x04, 0x12
        /*06fe*/ 	.short	(.L_310 - .L_309)
	.align		4
.L_309:
        /*0700*/ 	.word	index@(_ZN7cutlass13device_kernelIN5flash19enable_sm80_to_sm89INS1_16FlashAttnBwdSm80INS1_25CollectiveMainloopBwdSm80ILi2ELi2EN4cute5tupleIJNS5_1CILi64EEENS7_ILi128EEES9_EEENS_10bfloat16_tEfNS_4arch4Sm80ELb1ELb0ELb0ELb0ELb0ELb0ELb0ELb0ELi2ELi2ELi2ELi2ELb0EEENS1_24CollectiveEpilogueBwdGQAISA_fSD_Li256ELb0ELb0EEENS1_25SingleTileBwdLPTSchedulerILb0ELi128ELb0EEEEEEEEEvNT_6ParamsE)
        /*0704*/ 	.word	0x00000000


	//----- nvinfo : EIATTR_MIN_STACK_SIZE
	.align		4
.L_310:
        /*0708*/ 	.byte	0x04, 0x12
        /*070a*/ 	.short	(.L_312 - .L_311)
	.align		4
.L_311:
        /*070c*/ 	.word	index@(_ZN7cutlass13device_kernelIN5flash19enable_sm80_to_sm89INS1_16FlashAttnBwdSm80INS1_25CollectiveMainloopBwdSm80ILi2ELi2EN4cute5tupleIJNS5_1CILi64EEENS7_ILi128EEES9_EEENS_10bfloat16_tEfNS_4arch4Sm80ELb1ELb0ELb0ELb0ELb1ELb0ELb0ELb0ELi2ELi2ELi2ELi2ELb0EEENS1_24CollectiveEpilogueBwdGQAISA_fSD_Li256ELb0ELb1EEENS1_25SingleTileBwdLPTSchedulerILb0ELi128ELb1EEEEEEEEEvNT_6ParamsE)
        /*0710*/ 	.word	0x00000000


	//----- nvinfo : EIATTR_MIN_STACK_SIZE
	.align		4
.L_312:
        /*0714*/ 	.byte	0x04, 0x12
        /*0716*/ 	.short	(.L_314 - .L_313)
	.align		4
.L_313:
        /*0718*/ 	.word	index@(_ZN7cutlass13device_kernelIN5flash22FlashAttnBwdPreprocessIN4cute5tupleIJNS3_1CILi64EEENS5_ILi128EEEEEENS_10bfloat16_tEfNS_4arch4Sm80ELb1ELb0EEEEEvNT_6ParamsE)
        /*071c*/ 	.word	0x00000000


	//----- nvinfo : EIATTR_MIN_STACK_SIZE
	.align		4
.L_314:
        /*0720*/ 	.byte	0x04, 0x12
        /*0722*/ 	.short	(.L_316 - .L_315)
	.align		4
.L_315:
        /*0724*/ 	.word	index@(_ZN7cutlass13device_kernelIN5flash19enable_sm80_to_sm89INS1_16FlashAttnBwdSm80INS1_25CollectiveMainloopBwdSm80ILi2ELi2EN4cute5tupleIJNS5_1CILi64EEENS7_ILi128EEES9_EEENS_10bfloat16_tEfNS_4arch4Sm80ELb1ELb0ELb0ELb1ELb0ELb0ELb0ELb0ELi2ELi2ELi2ELi2ELb0EEENS1_21CollectiveEpilogueBwdISA_SB_SD_Li256ELb1ELb0ELi4EEENS1_25SingleTileBwdLPTSchedulerILb1ELi128ELb0EEEEEEEEEvNT_6ParamsE)
        /*0728*/ 	.word	0x00000000


	//----- nvinfo : EIATTR_MIN_STACK_SIZE
	.align		4
.L_316:
        /*072c*/ 	.byte	0x04, 0x12
        /*072e*/ 	.short	(.L_318 - .L_317)
	.align		4
.L_317:
        /*0730*/ 	.word	index@(_ZN7cutlass13device_kernelIN5flash19enable_sm80_to_sm89INS1_16FlashAttnBwdSm80INS1_25CollectiveMainloopBwdSm80ILi2ELi2EN4cute5tupleIJNS5_1CILi64EEENS7_ILi128EEES9_EEENS_10bfloat16_tEfNS_4arch4Sm80ELb1ELb0ELb0ELb1ELb1ELb0ELb0ELb0ELi2ELi2ELi2ELi2ELb0EEENS1_21CollectiveEpilogueBwdISA_SB_SD_Li256ELb1ELb0ELi4EEENS1_25SingleTileBwdLPTSchedulerILb1ELi128ELb1EEEEEEEEEvNT_6ParamsE)
        /*0734*/ 	.word	0x00000000


	//----- nvinfo : EIATTR_MIN_STACK_SIZE
	.align		4
.L_318:
        /*0738*/ 	.byte	0x04, 0x12
        /*073a*/ 	.short	(.L_320 - .L_319)
	.align		4
.L_319:
        /*073c*/ 	.word	index@(_ZN7cutlass13device_kernelIN5flash19enable_sm80_to_sm89INS1_16FlashAttnBwdSm80INS1_25CollectiveMainloopBwdSm80ILi2ELi2EN4cute5tupleIJNS5_1CILi64EEENS7_ILi128EEES9_EEENS_10bfloat16_tEfNS_4arch4Sm80ELb1ELb0ELb0ELb1ELb0ELb0ELb0ELb0ELi2ELi2ELi2ELi2ELb0EEENS1_24CollectiveEpilogueBwdGQAISA_fSD_Li256ELb1ELb0EEENS1_25SingleTileBwdLPTSchedulerILb1ELi128ELb0EEEEEEEEEvNT_6ParamsE)
        /*0740*/ 	.word	0x00000000


	//----- nvinfo : EIATTR_MIN_STACK_SIZE
	.align		4
.L_320:
        /*0744*/ 	.byte	0x04, 0x12
        /*0746*/ 	.short	(.L_322 - .L_321)
	.align		4
.L_321:
        /*0748*/ 	.word	index@(_ZN7cutlass13device_kernelIN5flash32FlashAttnBwdPostprocessConvertdQIN4cute5tupleIJNS3_1CILi128EEES6_EEENS_10bfloat16_tEfNS_4arch4Sm80ELi256ENS3_8TiledMMAINS3_8MMA_AtomIJNS3_30SM80_16x8x16_F32BF16BF16F32_TNEEEENS3_6LayoutINS4_IJNS5_ILi2EEENS5_ILi4EEENS5_ILi1EEEEEENS4_IJSI_SG_NS5_ILi0EEEEEEEENS4_IJNS5_ILi32EEENS5_ILi64EEENS5_ILi16EEEEEEEELb0EEEEEvNT_6ParamsE)
        /*074c*/ 	.word	0x00000000


	//----- nvinfo : EIATTR_MIN_STACK_SIZE
	.align		4
.L_322:
        /*0750*/ 	.byte	0x04, 0x12
        /*0752*/ 	.short	(.L_324 - .L_323)
	.align		4
.L_323:
        /*0754*/ 	.word	index@(_ZN7cutlass13device_kernelIN5flash32FlashAttnBwdPostprocessConvertdQIN4cute5tupleIJNS3_1CILi64EEENS5_ILi128EEEEEENS_10bfloat16_tEfNS_4arch4Sm80ELi256ENS3_8TiledMMAINS3_8MMA_AtomIJNS3_30SM80_16x8x16_F32BF16BF16F32_TNEEEENS3_6LayoutINS4_IJNS5_ILi2EEENS5_ILi4EEENS5_ILi1EEEEEENS4_IJSJ_SH_NS5_ILi0EEEEEEEENS4_IJNS5_ILi32EEES6_NS5_ILi16EEEEEEEELb0EEEEEvNT_6ParamsE)
        /*0758*/ 	.word	0x00000000


	//----- nvinfo : EIATTR_MIN_STACK_SIZE
	.align		4
.L_324:
        /*075c*/ 	.byte	0x04, 0x12
        /*075e*/ 	.short	(.L_326 - .L_325)
	.align		4
.L_325:
        /*0760*/ 	.word	index@(_ZN7cutlass13device_kernelIN5flash19enable_sm80_to_sm89INS1_16FlashAttnBwdSm80INS1_25CollectiveMainloopBwdSm80ILi2ELi2EN4cute5tupleIJNS5_1CILi64EEENS7_ILi128EEES9_EEENS_10bfloat16_tEfNS_4arch4Sm80ELb1ELb0ELb0ELb1ELb1ELb0ELb0ELb0ELi2ELi2ELi2ELi2ELb0EEENS1_24CollectiveEpilogueBwdGQAISA_fSD_Li256ELb1ELb1EEENS1_25SingleTileBwdLPTSchedulerILb1ELi128ELb1EEEEEEEEEvNT_6ParamsE)
        /*0764*/ 	.word	0x00000000


	//----- nvinfo : EIATTR_MIN_STACK_SIZE
	.align		4
.L_326:
        /*0768*/ 	.byte	0x04, 0x12
        /*076a*/ 	.short	(.L_328 - .L_327)
	.align		4
.L_327:
        /*076c*/ 	.word	index@(_ZN7cutlass13device_kernelIN5flash22FlashAttnBwdPreprocessIN4cute5tupleIJNS3_1CILi64EEENS5_ILi128EEEEEENS_10bfloat16_tEfNS_4arch4Sm80ELb1ELb1EEEEEvNT_6ParamsE)
        /*0770*/ 	.word	0x00000000
.L_328:


//--------------------- .nv.compat                --------------------------
	.section	.nv.compat,"",@"SHT_CUDA_COMPAT_INFO"
	.align	4
        /*0000*/ 	.byte	0x02, 0x09, 0x01, 0x00, 0x02, 0x02, 0x01, 0x00, 0x02, 0x05, 0x05, 0x00, 0x03, 0x07, 0x01, 0x01
        /*0010*/ 	.byte	0x02, 0x03, 0x00, 0x00, 0x02, 0x06, 0x01, 0x00, 0x04, 0x0b, 0x08, 0x00, 0x00, 0x00, 0x00, 0x00
        /*0020*/ 	.byte	0x00, 0x00, 0x00, 0x00


//--------------------- .nv.info._ZN7cutlass13device_kernelIN5flash19enable_sm80_to_sm89INS1_16FlashAttnBwdSm80INS1_25CollectiveMainloopBwdSm80ILi2ELi1EN4cute5tupleIJNS5_1CILi64EEENS7_ILi96EEENS7_ILi128EEEEEENS_10bfloat16_tEfNS_4arch4Sm80ELb0ELb0ELb0ELb0ELb0ELb0ELb0ELb0ELi2ELi2ELi2ELi2ELb1EEENS1_21CollectiveEpilogueBwdISB_SC_SE_Li256ELb0ELb0ELi4EEENS1_19SingleTileSchedulerILb0ELb0ELb0ELi96EEEEEEEEEvNT_6ParamsE --------------------------
	.section	.nv.info._ZN7cutlass13device_kernelIN5flash19enable_sm80_to_sm89INS1_16FlashAttnBwdSm80INS1_25CollectiveMainloopBwdSm80ILi2ELi1EN4cute5tupleIJNS5_1CILi64EEENS7_ILi96EEENS7_ILi128EEEEEENS_10bfloat16_tEfNS_4arch4Sm80ELb0ELb0ELb0ELb0ELb0ELb0ELb0ELb0ELi2ELi2ELi2ELi2ELb1EEENS1_21CollectiveEpilogueBwdISB_SC_SE_Li256ELb0ELb0ELi4EEENS1_19SingleTileSchedulerILb0ELb0ELb0ELi96EEEEEEEEEvNT_6ParamsE,"",@"SHT_CUDA_INFO"
	.sectionflags	@""
	.align	4


	//----- nvinfo : EIATTR_CUDA_API_VERSION
	.align		4
        /*0000*/ 	.byte	0x04, 0x37
        /*0002*/ 	.short	(.L_330 - .L_329)
.L_329:
        /*0004*/ 	.word	0x00000082


	//----- nvinfo : EIATTR_KPARAM_INFO
	.align		4
.L_330:
        /*0008*/ 	.byte	0x04, 0x17
        /*000a*/ 	.short	(.L_332 - .L_331)
.L_331:
        /*000c*/ 	.word	0x00000000
        /*0010*/ 	.short	0x0000
        /*0012*/ 	.short	0x0000
        /*0014*/ 	.byte	0x00, 0xf0, 0xc1, 0x09


	//----- nvinfo : EIATTR_SPARSE_MMA_MASK
	.align		4
.L_332:
        /*0018*/ 	.byte	0x03, 0x50
        /*001a*/ 	.short	0x0000


	//----- nvinfo : EIATTR_MAXREG_COUNT
	.align		4
        /*001c*/ 	.byte	0x03, 0x1b
        /*001e*/ 	.short	0x00ff


	//----- nvinfo : EIATTR_MERCURY_ISA_VERSION
	.align		4
        /*0020*/ 	.byte	0x03, 0x5f
        /*0022*/ 	.short	0x0101


	//----- nvinfo : EIATTR_EXIT_INSTR_OFFSETS
	.align		4
        /*0024*/ 	.byte	0x04, 0x1c
        /*0026*/ 	.short	(.L_334 - .L_333)


	//   ....[0]....
.L_333:
        /*0028*/ 	.word	0x00000010


	//----- nvinfo : EIATTR_MAX_THREADS
	.align		4
.L_334:
        /*002c*/ 	.byte	0x04, 0x05
        /*002e*/ 	.short	(.L_336 - .L_335)
.L_335:
        /*0030*/ 	.word	0x00000100
        /*0034*/ 	.word	0x00000001
        /*0038*/ 	.word	0x00000001


	//----- nvinfo : EIATTR_CBANK_PARAM_SIZE
	.align		4
.L_336:
        /*003c*/ 	.byte	0x03, 0x19
        /*003e*/ 	.short	0x0270


	//----- nvinfo : EIATTR_PARAM_CBANK
	.align		4
        /*0040*/ 	.byte	0x04, 0x0a
        /*0042*/ 	.short	(.L_338 - .L_337)
	.align		4
.L_337:
        /*0044*/ 	.word	index@(.nv.constant0._ZN7cutlass13device_kernelIN5flash19enable_sm80_to_sm89INS1_16FlashAttnBwdSm80INS1_25CollectiveMainloopBwdSm80ILi2ELi1EN4cute5tupleIJNS5_1CILi64EEENS7_ILi96EEENS7_ILi128EEEEEENS_10bfloat16_tEfNS_4arch4Sm80ELb0ELb0ELb0ELb0ELb0ELb0ELb0ELb0ELi2ELi2ELi2ELi2ELb1EEENS1_21CollectiveEpilogueBwdISB_SC_SE_Li256ELb0ELb0ELi4EEENS1_19SingleTileSchedulerILb0ELb0ELb0ELi96EEEEEEEEEvNT_6ParamsE)
        /*0048*/ 	.short	0x0210
        /*004a*/ 	.short	0x0270


	//----- nvinfo : EIATTR_SW_WAR
	.align		4
.L_338:
        /*004c*/ 	.byte	0x04, 0x36
        /*004e*/ 	.short	(.L_340 - .L_339)
.L_339:
        /*0050*/ 	.word	0x00000008
.L_340:


//--------------------- .nv.info._ZN7cutlass13device_kernelIN5flash19enable_sm80_to_sm89INS1_16FlashAttnBwdSm80INS1_25CollectiveMainloopBwdSm80ILi2ELi1EN4cute5tupleIJNS5_1CILi64EEENS7_ILi96EEENS7_ILi128EEEEEENS_10bfloat16_tEfNS_4arch4Sm80ELb0ELb0ELb0ELb0ELb1ELb0ELb0ELb0ELi2ELi2ELi2ELi2ELb1EEENS1_21CollectiveEpilogueBwdISB_SC_SE_Li256ELb0ELb0ELi4EEENS1_19SingleTileSchedulerILb0ELb0ELb0ELi96EEEEEEEEEvNT_6ParamsE --------------------------
	.section	.nv.info._ZN7cutlass13device_kernelIN5flash19enable_sm80_to_sm89INS1_16FlashAttnBwdSm80INS1_25CollectiveMainloopBwdSm80ILi2ELi1EN4cute5tupleIJNS5_1CILi64EEENS7_ILi96EEENS7_ILi128EEEEEENS_10bfloat16_tEfNS_4arch4Sm80ELb0ELb0ELb0ELb0ELb1ELb0ELb0ELb0ELi2ELi2ELi2ELi2ELb1EEENS1_21CollectiveEpilogueBwdISB_SC_SE_Li256ELb0ELb0ELi4EEENS1_19SingleTileSchedulerILb0ELb0ELb0ELi96EEEEEEEEEvNT_6ParamsE,"",@"SHT_CUDA_INFO"
	.sectionflags	@""
	.align	4


	//----- nvinfo : EIATTR_CUDA_API_VERSION
	.align		4
        /*0000*/ 	.byte	0x04, 0x37
        /*0002*/ 	.short	(.L_342 - .L_341)
.L_341:
        /*0004*/ 	.word	0x00000082


	//----- nvinfo : EIATTR_KPARAM_INFO
	.align		4
.L_342:
        /*0008*/ 	.byte	0x04, 0x17
        /*000a*/ 	.short	(.L_344 - .L_343)
.L_343:
        /*000c*/ 	.word	0x00000000
        /*0010*/ 	.short	0x0000
        /*0012*/ 	.short	0x0000
        /*0014*/ 	.byte	0x00, 0xf0, 0xc1, 0x09


	//----- nvinfo : EIATTR_SPARSE_MMA_MASK
	.align		4
.L_344:
        /*0018*/ 	.byte	0x03, 0x50
        /*001a*/ 	.short	0x0000


	//----- nvinfo : EIATTR_MAXREG_COUNT
	.align		4
        /*001c*/ 	.byte	0x03, 0x1b
        /*001e*/ 	.short	0x00ff


	//----- nvinfo : EIATTR_MERCURY_ISA_VERSION
	.align		4
        /*0020*/ 	.byte	0x03, 0x5f
        /*0022*/ 	.short	0x0101


	//----- nvinfo : EIATTR_EXIT_INSTR_OFFSETS
	.align		4
        /*0024*/ 	.byte	0x04, 0x1c
        /*0026*/ 	.short	(.L_346 - .L_345)


	//   ....[0]....
.L_345:
        /*0028*/ 	.word	0x00000010


	//----- nvinfo : EIATTR_MAX_THREADS
	.align		4
.L_346:
        /*002c*/ 	.byte	0x04, 0x05
        /*002e*/ 	.short	(.L_348 - .L_347)
.L_347:
        /*0030*/ 	.word	0x00000100
        /*0034*/ 	.word	0x00000001
        /*0038*/ 	.word	0x00000001


	//----- nvinfo : EIATTR_CBANK_PARAM_SIZE
	.align		4
.L_348:
        /*003c*/ 	.byte	0x03, 0x19
        /*003e*/ 	.short	0x0270


	//----- nvinfo : EIATTR_PARAM_CBANK
	.align		4
        /*0040*/ 	.byte	0x04, 0x0a
        /*0042*/ 	.short	(.L_350 - .L_349)
	.align		4
.L_349:
        /*0044*/ 	.word	index@(.nv.constant0._ZN7cutlass13device_kernelIN5flash19enable_sm80_to_sm89INS1_16FlashAttnBwdSm80INS1_25CollectiveMainloopBwdSm80ILi2ELi1EN4cute5tupleIJNS5_1CILi64EEENS7_ILi96EEENS7_ILi128EEEEEENS_10bfloat16_tEfNS_4arch4Sm80ELb0ELb0ELb0ELb0ELb1ELb0ELb0ELb0ELi2ELi2ELi2ELi2ELb1EEENS1_21CollectiveEpilogueBwdISB_SC_SE_Li256ELb0ELb0ELi4EEENS1_19SingleTileSchedulerILb0ELb0ELb0ELi96EEEEEEEEEvNT_6ParamsE)
        /*0048*/ 	.short	0x0210
        /*004a*/ 	.short	0x0270


	//----- nvinfo : EIATTR_SW_WAR
	.align		4
.L_350:
        /*004c*/ 	.byte	0x04, 0x36
        /*004e*/ 	.short	(.L_352 - .L_351)
.L_351:
        /*0050*/ 	.word	0x00000008
.L_352:


//--------------------- .nv.info._ZN7cutlass13device_kernelIN5flash19enable_sm80_to_sm89INS1_16FlashAttnBwdSm80INS1_25CollectiveMainloopBwdSm80ILi2ELi1EN4cute5tupleIJNS5_1CILi64EEENS7_ILi96EEENS7_ILi128EEEEEENS_10bfloat16_tEfNS_4arch4Sm80ELb0ELb0ELb0ELb0ELb0ELb0ELb0ELb0ELi2ELi2ELi2ELi2ELb1EEENS1_24CollectiveEpilogueBwdGQAISB_fSE_Li256ELb0ELb0EEENS1_19SingleTileSchedulerILb0ELb0ELb0ELi96EEEEEEEEEvNT_6ParamsE --------------------------
	.section	.nv.info._ZN7cutlass13device_kernelIN5flash19enable_sm80_to_sm89INS1_16FlashAttnBwdSm80INS1_25CollectiveMainloopBwdSm80ILi2ELi1EN4cute5tupleIJNS5_1CILi64EEENS7_ILi96EEENS7_ILi128EEEEEENS_10bfloat16_tEfNS_4arch4Sm80ELb0ELb0ELb0ELb0ELb0ELb0ELb0ELb0ELi2ELi2ELi2ELi2ELb1EEENS1_24CollectiveEpilogueBwdGQAISB_fSE_Li256ELb0ELb0EEENS1_19SingleTileSchedulerILb0ELb0ELb0ELi96EEEEEEEEEvNT_6ParamsE,"",@"SHT_CUDA_INFO"
	.sectionflags	@""
	.align	4


	//----- nvinfo : EIATTR_CUDA_API_VERSION
	.align		4
        /*0000*/ 	.byte	0x04, 0x37
        /*0002*/ 	.short	(.L_354 - .L_353)
.L_353:
        /*0004*/ 	.word	0x00000082


	//----- nvinfo : EIATTR_KPARAM_INFO
	.align		4
.L_354:
        /*0008*/ 	.byte	0x04, 0x17
        /*000a*/ 	.short	(.L_356 - .L_355)
.L_355:
        /*000c*/ 	.word	0x00000000
        /*0010*/ 	.short	0x0000
        /*0012*/ 	.short	0x0000
        /*0014*/ 	.byte	0x00, 0xf0, 0xe1, 0x09


	//----- nvinfo : EIATTR_SPARSE_MMA_MASK
	.align		4
.L_356:
        /*0018*/ 	.byte	0x03, 0x50
        /*001a*/ 	.short	0x0000


	//----- nvinfo : EIATTR_MAXREG_COUNT
	.align		4
        /*001c*/ 	.byte	0x03, 0x1b
        /*001e*/ 	.short	0x00ff


	//----- nvinfo : EIATTR_MERCURY_ISA_VERSION
	.align		4
        /*0020*/ 	.byte	0x03, 0x5f
        /*0022*/ 	.short	0x0101


	//----- nvinfo : EIATTR_EXIT_INSTR_OFFSETS
	.align		4
        /*0024*/ 	.byte	0x04, 0x1c
        /*0026*/ 	.short	(.L_358 - .L_357)


	//   ....[0]....
.L_357:
        /*0028*/ 	.word	0x00000010


	//----- nvinfo : EIATTR_MAX_THREADS
	.align		4
.L_358:
        /*002c*/ 	.byte	0x04, 0x05
        /*002e*/ 	.short	(.L_360 - .L_359)
.L_359:
        /*0030*/ 	.word	0x00000100
        /*0034*/ 	.word	0x00000001
        /*0038*/ 	.word	0x00000001


	//----- nvinfo : EIATTR_CBANK_PARAM_SIZE
	.align		4
.L_360:
        /*003c*/ 	.byte	0x03, 0x19
        /*003e*/ 	.short	0x0278


	//----- nvinfo : EIATTR_PARAM_CBANK
	.align		4
        /*0040*/ 	.byte	0x04, 0x0a
        /*0042*/ 	.short	(.L_362 - .L_361)
	.align		4
.L_361:
        /*0044*/ 	.word	index@(.nv.constant0._ZN7cutlass13device_kernelIN5flash19enable_sm80_to_sm89INS1_16FlashAttnBwdSm80INS1_25CollectiveMainloopBwdSm80ILi2ELi1EN4cute5tupleIJNS5_1CILi64EEENS7_ILi96EEENS7_ILi128EEEEEENS_10bfloat16_tEfNS_4arch4Sm80ELb0ELb0ELb0ELb0ELb0ELb0ELb0ELb0ELi2ELi2ELi2ELi2ELb1EEENS1_24CollectiveEpilogueBwdGQAISB_fSE_Li256ELb0ELb0EEENS1_19SingleTileSchedulerILb0ELb0ELb0ELi96EEEEEEEEEvNT_6ParamsE)
        /*0048*/ 	.short	0x0210
        /*004a*/ 	.short	0x0278


	//----- nvinfo : EIATTR_SW_WAR
	.align		4
.L_362:
        /*004c*/ 	.byte	0x04, 0x36
        /*004e*/ 	.short	(.L_364 - .L_363)
.L_363:
        /*0050*/ 	.word	0x00000008
.L_364:


//--------------------- .nv.info._ZN7cutlass13device_kernelIN5flash19enable_sm80_to_sm89INS1_16FlashAttnBwdSm80INS1_25CollectiveMainloopBwdSm80ILi2ELi1EN4cute5tupleIJNS5_1CILi64EEENS7_ILi96EEENS7_ILi128EEEEEENS_10bfloat16_tEfNS_4arch4Sm80ELb0ELb0ELb0ELb0ELb1ELb0ELb0ELb0ELi2ELi2ELi2ELi2ELb1EEENS1_24CollectiveEpilogueBwdGQAISB_fSE_Li256ELb0ELb1EEENS1_19SingleTileSchedulerILb0ELb0ELb0ELi96EEEEEEEEEvNT_6ParamsE --------------------------
	.section	.nv.info._ZN7cutlass13device_kernelIN5flash19enable_sm80_to_sm89INS1_16FlashAttnBwdSm80INS1_25CollectiveMainloopBwdSm80ILi2ELi1EN4cute5tupleIJNS5_1CILi64EEENS7_ILi96EEENS7_ILi128EEEEEENS_10bfloat16_tEfNS_4arch4Sm80ELb0ELb0ELb0ELb0ELb1ELb0ELb0ELb0ELi2ELi2ELi2ELi2ELb1EEENS1_24CollectiveEpilogueBwdGQAISB_fSE_Li256ELb0ELb1EEENS1_19SingleTileSchedulerILb0ELb0ELb0ELi96EEEEEEEEEvNT_6ParamsE,"",@"SHT_CUDA_INFO"
	.sectionflags	@""
	.align	4


	//----- nvinfo : EIATTR_CUDA_API_VERSION
	.align		4
        /*0000*/ 	.byte	0x04, 0x37
        /*0002*/ 	.short	(.L_366 - .L_365)
.L_365:
        /*0004*/ 	.word	0x00000082


	//----- nvinfo : EIATTR_KPARAM_INFO
	.align		4
.L_366:
        /*0008*/ 	.byte	0x04, 0x17
        /*000a*/ 	.short	(.L_368 - .L_367)
.L_367:
        /*000c*/ 	.word	0x00000000
        /*0010*/ 	.short	0x0000
        /*0012*/ 	.short	0x0000
        /*0014*/ 	.byte	0x00, 0xf0, 0xe1, 0x09


	//----- nvinfo : EIATTR_SPARSE_MMA_MASK
	.align		4
.L_368:
        /*0018*/ 	.byte	0x03, 0x50
        /*001a*/ 	.short	0x0000


	//----- nvinfo : EIATTR_MAXREG_COUNT
	.align		4
        /*001c*/ 	.byte	0x03, 0x1b
        /*001e*/ 	.short	0x00ff


	//----- nvinfo : EIATTR_MERCURY_ISA_VERSION
	.align		4
        /*0020*/ 	.byte	0x03, 0x5f
        /*0022*/ 	.short	0x0101


	//----- nvinfo : EIATTR_EXIT_INSTR_OFFSETS
	.align		4
        /*0024*/ 	.byte	0x04, 0x1c
        /*0026*/ 	.short	(.L_370 - .L_369)


	//   ....[0]....
.L_369:
        /*0028*/ 	.word	0x00000010


	//----- nvinfo : EIATTR_MAX_THREADS
	.align		4
.L_370:
        /*002c*/ 	.byte	0x04, 0x05
        /*002e*/ 	.short	(.L_372 - .L_371)
.L_371:
        /*0030*/ 	.word	0x00000100
        /*0034*/ 	.word	0x00000001
        /*0038*/ 	.word	0x00000001


	//----- nvinfo : EIATTR_CBANK_PARAM_SIZE
	.align		4
.L_372:
        /*003c*/ 	.byte	0x03, 0x19
        /*003e*/ 	.short	0x0278


	//----- nvinfo : EIATTR_PARAM_CBANK
	.align		4
        /*0040*/ 	.byte	0x04, 0x0a
        /*0042*/ 	.short	(.L_374 - .L_373)
	.align		4
.L_373:
        /*0044*/ 	.word	index@(.nv.constant0._ZN7cutlass13device_kernelIN5flash19enable_sm80_to_sm89INS1_16FlashAttnBwdSm80INS1_25CollectiveMainloopBwdSm80ILi2ELi1EN4cute5tupleIJNS5_1CILi64EEENS7_ILi96EEENS7_ILi128EEEEEENS_10bfloat16_tEfNS_4arch4Sm80ELb0ELb0ELb0ELb0ELb1ELb0ELb0ELb0ELi2ELi2ELi2ELi2ELb1EEENS1_24CollectiveEpilogueBwdGQAISB_fSE_Li256ELb0ELb1EEENS1_19SingleTileSchedulerILb0ELb0ELb0ELi96EEEEEEEEEvNT_6ParamsE)
        /*0048*/ 	.short	0x0210
        /*004a*/ 	.short	0x0278


	//----- nvinfo : EIATTR_SW_WAR
	.align		4
.L_374:
        /*004c*/ 	.byte	0x04, 0x36
        /*004e*/ 	.short	(.L_376 - .L_375)
.L_375:
        /*0050*/ 	.word	0x00000008
.L_376:


//--------------------- .nv.info._ZN7cutlass13device_kernelIN5flash19enable_sm80_to_sm89INS1_16FlashAttnBwdSm80INS1_25CollectiveMainloopBwdSm80ILi2ELi1EN4cute5tupleIJNS5_1CILi64EEENS7_ILi96EEENS7_ILi128EEEEEENS_10bfloat16_tEfNS_4arch4Sm80ELb0ELb0ELb0ELb1ELb0ELb0ELb0ELb0ELi2ELi2ELi2ELi2ELb1EEENS1_21CollectiveEpilogueBwdISB_SC_SE_Li256ELb1ELb0ELi4EEENS1_19SingleTileSchedulerILb1ELb0ELb0ELi96EEEEEEEEEvNT_6ParamsE --------------------------
	.section	.nv.info._ZN7cutlass13device_kernelIN5flash19enable_sm80_to_sm89INS1_16FlashAttnBwdSm80INS1_25CollectiveMainloopBwdSm80ILi2ELi1EN4cute5tupleIJNS5_1CILi64EEENS7_ILi96EEENS7_ILi128EEEEEENS_10bfloat16_tEfNS_4arch4Sm80ELb0ELb0ELb0ELb1ELb0ELb0ELb0ELb0ELi2ELi2ELi2ELi2ELb1EEENS1_21CollectiveEpilogueBwdISB_SC_SE_Li256ELb1ELb0ELi4EEENS1_19SingleTileSchedulerILb1ELb0ELb0ELi96EEEEEEEEEvNT_6ParamsE,"",@"SHT_CUDA_INFO"
	.sectionflags	@""
	.align	4


	//----- nvinfo : EIATTR_CUDA_API_VERSION
	.align		4
        /*0000*/ 	.byte	0x04, 0x37
        /*0002*/ 	.short	(.L_378 - .L_377)
.L_377:
        /*0004*/ 	.word	0x00000082


	//----- nvinfo : EIATTR_KPARAM_INFO
	.align		4
.L_378:
        /*0008*/ 	.byte	0x04, 0x17
        /*000a*/ 	.short	(.L_380 - .L_379)
.L_379:
        /*000c*/ 	.word	0x00000000
        /*0010*/ 	.short	0x0000
        /*0012*/ 	.short	0x0000
        /*0014*/ 	.byte	0x00, 0xf0, 0xc1, 0x09


	//----- nvinfo : EIATTR_SPARSE_MMA_MASK
	.align		4
.L_380:
        /*0018*/ 	.byte	0x03, 0x50
        /*001a*/ 	.short	0x0000


	//----- nvinfo : EIATTR_MAXREG_COUNT
	.align		4
        /*001c*/ 	.byte	0x03, 0x1b
        /*001e*/ 	.short	0x00ff


	//----- nvinfo : EIATTR_MERCURY_ISA_VERSION
	.align		4
        /*0020*/ 	.byte	0x03, 0x5f
        /*0022*/ 	.short	0x0101


	//----- nvinfo : EIATTR_EXIT_INSTR_OFFSETS
	.align		4
        /*0024*/ 	.byte	0x04, 0x1c
        /*0026*/ 	.short	(.L_382 - .L_381)


	//   ....[0]....
.L_381:
        /*0028*/ 	.word	0x00000010


	//----- nvinfo : EIATTR_MAX_THREADS
	.align		4
.L_382:
        /*002c*/ 	.byte	0x04, 0x05
        /*002e*/ 	.short	(.L_384 - .L_383)
.L_383:
        /*0030*/ 	.word	0x00000100
        /*0034*/ 	.word	0x00000001
        /*0038*/ 	.word	0x00000001


	//----- nvinfo : EIATTR_CBANK_PARAM_SIZE
	.align		4
.L_384:
        /*003c*/ 	.byte	0x03, 0x19
        /*003e*/ 	.short	0x0270


	//----- nvinfo : EIATTR_PARAM_CBANK
	.align		4
        /*0040*/ 	.byte	0x04, 0x0a
        /*0042*/ 	.short	(.L_386 - .L_385)
	.align		4
.L_385:
        /*0044*/ 	.word	index@(.nv.constant0._ZN7cutlass13device_kernelIN5flash19enable_sm80_to_sm89INS1_16FlashAttnBwdSm80INS1_25CollectiveMainloopBwdSm80ILi2ELi1EN4cute5tupleIJNS5_1CILi64EEENS7_ILi96EEENS7_ILi128EEEEEENS_10bfloat16_tEfNS_4arch4Sm80ELb0ELb0ELb0ELb1ELb0ELb0ELb0ELb0ELi2ELi2ELi2ELi2ELb1EEENS1_21CollectiveEpilogueBwdISB_SC_SE_Li256ELb1ELb0ELi4EEENS1_19SingleTileSchedulerILb1ELb0ELb0ELi96EEEEEEEEEvNT_6ParamsE)
        /*0048*/ 	.short	0x0210
        /*004a*/ 	.short	0x0270


	//----- nvinfo : EIATTR_SW_WAR
	.align		4
.L_386:
        /*004c*/ 	.byte	0x04, 0x36
        /*004e*/ 	.short	(.L_388 - .L_387)
.L_387:
        /*0050*/ 	.word	0x00000008
.L_388:


//--------------------- .nv.info._ZN7cutlass13device_kernelIN5flash19enable_sm80_to_sm89INS1_16FlashAttnBwdSm80INS1_25CollectiveMainloopBwdSm80ILi2ELi1EN4cute5tupleIJNS5_1CILi64EEENS7_ILi96EEENS7_ILi128EEEEEENS_10bfloat16_tEfNS_4arch4Sm80ELb0ELb0ELb0ELb1ELb1ELb0ELb0ELb0ELi2ELi2ELi2ELi2ELb1EEENS1_21CollectiveEpilogueBwdISB_SC_SE_Li256ELb1ELb0ELi4EEENS1_19SingleTileSchedulerILb1ELb0ELb0ELi96EEEEEEEEEvNT_6ParamsE --------------------------
	.section	.nv.info._ZN7cutlass13device_kernelIN5flash19enable_sm80_to_sm89INS1_16FlashAttnBwdSm80INS1_25CollectiveMainloopBwdSm80ILi2ELi1EN4cute5tupleIJNS5_1CILi64EEENS7_ILi96EEENS7_ILi128EEEEEENS_10bfloat16_tEfNS_4arch4Sm80ELb0ELb0ELb0ELb1ELb1ELb0ELb0ELb0ELi2ELi2ELi2ELi2ELb1EEENS1_21CollectiveEpilogueBwdISB_SC_SE_Li256ELb1ELb0ELi4EEENS1_19SingleTileSchedulerILb1ELb0ELb0ELi96EEEEEEEEEvNT_6ParamsE,"",@"SHT_CUDA_INFO"
	.sectionflags	@""
	.align	4


	//----- nvinfo : EIATTR_CUDA_API_VERSION
	.align		4
        /*0000*/ 	.byte	0x04, 0x37
        /*0002*/ 	.short	(.L_390 - .L_389)
.L_389:
        /*0004*/ 	.word	0x00000082


	//----- nvinfo : EIATTR_KPARAM_INFO
	.align		4
.L_390:
        /*0008*/ 	.byte	0x04, 0x17
        /*000a*/ 	.short	(.L_392 - .L_391)
.L_391:
        /*000c*/ 	.word	0x00000000
        /*0010*/ 	.short	0x0000
        /*0012*/ 	.short	0x0000
        /*0014*/ 	.byte	0x00, 0xf0, 0xc1, 0x09


	//----- nvinfo : EIATTR_SPARSE_MMA_MASK
	.align		4
.L_392:
        /*0018*/ 	.byte	0x03, 0x50
        /*001a*/ 	.short	0x0000


	//----- nvinfo : EIATTR_MAXREG_COUNT
	.align		4
        /*001c*/ 	.byte	0x03, 0x1b
        /*001e*/ 	.short	0x00ff


	//----- nvinfo : EIATTR_MERCURY_ISA_VERSION
	.align		4
        /*0020*/ 	.byte	0x03, 0x5f
        /*0022*/ 	.short	0x0101


	//----- nvinfo : EIATTR_EXIT_INSTR_OFFSETS
	.align		4
        /*0024*/ 	.byte	0x04, 0x1c
        /*0026*/ 	.short	(.L_394 - .L_393)


	//   ....[0]....
.L_393:
        /*0028*/ 	.word	0x00000010


	//----- nvinfo : EIATTR_MAX_THREADS
	.align		4
.L_394:
        /*002c*/ 	.byte	0x04, 0x05
        /*002e*/ 	.short	(.L_396 - .L_395)
.L_395:
        /*0030*/ 	.word	0x00000100
        /*0034*/ 	.word	0x00000001
        /*0038*/ 	.word	0x00000001


	//----- nvinfo : EIATTR_CBANK_PARAM_SIZE
	.align		4
.L_396:
        /*003c*/ 	.byte	0x03, 0x19
        /*003e*/ 	.short	0x0270


	//----- nvinfo : EIATTR_PARAM_CBANK
	.align		4
        /*0040*/ 	.byte	0x04, 0x0a
        /*0042*/ 	.short	(.L_398 - .L_397)
	.align		4
.L_397:
        /*0044*/ 	.word	index@(.nv.constant0._ZN7cutlass13device_kernelIN5flash19enable_sm80_to_sm89INS1_16FlashAttnBwdSm80INS1_25CollectiveMainloopBwdSm80ILi2ELi1EN4cute5tupleIJNS5_1CILi64EEENS7_ILi96EEENS7_ILi128EEEEEENS_10bfloat16_tEfNS_4arch4Sm80ELb0ELb0ELb0ELb1ELb1ELb0ELb0ELb0ELi2ELi2ELi2ELi2ELb1EEENS1_21CollectiveEpilogueBwdISB_SC_SE_Li256ELb1ELb0ELi4EEENS1_19SingleTileSchedulerILb1ELb0ELb0ELi96EEEEEEEEEvNT_6ParamsE)
        /*0048*/ 	.short	0x0210
        /*004a*/ 	.short	0x0270


	//----- nvinfo : EIATTR_SW_WAR
	.align		4
.L_398:
        /*004c*/ 	.byte	0x04, 0x36
        /*004e*/ 	.short	(.L_400 - .L_399)
.L_399:
        /*0050*/ 	.word	0x00000008
.L_400:


//--------------------- .nv.info._ZN7cutlass13device_kernelIN5flash19enable_sm80_to_sm89INS1_16FlashAttnBwdSm80INS1_25CollectiveMainloopBwdSm80ILi2ELi1EN4cute5tupleIJNS5_1CILi64EEENS7_ILi96EEENS7_ILi128EEEEEENS_10bfloat16_tEfNS_4arch4Sm80ELb0ELb0ELb0ELb1ELb0ELb0ELb0ELb0ELi2ELi2ELi2ELi2ELb1EEENS1_24CollectiveEpilogueBwdGQAISB_fSE_Li256ELb1ELb0EEENS1_19SingleTileSchedulerILb1ELb0ELb0ELi96EEEEEEEEEvNT_6ParamsE --------------------------
	.section	.nv.info._ZN7cutlass13device_kernelIN5flash19enable_sm80_to_sm89INS1_16FlashAttnBwdSm80INS1_25CollectiveMainloopBwdSm80ILi2ELi1EN4cute5tupleIJNS5_1CILi64EEENS7_ILi96EEENS7_ILi128EEEEEENS_10bfloat16_tEfNS_4arch4Sm80ELb0ELb0ELb0ELb1ELb0ELb0ELb0ELb0ELi2ELi2ELi2ELi2ELb1EEENS1_24CollectiveEpilogueBwdGQAISB_fSE_Li256ELb1ELb0EEENS1_19SingleTileSchedulerILb1ELb0ELb0ELi96EEEEEEEEEvNT_6ParamsE,"",@"SHT_CUDA_INFO"
	.sectionflags	@""
	.align	4


	//----- nvinfo : EIATTR_CUDA_API_VERSION
	.align		4
        /*0000*/ 	.byte	0x04, 0x37
        /*0002*/ 	.short	(.L_402 - .L_401)
.L_401:
        /*0004*/ 	.word	0x00000082


	//----- nvinfo : EIATTR_KPARAM_INFO
	.align		4
.L_402:
        /*0008*/ 	.byte	0x04, 0x17
        /*000a*/ 	.short	(.L_404 - .L_403)
.L_403:
        /*000c*/ 	.word	0x00000000
        /*0010*/ 	.short	0x0000
        /*0012*/ 	.short	0x0000
        /*0014*/ 	.byte	0x00, 0xf0, 0xe1, 0x09


	//----- nvinfo : EIATTR_SPARSE_MMA_MASK
	.align		4
.L_404:
        /*0018*/ 	.byte	0x03, 0x50
        /*001a*/ 	.short	0x0000


	//----- nvinfo : EIATTR_MAXREG_COUNT
	.align		4
        /*001c*/ 	.byte	0x03, 0x1b
        /*001e*/ 	.short	0x00ff


	//----- nvinfo : EIATTR_MERCURY_ISA_VERSION
	.align		4
        /*0020*/ 	.byte	0x03, 0x5f
        /*0022*/ 	.short	0x0101


	//----- nvinfo : EIATTR_EXIT_INSTR_OFFSETS
	.align		4
        /*0024*/ 	.byte	0x04, 0x1c
        /*0026*/ 	.short	(.L_406 - .L_405)


	//   ....[0]....
.L_405:
        /*0028*/ 	.word	0x00000010


	//----- nvinfo : EIATTR_MAX_THREADS
	.align		4
.L_406:
        /*002c*/ 	.byte	0x04, 0x05
        /*002e*/ 	.short	(.L_408 - .L_407)
.L_407:
        /*0030*/ 	.word	0x00000100
        /*0034*/ 	.word	0x00000001
        /*0038*/ 	.word	0x00000001


	//----- nvinfo : EIATTR_CBANK_PARAM_SIZE
	.align		4
.L_408:
        /*003c*/ 	.byte	0x03, 0x19
        /*003e*/ 	.short	0x0278


	//----- nvinfo : EIATTR_PARAM_CBANK
	.align		4
        /*0040*/ 	.byte	0x04, 0x0a
        /*0042*/ 	.short	(.L_410 - .L_409)
	.align		4
.L_409:
        /*0044*/ 	.word	index@(.nv.constant0._ZN7cutlass13device_kernelIN5flash19enable_sm80_to_sm89INS1_16FlashAttnBwdSm80INS1_25CollectiveMainloopBwdSm80ILi2ELi1EN4cute5tupleIJNS5_1CILi64EEENS7_ILi96EEENS7_ILi128EEEEEENS_10bfloat16_tEfNS_4arch4Sm80ELb0ELb0ELb0ELb1ELb0ELb0ELb0ELb0ELi2ELi2ELi2ELi2ELb1EEENS1_24CollectiveEpilogueBwdGQAISB_fSE_Li256ELb1ELb0EEENS1_19SingleTileSchedulerILb1ELb0ELb0ELi96EEEEEEEEEvNT_6ParamsE)
        /*0048*/ 	.short	0x0210
        /*004a*/ 	.short	0x0278


	//----- nvinfo : EIATTR_SW_WAR
	.align		4
.L_410:
        /*004c*/ 	.byte	0x04, 0x36
        /*004e*/ 	.short	(.L_412 - .L_411)
.L_411:
        /*0050*/ 	.word	0x00000008
.L_412:


//--------------------- .nv.info._ZN7cutlass13device_kernelIN5flash19enable_sm80_to_sm89INS1_16FlashAttnBwdSm80INS1_25CollectiveMainloopBwdSm80ILi2ELi1EN4cute5tupleIJNS5_1CILi64EEENS7_ILi96EEENS7_ILi128EEEEEENS_10bfloat16_tEfNS_4arch4Sm80ELb0ELb0ELb0ELb1ELb1ELb0ELb0ELb0ELi2ELi2ELi2ELi2ELb1EEENS1_24CollectiveEpilogueBwdGQAISB_fSE_Li256ELb1ELb1EEENS1_19SingleTileSchedulerILb1ELb0ELb0ELi96EEEEEEEEEvNT_6ParamsE --------------------------
	.section	.nv.info._ZN7cutlass13device_kernelIN5flash19enable_sm80_to_sm89INS1_16FlashAttnBwdSm80INS1_25CollectiveMainloopBwdSm80ILi2ELi1EN4cute5tupleIJNS5_1CILi64EEENS7_ILi96EEENS7_ILi128EEEEEENS_10bfloat16_tEfNS_4arch4Sm80ELb0ELb0ELb0ELb1ELb1ELb0ELb0ELb0ELi2ELi2ELi2ELi2ELb1EEENS1_24CollectiveEpilogueBwdGQAISB_fSE_Li256ELb1ELb1EEENS1_19SingleTileSchedulerILb1ELb0ELb0ELi96EEEEEEEEEvNT_6ParamsE,"",@"SHT_CUDA_INFO"
	.sectionflags	@""
	.align	4


	//----- nvinfo : EIATTR_CUDA_API_VERSION
	.align		4
        /*0000*/ 	.byte	0x04, 0x37
        /*0002*/ 	.short	(.L_414 - .L_413)
.L_413:
        /*0004*/ 	.word	0x00000082


	//----- nvinfo : EIATTR_KPARAM_INFO
	.align		4
.L_414:
        /*0008*/ 	.byte	0x04, 0x17
        /*000a*/ 	.short	(.L_416 - .L_415)
.L_415:
        /*000c*/ 	.word	0x00000000
        /*0010*/ 	.short	0x0000
        /*0012*/ 	.short	0x0000
        /*0014*/ 	.byte	0x00, 0xf0, 0xe1, 0x09


	//----- nvinfo : EIATTR_SPARSE_MMA_MASK
	.align		4
.L_416:
        /*0018*/ 	.byte	0x03, 0x50
        /*001a*/ 	.short	0x0000


	//----- nvinfo : EIATTR_MAXREG_COUNT
	.align		4
        /*001c*/ 	.byte	0x03, 0x1b
        /*001e*/ 	.short	0x00ff


	//----- nvinfo : EIATTR_MERCURY_ISA_VERSION
	.align		4
        /*0020*/ 	.byte	0x03, 0x5f
        /*0022*/ 	.short	0x0101


	//----- nvinfo : EIATTR_EXIT_INSTR_OFFSETS
	.align		4
        /*0024*/ 	.byte	0x04, 0x1c
        /*0026*/ 	.short	(.L_418 - .L_417)


	//   ....[0]....
.L_417:
        /*0028*/ 	.word	0x00000010


	//----- nvinfo : EIATTR_MAX_THREADS
	.align		4
.L_418:
        /*002c*/ 	.byte	0x04, 0x05
        /*002e*/ 	.short	(.L_420 - .L_419)
.L_419:
        /*0030*/ 	.word	0x00000100
        /*0034*/ 	.word	0x00000001
        /*0038*/ 	.word	0x00000001


	//----- nvinfo : EIATTR_CBANK_PARAM_SIZE
	.align		4
.L_420:
        /*003c*/ 	.byte	0x03, 0x19
        /*003e*/ 	.short	0x0278


	//----- nvinfo : EIATTR_PARAM_CBANK
	.align		4
        /*0040*/ 	.byte	0x04, 0x0a
        /*0042*/ 	.short	(.L_422 - .L_421)
	.align		4
.L_421:
        /*0044*/ 	.word	index@(.nv.constant0._ZN7cutlass13device_kernelIN5flash19enable_sm80_to_sm89INS1_16FlashAttnBwdSm80INS1_25CollectiveMainloopBwdSm80ILi2ELi1EN4cute5tupleIJNS5_1CILi64EEENS7_ILi96EEENS7_ILi128EEEEEENS_10bfloat16_tEfNS_4arch4Sm80ELb0ELb0ELb0ELb1ELb1ELb0ELb0ELb0ELi2ELi2ELi2ELi2ELb1EEENS1_24CollectiveEpilogueBwdGQAISB_fSE_Li256ELb1ELb1EEENS1_19SingleTileSchedulerILb1ELb0ELb0ELi96EEEEEEEEEvNT_6ParamsE)
        /*0048*/ 	.short	0x0210
        /*004a*/ 	.short	0x0278


	//----- nvinfo : EIATTR_SW_WAR
	.align		4
.L_422:
        /*004c*/ 	.byte	0x04, 0x36
        /*004e*/ 	.short	(.L_424 - .L_423)
.L_423:
        /*0050*/ 	.word	0x00000008
.L_424:


//--------------------- .nv.info._ZN7cutlass13device_kernelIN5flash19enable_sm80_to_sm89INS1_16FlashAttnBwdSm80INS1_25CollectiveMainloopBwdSm80ILi2ELi1EN4cute5tupleIJNS5_1CILi64EEENS7_ILi96EEENS7_ILi128EEEEEENS_10bfloat16_tEfNS_4arch4Sm80ELb0ELb1ELb0ELb0ELb0ELb0ELb0ELb0ELi2ELi2ELi2ELi2ELb1EEENS1_21CollectiveEpilogueBwdISB_SC_SE_Li256ELb0ELb0ELi4EEENS1_19SingleTileSchedulerILb0ELb0ELb0ELi96EEEEEEEEEvNT_6ParamsE --------------------------
	.section	.nv.info._ZN7cutlass13device_kernelIN5flash19enable_sm80_to_sm89INS1_16FlashAttnBwdSm80INS1_25CollectiveMainloopBwdSm80ILi2ELi1EN4cute5tupleIJNS5_1CILi64EEENS7_ILi96EEENS7_ILi128EEEEEENS_10bfloat16_tEfNS_4arch4Sm80ELb0ELb1ELb0ELb0ELb0ELb0ELb0ELb0ELi2ELi2ELi2ELi2ELb1EEENS1_21CollectiveEpilogueBwdISB_SC_SE_Li256ELb0ELb0ELi4EEENS1_19SingleTileSchedulerILb0ELb0ELb0ELi96EEEEEEEEEvNT_6ParamsE,"",@"SHT_CUDA_INFO"
	.sectionflags	@""
	.align	4


	//----- nvinfo : EIATTR_CUDA_API_VERSION
	.align		4
        /*0000*/ 	.byte	0x04, 0x37
        /*0002*/ 	.short	(.L_426 - .L_425)
.L_425:
        /*0004*/ 	.word	0x00000082


	//----- nvinfo : EIATTR_KPARAM_INFO
	.align		4
.L_426:
        /*0008*/ 	.byte	0x04, 0x17
        /*000a*/ 	.short	(.L_428 - .L_427)
.L_427:
        /*000c*/ 	.word	0x00000000
        /*0010*/ 	.short	0x0000
        /*0012*/ 	.short	0x0000
        /*0014*/ 	.byte	0x00, 0xf0, 0xc1, 0x09


	//----- nvinfo : EIATTR_SPARSE_MMA_MASK
	.align		4
.L_428:
        /*0018*/ 	.byte	0x03, 0x50
        /*001a*/ 	.short	0x0000


	//----- nvinfo : EIATTR_MAXREG_COUNT
	.align		4
        /*001c*/ 	.byte	0x03, 0x1b
        /*001e*/ 	.short	0x00ff


	//----- nvinfo : EIATTR_MERCURY_ISA_VERSION
	.align		4
        /*0020*/ 	.byte	0x03, 0x5f
        /*0022*/ 	.short	0x0101


	//----- nvinfo : EIATTR_EXIT_INSTR_OFFSETS
	.align		4
        /*0024*/ 	.byte	0x04, 0x1c
        /*0026*/ 	.short	(.L_430 - .L_429)


	//   ....[0]....
.L_429:
        /*0028*/ 	.word	0x00000010


	//----- nvinfo : EIATTR_MAX_THREADS
	.align		4
.L_430:
        /*002c*/ 	.byte	0x04, 0x05
        /*002e*/ 	.short	(.L_432 - .L_431)
.L_431:
        /*0030*/ 	.word	0x00000100
        /*0034*/ 	.word	0x00000001
        /*0038*/ 	.word	0x00000001


	//----- nvinfo : EIATTR_CBANK_PARAM_SIZE
	.align		4
.L_432:
        /*003c*/ 	.byte	0x03, 0x19
        /*003e*/ 	.short	0x0270


	//----- nvinfo : EIATTR_PARAM_CBANK
	.align		4
        /*0040*/ 	.byte	0x04, 0x0a
        /*0042*/ 	.short	(.L_434 - .L_433)
	.align		4
.L_433:
        /*0044*/ 	.word	index@(.nv.constant0._ZN7cutlass13device_kernelIN5flash19enable_sm80_to_sm89INS1_16FlashAttnBwdSm80INS1_25CollectiveMainloopBwdSm80ILi2ELi1EN4cute5tupleIJNS5_1CILi64EEENS7_ILi96EEENS7_ILi128EEEEEENS_10bfloat16_tEfNS_4arch4Sm80ELb0ELb1ELb0ELb0ELb0ELb0ELb0ELb0ELi2ELi2ELi2ELi2ELb1EEENS1_21CollectiveEpilogueBwdISB_SC_SE_Li256ELb0ELb0ELi4EEENS1_19SingleTileSchedulerILb0ELb0ELb0ELi96EEEEEEEEEvNT_6ParamsE)
        /*0048*/ 	.short	0x0210
        /*004a*/ 	.short	0x0270


	//----- nvinfo : EIATTR_SW_WAR
	.align		4
.L_434:
        /*004c*/ 	.byte	0x04, 0x36
        /*004e*/ 	.short	(.L_436 - .L_435)
.L_435:
        /*0050*/ 	.word	0x00000008
.L_436:


//--------------------- .nv.info._ZN7cutlass13device_kernelIN5flash19enable_sm80_to_sm89INS1_16FlashAttnBwdSm80INS1_25CollectiveMainloopBwdSm80ILi2ELi1EN4cute5tupleIJNS5_1CILi64EEENS7_ILi96EEENS7_ILi128EEEEEENS_10bfloat16_tEfNS_4arch4Sm80ELb0ELb1ELb0ELb0ELb1ELb0ELb0ELb0ELi2ELi2ELi2ELi2ELb1EEENS1_21CollectiveEpilogueBwdISB_SC_SE_Li256ELb0ELb0ELi4EEENS1_19SingleTileSchedulerILb0ELb0ELb0ELi96EEEEEEEEEvNT_6ParamsE --------------------------
	.section	.nv.info._ZN7cutlass13device_kernelIN5flash19enable_sm80_to_sm89INS1_16FlashAttnBwdSm80INS1_25CollectiveMainloopBwdSm80ILi2ELi1EN4cute5tupleIJNS5_1CILi64EEENS7_ILi96EEENS7_ILi128EEEEEENS_10bfloat16_tEfNS_4arch4Sm80ELb0ELb1ELb0ELb0ELb1ELb0ELb0ELb0ELi2ELi2ELi2ELi2ELb1EEENS1_21CollectiveEpilogueBwdISB_SC_SE_Li256ELb0ELb0ELi4EEENS1_19SingleTileSchedulerILb0ELb0ELb0ELi96EEEEEEEEEvNT_6ParamsE,"",@"SHT_CUDA_INFO"
	.sectionflags	@""
	.align	4


	//----- nvinfo : EIATTR_CUDA_API_VERSION
	.align		4
        /*0000*/ 	.byte	0x04, 0x37
        /*0002*/ 	.short	(.L_438 - .L_437)
.L_437:
        /*0004*/ 	.word	0x00000082


	//----- nvinfo : EIATTR_KPARAM_INFO
	.align		4
.L_438:
        /*0008*/ 	.byte	0x04, 0x17
        /*000a*/ 	.short	(.L_440 - .L_439)
.L_439:
        /*000c*/ 	.word	0x00000000
        /*0010*/ 	.short	0x0000
        /*0012*/ 	.short	0x0000
        /*0014*/ 	.byte	0x00, 0xf0, 0xc1, 0x09


	//----- nvinfo : EIATTR_SPARSE_MMA_MASK
	.align		4
.L_440:
        /*0018*/ 	.byte	0x03, 0x50
        /*001a*/ 	.short	0x0000


	//----- nvinfo : EIATTR_MAXREG_COUNT
	.align		4
        /*001c*/ 	.byte	0x03, 0x1b
        /*001e*/ 	.short	0x00ff


	//----- nvinfo : EIATTR_MERCURY_ISA_VERSION
	.align		4
        /*0020*/ 	.byte	0x03, 0x5f
        /*0022*/ 	.short	0x0101


	//----- nvinfo : EIATTR_EXIT_INSTR_OFFSETS
	.align		4
        /*0024*/ 	.byte	0x04, 0x1c
        /*0026*/ 	.short	(.L_442 - .L_441)


	//   ....[0]....
.L_441:
        /*0028*/ 	.word	0x00000010


	//----- nvinfo : EIATTR_MAX_THREADS
	.align		4
.L_442:
        /*002c*/ 	.byte	0x04, 0x05
        /*002e*/ 	.short	(.L_444 - .L_443)
.L_443:
        /*0030*/ 	.word	0x00000100
        /*0034*/ 	.word	0x00000001
        /*0038*/ 	.word	0x00000001


	//----- nvinfo : EIATTR_CBANK_PARAM_SIZE
	.align		4
.L_444:
        /*003c*/ 	.byte	0x03, 0x19
        /*003e*/ 	.short	0x0270


	//----- nvinfo : EIATTR_PARAM_CBANK
	.align		4
        /*0040*/ 	.byte	0x04, 0x0a
        /*0042*/ 	.short	(.L_446 - .L_445)
	.align		4
.L_445:
        /*0044*/ 	.word	index@(.nv.constant0._ZN7cutlass13device_kernelIN5flash19enable_sm80_to_sm89INS1_16FlashAttnBwdSm80INS1_25CollectiveMainloopBwdSm80ILi2ELi1EN4cute5tupleIJNS5_1CILi64EEENS7_ILi96EEENS7_ILi128EEEEEENS_10bfloat16_tEfNS_4arch4Sm80ELb0ELb1ELb0ELb0ELb1ELb0ELb0ELb0ELi2ELi2ELi2ELi2ELb1EEENS1_21CollectiveEpilogueBwdISB_SC_SE_Li256ELb0ELb0ELi4EEENS1_19SingleTileSchedulerILb0ELb0ELb0ELi96EEEEEEEEEvNT_6ParamsE)
        /*0048*/ 	.short	0x0210
        /*004a*/ 	.short	0x0270


	//----- nvinfo : EIATTR_SW_WAR
	.align		4
.L_446:
        /*004c*/ 	.byte	0x04, 0x36
        /*004e*/ 	.short	(.L_448 - .L_447)
.L_447:
        /*0050*/ 	.word	0x00000008
.L_448:


//--------------------- .nv.info._ZN7cutlass13device_kernelIN5flash19enable_sm80_to_sm89INS1_16FlashAttnBwdSm80INS1_25CollectiveMainloopBwdSm80ILi2ELi1EN4cute5tupleIJNS5_1CILi64EEENS7_ILi96EEENS7_ILi128EEEEEENS_10bfloat16_tEfNS_4arch4Sm80ELb0ELb1ELb0ELb0ELb0ELb0ELb0ELb0ELi2ELi2ELi2ELi2ELb1EEENS1_24CollectiveEpilogueBwdGQAISB_fSE_Li256ELb0ELb0EEENS1_19SingleTileSchedulerILb0ELb0ELb0ELi96EEEEEEEEEvNT_6ParamsE --------------------------
	.section	.nv.info._ZN7cutlass13device_kernelIN5flash19enable_sm80_to_sm89INS1_16FlashAttnBwdSm80INS1_25CollectiveMainloopBwdSm80ILi2ELi1EN4cute5tupleIJNS5_1CILi64EEENS7_ILi96EEENS7_ILi128EEEEEENS_10bfloat16_tEfNS_4arch4Sm80ELb0ELb1ELb0ELb0ELb0ELb0ELb0ELb0ELi2ELi2ELi2ELi2ELb1EEENS1_24CollectiveEpilogueBwdGQAISB_fSE_Li256ELb0ELb0EEENS1_19SingleTileSchedulerILb0ELb0ELb0ELi96EEEEEEEEEvNT_6ParamsE,"",@"SHT_CUDA_INFO"
	.sectionflags	@""
	.align	4


	//----- nvinfo : EIATTR_CUDA_API_VERSION
	.align		4
        /*0000*/ 	.byte	0x04, 0x37
        /*0002*/ 	.short	(.L_450 - .L_449)
.L_449:
        /*0004*/ 	.word	0x00000082


	//----- nvinfo : EIATTR_KPARAM_INFO
	.align		4
.L_450:
        /*0008*/ 	.byte	0x04, 0x17
        /*000a*/ 	.short	(.L_452 - .L_451)
.L_451:
        /*000c*/ 	.word	0x00000000
        /*0010*/ 	.short	0x0000
        /*0012*/ 	.short	0x0000
        /*0014*/ 	.byte	0x00, 0xf0, 0xe1, 0x09


	//----- nvinfo : EIATTR_SPARSE_MMA_MASK
	.align		4
.L_452:
        /*0018*/ 	.byte	0x03, 0x50
        /*001a*/ 	.short	0x0000


	//----- nvinfo : EIATTR_MAXREG_COUNT
	.align		4
        /*001c*/ 	.byte	0x03, 0x1b
        /*001e*/ 	.short	0x00ff


	//----- nvinfo : EIATTR_MERCURY_ISA_VERSION
	.align		4
        /*0020*/ 	.byte	0x03, 0x5f
        /*0022*/ 	.short	0x0101


	//----- nvinfo : EIATTR_EXIT_INSTR_OFFSETS
	.align		4
        /*0024*/ 	.byte	0x04, 0x1c
        /*0026*/ 	.short	(.L_454 - .L_453)


	//   ....[0]....
.L_453:
        /*0028*/ 	.word	0x00000010


	//----- nvinfo : EIATTR_MAX_THREADS
	.align		4
.L_454:
        /*002c*/ 	.byte	0x04, 0x05
        /*002e*/ 	.short	(.L_456 - .L_455)
.L_455:
        /*0030*/ 	.word	0x00000100
        /*0034*/ 	.word	0x00000001
        /*0038*/ 	.word	0x00000001


	//----- nvinfo : EIATTR_CBANK_PARAM_SIZE
	.align		4
.L_456:
        /*003c*/ 	.byte	0x03, 0x19
        /*003e*/ 	.short	0x0278


	//----- nvinfo : EIATTR_PARAM_CBANK
	.align		4
        /*0040*/ 	.byte	0x04, 0x0a
        /*0042*/ 	.short	(.L_458 - .L_457)
	.align		4
.L_457:
        /*0044*/ 	.word	index@(.nv.constant0._ZN7cutlass13device_kernelIN5flash19enable_sm80_to_sm89INS1_16FlashAttnBwdSm80INS1_25CollectiveMainloopBwdSm80ILi2ELi1EN4cute5tupleIJNS5_1CILi64EEENS7_ILi96EEENS7_ILi128EEEEEENS_10bfloat16_tEfNS_4arch4Sm80ELb0ELb1ELb0ELb0ELb0ELb0ELb0ELb0ELi2ELi2ELi2ELi2ELb1EEENS1_24CollectiveEpilogueBwdGQAISB_fSE_Li256ELb0ELb0EEENS1_19SingleTileSchedulerILb0ELb0ELb0ELi96EEEEEEEEEvNT_6ParamsE)
        /*0048*/ 	.short	0x0210
        /*004a*/ 	.short	0x0278


	//----- nvinfo : EIATTR_SW_WAR
	.align		4
.L_458:
        /*004c*/ 	.byte	0x04, 0x36
        /*004e*/ 	.short	(.L_460 - .L_459)
.L_459:
        /*0050*/ 	.word	0x00000008
.L_460:


//--------------------- .nv.info._ZN7cutlass13device_kernelIN5flash19enable_sm80_to_sm89INS1_16FlashAttnBwdSm80INS1_25CollectiveMainloopBwdSm80ILi2ELi1EN4cute5tupleIJNS5_1CILi64EEENS7_ILi96EEENS7_ILi128EEEEEENS_10bfloat16_tEfNS_4arch4Sm80ELb0ELb1ELb0ELb0ELb1ELb0ELb0ELb0ELi2ELi2ELi2ELi2ELb1EEENS1_24CollectiveEpilogueBwdGQAISB_fSE_Li256ELb0ELb1EEENS1_19SingleTileSchedulerILb0ELb0ELb0ELi96EEEEEEEEEvNT_6ParamsE --------------------------
	.section	.nv.info._ZN7cutlass13device_kernelIN5flash19enable_sm80_to_sm89INS1_16FlashAttnBwdSm80INS1_25CollectiveMainloopBwdSm80ILi2ELi1EN4cute5tupleIJNS5_1CILi64EEENS7_ILi96EEENS7_ILi128EEEEEENS_10bfloat16_tEfNS_4arch4Sm80ELb0ELb1ELb0ELb0ELb1ELb0ELb0ELb0ELi2ELi2ELi2ELi2ELb1EEENS1_24CollectiveEpilogueBwdGQAISB_fSE_Li256ELb0ELb1EEENS1_19SingleTileSchedulerILb0ELb0ELb0ELi96EEEEEEEEEvNT_6ParamsE,"",@"SHT_CUDA_INFO"
	.sectionflags	@""
	.align	4


	//----- nvinfo : EIATTR_CUDA_API_VERSION
	.align		4
        /*0000*/ 	.byte	0x04, 0x37
        /*0002*/ 	.short	(.L_462 - .L_461)
.L_461:
        /*0004*/ 	.word	0x00000082


	//----- nvinfo : EIATTR_KPARAM_INFO
	.align		4
.L_462:
        /*0008*/ 	.byte	0x04, 0x17
        /*000a*/ 	.short	(.L_464 - .L_463)
.L_463:
        /*000c*/ 	.word	0x00000000
        /*0010*/ 	.short	0x0000
        /*0012*/ 	.short	0x0000
        /*0014*/ 	.byte	0x00, 0xf0, 0xe1, 0x09


	//----- nvinfo : EIATTR_SPARSE_MMA_MASK
	.align		4
.L_464:
        /*0018*/ 	.byte	0x03, 0x50
        /*001a*/ 	.short	0x0000


	//----- nvinfo : EIATTR_MAXREG_COUNT
	.align		4
        /*001c*/ 	.byte	0x03, 0x1b
        /*001e*/ 	.short	0x00ff


	//----- nvinfo : EIATTR_MERCURY_ISA_VERSION
	.align		4
        /*0020*/ 	.byte	0x03, 0x5f
        /*0022*/ 	.short	0x0101


	//----- nvinfo : EIATTR_EXIT_INSTR_OFFSETS
	.align		4
        /*0024*/ 	.byte	0x04, 0x1c
        /*0026*/ 	.short	(.L_466 - .L_465)


	//   ....[0]....
.L_465:
        /*0028*/ 	.word	0x00000010


	//----- nvinfo : EIATTR_MAX_THREADS
	.align		4
.L_466:
        /*002c*/ 	.byte	0x04, 0x05
        /*002e*/ 	.short	(.L_468 - .L_467)
.L_467:
        /*0030*/ 	.word	0x00000100
        /*0034*/ 	.word	0x00000001
        /*0038*/ 	.word	0x00000001


	//----- nvinfo : EIATTR_CBANK_PARAM_SIZE
	.align		4
.L_468:
        /*003c*/ 	.byte	0x03, 0x19
        /*003e*/ 	.short	0x0278


	//----- nvinfo : EIATTR_PARAM_CBANK
	.align		4
        /*0040*/ 	.byte	0x04, 0x0a
        /*0042*/ 	.short	(.L_470 - .L_469)
	.align		4
.L_469:
        /*0044*/ 	.word	index@(.nv.constant0._ZN7cutlass13device_kernelIN5flash19enable_sm80_to_sm89INS1_16FlashAttnBwdSm80INS1_25CollectiveMainloopBwdSm80ILi2ELi1EN4cute5tupleIJNS5_1CILi64EEENS7_ILi96EEENS7_ILi128EEEEEENS_10bfloat16_tEfNS_4arch4Sm80ELb0ELb1ELb0ELb0ELb1ELb0ELb0ELb0ELi2ELi2ELi2ELi2ELb1EEENS1_24CollectiveEpilogueBwdGQAISB_fSE_Li256ELb0ELb1EEENS1_19SingleTileSchedulerILb0ELb0ELb0ELi96EEEEEEEEEvNT_6ParamsE)
        /*0048*/ 	.short	0x0210
        /*004a*/ 	.short	0x0278


	//----- nvinfo : EIATTR_SW_WAR
	.align		4
.L_470:
        /*004c*/ 	.byte	0x04, 0x36
        /*004e*/ 	.short	(.L_472 - .L_471)
.L_471:
        /*0050*/ 	.word	0x00000008
.L_472:


//--------------------- .nv.info._ZN7cutlass13device_kernelIN5flash19enable_sm80_to_sm89INS1_16FlashAttnBwdSm80INS1_25CollectiveMainloopBwdSm80ILi2ELi1EN4cute5tupleIJNS5_1CILi64EEENS7_ILi96EEENS7_ILi128EEEEEENS_10bfloat16_tEfNS_4arch4Sm80ELb0ELb1ELb0ELb1ELb0ELb0ELb0ELb0ELi2ELi2ELi2ELi2ELb1EEENS1_21CollectiveEpilogueBwdISB_SC_SE_Li256ELb1ELb0ELi4EEENS1_19SingleTileSchedulerILb1ELb0ELb0ELi96EEEEEEEEEvNT_6ParamsE --------------------------
	.section	.nv.info._ZN7cutlass13device_kernelIN5flash19enable_sm80_to_sm89INS1_16FlashAttnBwdSm80INS1_25CollectiveMainloopBwdSm80ILi2ELi1EN4cute5tupleIJNS5_1CILi64EEENS7_ILi96EEENS7_ILi128EEEEEENS_10bfloat16_tEfNS_4arch4Sm80ELb0ELb1ELb0ELb1ELb0ELb0ELb0ELb0ELi2ELi2ELi2ELi2ELb1EEENS1_21CollectiveEpilogueBwdISB_SC_SE_Li256ELb1ELb0ELi4EEENS1_19SingleTileSchedulerILb1ELb0ELb0ELi96EEEEEEEEEvNT_6ParamsE,"",@"SHT_CUDA_INFO"
	.sectionflags	@""
	.align	4


	//----- nvinfo : EIATTR_CUDA_API_VERSION
	.align		4
        /*0000*/ 	.byte	0x04, 0x37
        /*0002*/ 	.short	(.L_474 - .L_473)
.L_473:
        /*0004*/ 	.word	0x00000082


	//----- nvinfo : EIATTR_KPARAM_INFO
	.align		4
.L_474:
        /*0008*/ 	.byte	0x04, 0x17
        /*000a*/ 	.short	(.L_476 - .L_475)
.L_475:
        /*000c*/ 	.word	0x00000000
        /*0010*/ 	.short	0x0000
        /*0012*/ 	.short	0x0000
        /*0014*/ 	.byte	0x00, 0xf0, 0xc1, 0x09


	//----- nvinfo : EIATTR_SPARSE_MMA_MASK
	.align		4
.L_476:
        /*0018*/ 	.byte	0x03, 0x50
        /*001a*/ 	.short	0x0000


	//----- nvinfo : EIATTR_MAXREG_COUNT
	.align		4
        /*001c*/ 	.byte	0x03, 0x1b
        /*001e*/ 	.short	0x00ff


	//----- nvinfo : EIATTR_MERCURY_ISA_VERSION
	.align		4
        /*0020*/ 	.byte	0x03, 0x5f
        /*0022*/ 	.short	0x0101


	//----- nvinfo : EIATTR_EXIT_INSTR_OFFSETS
	.align		4
        /*0024*/ 	.byte	0x04, 0x1c
        /*0026*/ 	.short	(.L_478 - .L_477)


	//   ....[0]....
.L_477:
        /*0028*/ 	.word	0x00000010


	//----- nvinfo : EIATTR_MAX_THREADS
	.align		4
.L_478:
        /*002c*/ 	.byte	0x04, 0x05
        /*002e*/ 	.short	(.L_480 - .L_479)
.L_479:
        /*0030*/ 	.word	0x00000100
        /*0034*/ 	.word	0x00000001
        /*0038*/ 	.word	0x00000001


	//----- nvinfo : EIATTR_CBANK_PARAM_SIZE
	.align		4
.L_480:
        /*003c*/ 	.byte	0x03, 0x19
        /*003e*/ 	.short	0x0270


	//----- nvinfo : EIATTR_PARAM_CBANK
	.align		4
        /*0040*/ 	.byte	0x04, 0x0a
        /*0042*/ 	.short	(.L_482 - .L_481)
	.align		4
.L_481:
        /*0044*/ 	.word	index@(.nv.constant0._ZN7cutlass13device_kernelIN5flash19enable_sm80_to_sm89INS1_16FlashAttnBwdSm80INS1_25CollectiveMainloopBwdSm80ILi2ELi1EN4cute5tupleIJNS5_1CILi64EEENS7_ILi96EEENS7_ILi128EEEEEENS_10bfloat16_tEfNS_4arch4Sm80ELb0ELb1ELb0ELb1ELb0ELb0ELb0ELb0ELi2ELi2ELi2ELi2ELb1EEENS1_21CollectiveEpilogueBwdISB_SC_SE_Li256ELb1ELb0ELi4EEENS1_19SingleTileSchedulerILb1ELb0ELb0ELi96EEEEEEEEEvNT_6ParamsE)
        /*0048*/ 	.short	0x0210
        /*004a*/ 	.short	0x0270


	//----- nvinfo : EIATTR_SW_WAR
	.align		4
.L_482:
        /*004c*/ 	.byte	0x04, 0x36
        /*004e*/ 	.short	(.L_484 - .L_483)
.L_483:
        /*0050*/ 	.word	0x00000008
.L_484:


//--------------------- .nv.info._ZN7cutlass13device_kernelIN5flash19enable_sm80_to_sm89INS1_16FlashAttnBwdSm80INS1_25CollectiveMainloopBwdSm80ILi2ELi1EN4cute5tupleIJNS5_1CILi64EEENS7_ILi96EEENS7_ILi128EEEEEENS_10bfloat16_tEfNS_4arch4Sm80ELb0ELb1ELb0ELb1ELb1ELb0ELb0ELb0ELi2ELi2ELi2ELi2ELb1EEENS1_21CollectiveEpilogueBwdISB_SC_SE_Li256ELb1ELb0ELi4EEENS1_19SingleTileSchedulerILb1ELb0ELb0ELi96EEEEEEEEEvNT_6ParamsE --------------------------
	.section	.nv.info._ZN7cutlass13device_kernelIN5flash19enable_sm80_to_sm89INS1_16FlashAttnBwdSm80INS1_25CollectiveMainloopBwdSm80ILi2ELi1EN4cute5tupleIJNS5_1CILi64EEENS7_ILi96EEENS7_ILi128EEEEEENS_10bfloat16_tEfNS_4arch4Sm80ELb0ELb1ELb0ELb1ELb1ELb0ELb0ELb0ELi2ELi2ELi2ELi2ELb1EEENS1_21CollectiveEpilogueBwdISB_SC_SE_Li256ELb1ELb0ELi4EEENS1_19SingleTileSchedulerILb1ELb0ELb0ELi96EEEEEEEEEvNT_6ParamsE,"",@"SHT_CUDA_INFO"
	.sectionflags	@""
	.align	4


	//----- nvinfo : EIATTR_CUDA_API_VERSION
	.align		4
        /*0000*/ 	.byte	0x04, 0x37
        /*0002*/ 	.short	(.L_486 - .L_485)
.L_485:
        /*0004*/ 	.word	0x00000082


	//----- nvinfo : EIATTR_KPARAM_INFO
	.align		4
.L_486:
        /*0008*/ 	.byte	0x04, 0x17
        /*000a*/ 	.short	(.L_488 - .L_487)
.L_487:
        /*000c*/ 	.word	0x00000000
        /*0010*/ 	.short	0x0000
        /*0012*/ 	.short	0x0000
        /*0014*/ 	.byte	0x00, 0xf0, 0xc1, 0x09


	//----- nvinfo : EIATTR_SPARSE_MMA_MASK
	.align		4
.L_488:
        /*0018*/ 	.byte	0x03, 0x50
        /*001a*/ 	.short	0x0000


	//----- nvinfo : EIATTR_MAXREG_COUNT
	.align		4
        /*001c*/ 	.byte	0x03, 0x1b
        /*001e*/ 	.short	0x00ff


	//----- nvinfo : EIATTR_MERCURY_ISA_VERSION
	.align		4
        /*0020*/ 	.byte	0x03, 0x5f
        /*0022*/ 	.short	0x0101


	//----- nvinfo : EIATTR_EXIT_INSTR_OFFSETS
	.align		4
        /*0024*/ 	.byte	0x04, 0x1c
        /*0026*/ 	.short	(.L_490 - .L_489)


	//   ....[0]....
.L_489:
        /*0028*/ 	.word	0x00000010


	//----- nvinfo : EIATTR_MAX_THREADS
	.align		4
.L_490:
        /*002c*/ 	.byte	0x04, 0x05
        /*002e*/ 	.short	(.L_492 - .L_491)
.L_491:
        /*0030*/ 	.word	0x00000100
        /*0034*/ 	.word	0x00000001
        /*0038*/ 	.word	0x00000001


	//----- nvinfo : EIATTR_CBANK_PARAM_SIZE
	.align		4
.L_492:
        /*003c*/ 	.byte	0x03, 0x19
        /*003e*/ 	.short	0x0270


	//----- nvinfo : EIATTR_PARAM_CBANK
	.align		4
        /*0040*/ 	.byte	0x04, 0x0a
        /*0042*/ 	.short	(.L_494 - .L_493)
	.align		4
.L_493:
        /*0044*/ 	.word	index@(.nv.constant0._ZN7cutlass13device_kernelIN5flash19enable_sm80_to_sm89INS1_16FlashAttnBwdSm80INS1_25CollectiveMainloopBwdSm80ILi2ELi1EN4cute5tupleIJNS5_1CILi64EEENS7_ILi96EEENS7_ILi128EEEEEENS_10bfloat16_tEfNS_4arch4Sm80ELb0ELb1ELb0ELb1ELb1ELb0ELb0ELb0ELi2ELi2ELi2ELi2ELb1EEENS1_21CollectiveEpilogueBwdISB_SC_SE_Li256ELb1ELb0ELi4EEENS1_19SingleTileSchedulerILb1ELb0ELb0ELi96EEEEEEEEEvNT_6ParamsE)
        /*0048*/ 	.short	0x0210
        /*004a*/ 	.short	0x0270


	//----- nvinfo : EIATTR_SW_WAR
	.align		4
.L_494:
        /*004c*/ 	.byte	0x04, 0x36
        /*004e*/ 	.short	(.L_496 - .L_495)
.L_495:
        /*0050*/ 	.word	0x00000008
.L_496:


//--------------------- .nv.info._ZN7cutlass13device_kernelIN5flash19enable_sm80_to_sm89INS1_16FlashAttnBwdSm80INS1_25CollectiveMainloopBwdSm80ILi2ELi1EN4cute5tupleIJNS5_1CILi64EEENS7_ILi96EEENS7_ILi128EEEEEENS_10bfloat16_tEfNS_4arch4Sm80ELb0ELb1ELb0ELb1ELb0ELb0ELb0ELb0ELi2ELi2ELi2ELi2ELb1EEENS1_24CollectiveEpilogueBwdGQAISB_fSE_Li256ELb1ELb0EEENS1_19SingleTileSchedulerILb1ELb0ELb0ELi96EEEEEEEEEvNT_6ParamsE --------------------------
	.section	.nv.info._ZN7cutlass13device_kernelIN5flash19enable_sm80_to_sm89INS1_16FlashAttnBwdSm80INS1_25CollectiveMainloopBwdSm80ILi2ELi1EN4cute5tupleIJNS5_1CILi64EEENS7_ILi96EEENS7_ILi128EEEEEENS_10bfloat16_tEfNS_4arch4Sm80ELb0ELb1ELb0ELb1ELb0ELb0ELb0ELb0ELi2ELi2ELi2ELi2ELb1EEENS1_24CollectiveEpilogueBwdGQAISB_fSE_Li256ELb1ELb0EEENS1_19SingleTileSchedulerILb1ELb0ELb0ELi96EEEEEEEEEvNT_6ParamsE,"",@"SHT_CUDA_INFO"
	.sectionflags	@""
	.align	4


	//----- nvinfo : EIATTR_CUDA_API_VERSION
	.align		4
        /*0000*/ 	.byte	0x04, 0x37
        /*0002*/ 	.short	(.L_498 - .L_497)
.L_497:
        /*0004*/ 	.word	0x00000082


	//----- nvinfo : EIATTR_KPARAM_INFO
	.align		4
.L_498:
        /*0008*/ 	.byte	0x04, 0x17
        /*000a*/ 	.short	(.L_500 - .L_499)
.L_499:
        /*000c*/ 	.word	0x00000000
        /*0010*/ 	.short	0x0000
        /*0012*/ 	.short	0x0000
        /*0014*/ 	.byte	0x00, 0xf0, 0xe1, 0x09


	//----- nvinfo : EIATTR_SPARSE_MMA_MASK
	.align		4
.L_500:
        /*0018*/ 	.byte	0x03, 0x50
        /*001a*/ 	.short	0x0000


	//----- nvinfo : EIATTR_MAXREG_COUNT
	.align		4
        /*001c*/ 	.byte	0x03, 0x1b
        /*001e*/ 	.short	0x00ff


	//----- nvinfo : EIATTR_MERCURY_ISA_VERSION
	.align		4
        /*0020*/ 	.byte	0x03, 0x5f
        /*0022*/ 	.short	0x0101


	//----- nvinfo : EIATTR_EXIT_INSTR_OFFSETS
	.align		4
        /*0024*/ 	.byte	0x04, 0x1c
        /*0026*/ 	.short	(.L_502 - .L_501)


	//   ....[0]....
.L_501:
        /*0028*/ 	.word	0x00000010


	//----- nvinfo : EIATTR_MAX_THREADS
	.align		4
.L_502:
        /*002c*/ 	.byte	0x04, 0x05
        /*002e*/ 	.short	(.L_504 - .L_503)
.L_503:
        /*0030*/ 	.word	0x00000100
        /*0034*/ 	.word	0x00000001
        /*0038*/ 	.word	0x00000001


	//----- nvinfo : EIATTR_CBANK_PARAM_SIZE
	.align		4
.L_504:
        /*003c*/ 	.byte	0x03, 0x19
        /*003e*/ 	.short	0x0278


	//----- nvinfo : EIATTR_PARAM_CBANK
	.align		4
        /*0040*/ 	.byte	0x04, 0x0a
        /*0042*/ 	.short	(.L_506 - .L_505)
	.align		4
.L_505:
        /*0044*/ 	.word	index@(.nv.constant0._ZN7cutlass13device_kernelIN5flash19enable_sm80_to_sm89INS1_16FlashAttnBwdSm80INS1_25CollectiveMainloopBwdSm80ILi2ELi1EN4cute5tupleIJNS5_1CILi64EEENS7_ILi96EEENS7_ILi128EEEEEENS_10bfloat16_tEfNS_4arch4Sm80ELb0ELb1ELb0ELb1ELb0ELb0ELb0ELb0ELi2ELi2ELi2ELi2ELb1EEENS1_24CollectiveEpilogueBwdGQAISB_fSE_Li256ELb1ELb0EEENS1_19SingleTileSchedulerILb1ELb0ELb0ELi96EEEEEEEEEvNT_6ParamsE)
        /*0048*/ 	.short	0x0210
        /*004a*/ 	.short	0x0278


	//----- nvinfo : EIATTR_SW_WAR
	.align		4
.L_506:
        /*004c*/ 	.byte	0x04, 0x36
        /*004e*/ 	.short	(.L_508 - .L_507)
.L_507:
        /*0050*/ 	.word	0x00000008
.L_508:


//--------------------- .nv.info._ZN7cutlass13device_kernelIN5flash19enable_sm80_to_sm89INS1_16FlashAttnBwdSm80INS1_25CollectiveMainloopBwdSm80ILi2ELi1EN4cute5tupleIJNS5_1CILi64EEENS7_ILi96EEENS7_ILi128EEEEEENS_10bfloat16_tEfNS_4arch4Sm80ELb0ELb1ELb0ELb1ELb1ELb0ELb0ELb0ELi2ELi2ELi2ELi2ELb1EEENS1_24CollectiveEpilogueBwdGQAISB_fSE_Li256ELb1ELb1EEENS1_19SingleTileSchedulerILb1ELb0ELb0ELi96EEEEEEEEEvNT_6ParamsE --------------------------
	.section	.nv.info._ZN7cutlass13device_kernelIN5flash19enable_sm80_to_sm89INS1_16FlashAttnBwdSm80INS1_25CollectiveMainloopBwdSm80ILi2ELi1EN4cute5tupleIJNS5_1CILi64EEENS7_ILi96EEENS7_ILi128EEEEEENS_10bfloat16_tEfNS_4arch4Sm80ELb0ELb1ELb0ELb1ELb1ELb0ELb0ELb0ELi2ELi2ELi2ELi2ELb1EEENS1_24CollectiveEpilogueBwdGQAISB_fSE_Li256ELb1ELb1EEENS1_19SingleTileSchedulerILb1ELb0ELb0ELi96EEEEEEEEEvNT_6ParamsE,"",@"SHT_CUDA_INFO"
	.sectionflags	@""
	.align	4


	//----- nvinfo : EIATTR_CUDA_API_VERSION
	.align		4
        /*0000*/ 	.byte	0x04, 0x37
        /*0002*/ 	.short	(.L_510 - .L_509)
.L_509:
        /*0004*/ 	.word	0x00000082


	//----- nvinfo : EIATTR_KPARAM_INFO
	.align		4
.L_510:
        /*0008*/ 	.byte	0x04, 0x17
        /*000a*/ 	.short	(.L_512 - .L_511)
.L_511:
        /*000c*/ 	.word	0x00000000
        /*0010*/ 	.short	0x0000
        /*0012*/ 	.short	0x0000
        /*0014*/ 	.byte	0x00, 0xf0, 0xe1, 0x09


	//----- nvinfo : EIATTR_SPARSE_MMA_MASK
	.align		4
.L_512:
        /*0018*/ 	.byte	0x03, 0x50
        /*001a*/ 	.short	0x0000


	//----- nvinfo : EIATTR_MAXREG_COUNT
	.align		4
        /*001c*/ 	.byte	0x03, 0x1b
        /*001e*/ 	.short	0x00ff


	//----- nvinfo : EIATTR_MERCURY_ISA_VERSION
	.align		4
        /*0020*/ 	.byte	0x03, 0x5f
        /*0022*/ 	.short	0x0101


	//----- nvinfo : EIATTR_EXIT_INSTR_OFFSETS
	.align		4
        /*0024*/ 	.byte	0x04, 0x1c
        /*0026*/ 	.short	(.L_514 - .L_513)


	//   ....[0]....
.L_513:
        /*0028*/ 	.word	0x00000010


	//----- nvinfo : EIATTR_MAX_THREADS
	.align		4
.L_514:
        /*002c*/ 	.byte	0x04, 0x05
        /*002e*/ 	.short	(.L_516 - .L_515)
.L_515:
        /*0030*/ 	.word	0x00000100
        /*0034*/ 	.word	0x00000001
        /*0038*/ 	.word	0x00000001


	//----- nvinfo : EIATTR_CBANK_PARAM_SIZE
	.align		4
.L_516:
        /*003c*/ 	.byte	0x03, 0x19
        /*003e*/ 	.short	0x0278


	//----- nvinfo : EIATTR_PARAM_CBANK
	.align		4
        /*0040*/ 	.byte	0x04, 0x0a
        /*0042*/ 	.short	(.L_518 - .L_517)
	.align		4
.L_517:
        /*0044*/ 	.word	index@(.nv.constant0._ZN7cutlass13device_kernelIN5flash19enable_sm80_to_sm89INS1_16FlashAttnBwdSm80INS1_25CollectiveMainloopBwdSm80ILi2ELi1EN4cute5tupleIJNS5_1CILi64EEENS7_ILi96EEENS7_ILi128EEEEEENS_10bfloat16_tEfNS_4arch4Sm80ELb0ELb1ELb0ELb1ELb1ELb0ELb0ELb0ELi2ELi2ELi2ELi2ELb1EEENS1_24CollectiveEpilogueBwdGQAISB_fSE_Li256ELb1ELb1EEENS1_19SingleTileSchedulerILb1ELb0ELb0ELi96EEEEEEEEEvNT_6ParamsE)
        /*0048*/ 	.short	0x0210
        /*004a*/ 	.short	0x0278


	//----- nvinfo : EIATTR_SW_WAR
	.align		4
.L_518:
        /*004c*/ 	.byte	0x04, 0x36
        /*004e*/ 	.short	(.L_520 - .L_519)
.L_519:
        /*0050*/ 	.word	0x00000008
.L_520:


//--------------------- .nv.info._ZN7cutlass13device_kernelIN5flash19enable_sm80_to_sm89INS1_16FlashAttnBwdSm80INS1_25CollectiveMainloopBwdSm80ILi2ELi1EN4cute5tupleIJNS5_1CILi64EEENS7_ILi96EEENS7_ILi128EEEEEENS_10bfloat16_tEfNS_4arch4Sm80ELb1ELb0ELb0ELb0ELb0ELb0ELb0ELb0ELi2ELi2ELi2ELi2ELb1EEENS1_21CollectiveEpilogueBwdISB_SC_SE_Li256ELb0ELb0ELi4EEENS1_25SingleTileBwdLPTSchedulerILb0ELi96ELb0EEEEEEEEEvNT_6ParamsE --------------------------
	.section	.nv.info._ZN7cutlass13device_kernelIN5flash19enable_sm80_to_sm89INS1_16FlashAttnBwdSm80INS1_25CollectiveMainloopBwdSm80ILi2ELi1EN4cute5tupleIJNS5_1CILi64EEENS7_ILi96EEENS7_ILi128EEEEEENS_10bfloat16_tEfNS_4arch4Sm80ELb1ELb0ELb0ELb0ELb0ELb0ELb0ELb0ELi2ELi2ELi2ELi2ELb1EEENS1_21CollectiveEpilogueBwdISB_SC_SE_Li256ELb0ELb0ELi4EEENS1_25SingleTileBwdLPTSchedulerILb0ELi96ELb0EEEEEEEEEvNT_6ParamsE,"",@"SHT_CUDA_INFO"
	.sectionflags	@""
	.align	4


	//----- nvinfo : EIATTR_CUDA_API_VERSION
	.align		4
        /*0000*/ 	.byte	0x04, 0x37
        /*0002*/ 	.short	(.L_522 - .L_521)
.L_521:
        /*0004*/ 	.word	0x00000082


	//----- nvinfo : EIATTR_KPARAM_INFO
	.align		4
.L_522:
        /*0008*/ 	.byte	0x04, 0x17
        /*000a*/ 	.short	(.L_524 - .L_523)
.L_523:
        /*000c*/ 	.word	0x00000000
        /*0010*/ 	.short	0x0000
        /*0012*/ 	.short	0x0000
        /*0014*/ 	.byte	0x00, 0xf0, 0x21, 0x0a


	//----- nvinfo : EIATTR_SPARSE_MMA_MASK
	.align		4
.L_524:
        /*0018*/ 	.byte	0x03, 0x50
        /*001a*/ 	.short	0x0000


	//----- nvinfo : EIATTR_MAXREG_COUNT
	.align		4
        /*001c*/ 	.byte	0x03, 0x1b
        /*001e*/ 	.short	0x00ff


	//----- nvinfo : EIATTR_MERCURY_ISA_VERSION
	.align		4
        /*0020*/ 	.byte	0x03, 0x5f
        /*0022*/ 	.short	0x0101


	//----- nvinfo : EIATTR_EXIT_INSTR_OFFSETS
	.align		4
        /*0024*/ 	.byte	0x04, 0x1c
        /*0026*/ 	.short	(.L_526 - .L_525)


	//   ....[0]....
.L_525:
        /*0028*/ 	.word	0x00000010


	//----- nvinfo : EIATTR_MAX_THREADS
	.align		4
.L_526:
        /*002c*/ 	.byte	0x04, 0x05
        /*002e*/ 	.short	(.L_528 - .L_527)
.L_527:
        /*0030*/ 	.word	0x00000100
        /*0034*/ 	.word	0x00000001
        /*0038*/ 	.word	0x00000001


	//----- nvinfo : EIATTR_CBANK_PARAM_SIZE
	.align		4
.L_528:
        /*003c*/ 	.byte	0x03, 0x19
        /*003e*/ 	.short	0x0288


	//----- nvinfo : EIATTR_PARAM_CBANK
	.align		4
        /*0040*/ 	.byte	0x04, 0x0a
        /*0042*/ 	.short	(.L_530 - .L_529)
	.align		4
.L_529:
        /*0044*/ 	.word	index@(.nv.constant0._ZN7cutlass13device_kernelIN5flash19enable_sm80_to_sm89INS1_16FlashAttnBwdSm80INS1_25CollectiveMainloopBwdSm80ILi2ELi1EN4cute5tupleIJNS5_1CILi64EEENS7_ILi96EEENS7_ILi128EEEEEENS_10bfloat16_tEfNS_4arch4Sm80ELb1ELb0ELb0ELb0ELb0ELb0ELb0ELb0ELi2ELi2ELi2ELi2ELb1EEENS1_21CollectiveEpilogueBwdISB_SC_SE_Li256ELb0ELb0ELi4EEENS1_25SingleTileBwdLPTSchedulerILb0ELi96ELb0EEEEEEEEEvNT_6ParamsE)
        /*0048*/ 	.short	0x0210
        /*004a*/ 	.short	0x0288


	//----- nvinfo : EIATTR_SW_WAR
	.align		4
.L_530:
        /*004c*/ 	.byte	0x04, 0x36
        /*004e*/ 	.short	(.L_532 - .L_531)
.L_531:
        /*0050*/ 	.word	0x00000008
.L_532:


//--------------------- .nv.info._ZN7cutlass13device_kernelIN5flash19enable_sm80_to_sm89INS1_16FlashAttnBwdSm80INS1_25CollectiveMainloopBwdSm80ILi2ELi1EN4cute5tupleIJNS5_1CILi64EEENS7_ILi96EEENS7_ILi128EEEEEENS_10bfloat16_tEfNS_4arch4Sm80ELb1ELb0ELb0ELb0ELb1ELb0ELb0ELb0ELi2ELi2ELi2ELi2ELb1EEENS1_21CollectiveEpilogueBwdISB_SC_SE_Li256ELb0ELb0ELi4EEENS1_25SingleTileBwdLPTSchedulerILb0ELi96ELb1EEEEEEEEEvNT_6ParamsE --------------------------
	.section	.nv.info._ZN7cutlass13device_kernelIN5flash19enable_sm80_to_sm89INS1_16FlashAttnBwdSm80INS1_25CollectiveMainloopBwdSm80ILi2ELi1EN4cute5tupleIJNS5_1CILi64EEENS7_ILi96EEENS7_ILi128EEEEEENS_10bfloat16_tEfNS_4arch4Sm80ELb1ELb0ELb0ELb0ELb1ELb0ELb0ELb0ELi2ELi2ELi2ELi2ELb1EEENS1_21CollectiveEpilogueBwdISB_SC_SE_Li256ELb0ELb0ELi4EEENS1_25SingleTileBwdLPTSchedulerILb0ELi96ELb1EEEEEEEEEvNT_6ParamsE,"",@"SHT_CUDA_INFO"
	.sectionflags	@""
	.align	4


	//----- nvinfo : EIATTR_CUDA_API_VERSION
	.align		4
        /*0000*/ 	.byte	0x04, 0x37
        /*0002*/ 	.short	(.L_534 - .L_533)
.L_533:
        /*0004*/ 	.word	0x00000082


	//----- nvinfo : EIATTR_KPARAM_INFO
	.align		4
.L_534:
        /*0008*/ 	.byte	0x04, 0x17
        /*000a*/ 	.short	(.L_536 - .L_535)
.L_535:
        /*000c*/ 	.word	0x00000000
        /*0010*/ 	.short	0x0000
        /*0012*/ 	.short	0x0000
        /*0014*/ 	.byte	0x00, 0xf0, 0x21, 0x0a


	//----- nvinfo : EIATTR_SPARSE_MMA_MASK
	.align		4
.L_536:
        /*0018*/ 	.byte	0x03, 0x50
        /*001a*/ 	.short	0x0000


	//----- nvinfo : EIATTR_MAXREG_COUNT
	.align		4
        /*001c*/ 	.byte	0x03, 0x1b
        /*001e*/ 	.short	0x00ff


	//----- nvinfo : EIATTR_MERCURY_ISA_VERSION
	.align		4
        /*0020*/ 	.byte	0x03, 0x5f
        /*0022*/ 	.short	0x0101


	//----- nvinfo : EIATTR_EXIT_INSTR_OFFSETS
	.align		4
        /*0024*/ 	.byte	0x04, 0x1c
        /*0026*/ 	.short	(.L_538 - .L_537)


	//   ....[0]....
.L_537:
        /*0028*/ 	.word	0x00000010


	//----- nvinfo : EIATTR_MAX_THREADS
	.align		4
.L_538:
        /*002c*/ 	.byte	0x04, 0x05
        /*002e*/ 	.short	(.L_540 - .L_539)
.L_539:
        /*0030*/ 	.word	0x00000100
        /*0034*/ 	.word	0x00000001
        /*0038*/ 	.word	0x00000001


	//----- nvinfo : EIATTR_CBANK_PARAM_SIZE
	.align		4
.L_540:
        /*003c*/ 	.byte	0x03, 0x19
        /*003e*/ 	.short	0x0288


	//----- nvinfo : EIATTR_PARAM_CBANK
	.align		4
        /*0040*/ 	.byte	0x04, 0x0a
        /*0042*/ 	.short	(.L_542 - .L_541)
	.align		4
.L_541:
        /*0044*/ 	.word	index@(.nv.constant0._ZN7cutlass13device_kernelIN5flash19enable_sm80_to_sm89INS1_16FlashAttnBwdSm80INS1_25CollectiveMainloopBwdSm80ILi2ELi1EN4cute5tupleIJNS5_1CILi64EEENS7_ILi96EEENS7_ILi128EEEEEENS_10bfloat16_tEfNS_4arch4Sm80ELb1ELb0ELb0ELb0ELb1ELb0ELb0ELb0ELi2ELi2ELi2ELi2ELb1EEENS1_21CollectiveEpilogueBwdISB_SC_SE_Li256ELb0ELb0ELi4EEENS1_25SingleTileBwdLPTSchedulerILb0ELi96ELb1EEEEEEEEEvNT_6ParamsE)
        /*0048*/ 	.short	0x0210
        /*004a*/ 	.short	0x0288


	//----- nvinfo : EIATTR_SW_WAR
	.align		4
.L_542:
        /*004c*/ 	.byte	0x04, 0x36
        /*004e*/ 	.short	(.L_544 - .L_543)
.L_543:
        /*0050*/ 	.word	0x00000008
.L_544:


//--------------------- .nv.info._ZN7cutlass13device_kernelIN5flash19enable_sm80_to_sm89INS1_16FlashAttnBwdSm80INS1_25CollectiveMainloopBwdSm80ILi2ELi1EN4cute5tupleIJNS5_1CILi64EEENS7_ILi96EEENS7_ILi128EEEEEENS_10bfloat16_tEfNS_4arch4Sm80ELb1ELb0ELb0ELb0ELb0ELb0ELb0ELb0ELi2ELi2ELi2ELi2ELb1EEENS1_24CollectiveEpilogueBwdGQAISB_fSE_Li256ELb0ELb0EEENS1_25SingleTileBwdLPTSchedulerILb0ELi96ELb0EEEEEEEEEvNT_6ParamsE --------------------------
	.section	.nv.info._ZN7cutlass13device_kernelIN5flash19enable_sm80_to_sm89INS1_16FlashAttnBwdSm80INS1_25CollectiveMainloopBwdSm80ILi2ELi1EN4cute5tupleIJNS5_1CILi64EEENS7_ILi96EEENS7_ILi128EEEEEENS_10bfloat16_tEfNS_4arch4Sm80ELb1ELb0ELb0ELb0ELb0ELb0ELb0ELb0ELi2ELi2ELi2ELi2ELb1EEENS1_24CollectiveEpilogueBwdGQAISB_fSE_Li256ELb0ELb0EEENS1_25SingleTileBwdLPTSchedulerILb0ELi96ELb0EEEEEEEEEvNT_6ParamsE,"",@"SHT_CUDA_INFO"
	.sectionflags	@""
	.align	4


	//----- nvinfo : EIATTR_CUDA_API_VERSION
	.align		4
        /*0000*/ 	.byte	0x04, 0x37
        /*0002*/ 	.short	(.L_546 - .L_545)
.L_545:
        /*0004*/ 	.word	0x00000082


	//----- nvinfo : EIATTR_KPARAM_INFO
	.align		4
.L_546:
        /*0008*/ 	.byte	0x04, 0x17
        /*000a*/ 	.short	(.L_548 - .L_547)
.L_547:
        /*000c*/ 	.word	0x00000000
        /*0010*/ 	.short	0x0000
        /*0012*/ 	.short	0x0000
        /*0014*/ 	.byte	0x00, 0xf0, 0x41, 0x0a


	//----- nvinfo : EIATTR_SPARSE_MMA_MASK
	.align		4
.L_548:
        /*0018*/ 	.byte	0x03, 0x50
        /*001a*/ 	.short	0x0000


	//----- nvinfo : EIATTR_MAXREG_COUNT
	.align		4
        /*001c*/ 	.byte	0x03, 0x1b
        /*001e*/ 	.short	0x00ff


	//----- nvinfo : EIATTR_MERCURY_ISA_VERSION
	.align		4
        /*0020*/ 	.byte	0x03, 0x5f
        /*0022*/ 	.short	0x0101


	//----- nvinfo : EIATTR_EXIT_INSTR_OFFSETS
	.align		4
        /*0024*/ 	.byte	0x04, 0x1c
        /*0026*/ 	.short	(.L_550 - .L_549)


	//   ....[0]....
.L_549:
        /*0028*/ 	.word	0x00000010


	//----- nvinfo : EIATTR_MAX_THREADS
	.align		4
.L_550:
        /*002c*/ 	.byte	0x04, 0x05
        /*002e*/ 	.short	(.L_552 - .L_551)
.L_551:
        /*0030*/ 	.word	0x00000100
        /*0034*/ 	.word	0x00000001
        /*0038*/ 	.word	0x00000001


	//----- nvinfo : EIATTR_CBANK_PARAM_SIZE
	.align		4
.L_552:
        /*003c*/ 	.byte	0x03, 0x19
        /*003e*/ 	.short	0x0290


	//----- nvinfo : EIATTR_PARAM_CBANK
	.align		4
        /*0040*/ 	.byte	0x04, 0x0a
        /*0042*/ 	.short	(.L_554 - .L_553)
	.align		4
.L_553:
        /*0044*/ 	.word	index@(.nv.constant0._ZN7cutlass13device_kernelIN5flash19enable_sm80_to_sm89INS1_16FlashAttnBwdSm80INS1_25CollectiveMainloopBwdSm80ILi2ELi1EN4cute5tupleIJNS5_1CILi64EEENS7_ILi96EEENS7_ILi128EEEEEENS_10bfloat16_tEfNS_4arch4Sm80ELb1ELb0ELb0ELb0ELb0ELb0ELb0ELb0ELi2ELi2ELi2ELi2ELb1EEENS1_24CollectiveEpilogueBwdGQAISB_fSE_Li256ELb0ELb0EEENS1_25SingleTileBwdLPTSchedulerILb0ELi96ELb0EEEEEEEEEvNT_6ParamsE)
        /*0048*/ 	.short	0x0210
        /*004a*/ 	.short	0x0290


	//----- nvinfo : EIATTR_SW_WAR
	.align		4
.L_554:
        /*004c*/ 	.byte	0x04, 0x36
        /*004e*/ 	.short	(.L_556 - .L_555)
.L_555:
        /*0050*/ 	.word	0x00000008
.L_556:


//--------------------- .nv.info._ZN7cutlass13device_kernelIN5flash19enable_sm80_to_sm89INS1_16FlashAttnBwdSm80INS1_25CollectiveMainloopBwdSm80ILi2ELi1EN4cute5tupleIJNS5_1CILi64EEENS7_ILi96EEENS7_ILi128EEEEEENS_10bfloat16_tEfNS_4arch4Sm80ELb1ELb0ELb0ELb0ELb1ELb0ELb0ELb0ELi2ELi2ELi2ELi2ELb1EEENS1_24CollectiveEpilogueBwdGQAISB_fSE_Li256ELb0ELb1EEENS1_25SingleTileBwdLPTSchedulerILb0ELi96ELb1EEEEEEEEEvNT_6ParamsE --------------------------
	.section	.nv.info._ZN7cutlass13device_kernelIN5flash19enable_sm80_to_sm89INS1_16FlashAttnBwdSm80INS1_25CollectiveMainloopBwdSm80ILi2ELi1EN4cute5tupleIJNS5_1CILi64EEENS7_ILi96EEENS7_ILi128EEEEEENS_10bfloat16_tEfNS_4arch4Sm80ELb1ELb0ELb0ELb0ELb1ELb0ELb0ELb0ELi2ELi2ELi2ELi2ELb1EEENS1_24CollectiveEpilogueBwdGQAISB_fSE_Li256ELb0ELb1EEENS1_25SingleTileBwdLPTSchedulerILb0ELi96ELb1EEEEEEEEEvNT_6ParamsE,"",@"SHT_CUDA_INFO"
	.sectionflags	@""
	.align	4


	//----- nvinfo : EIATTR_CUDA_API_VERSION
	.align		4
        /*0000*/ 	.byte	0x04, 0x37
        /*0002*/ 	.short	(.L_558 - .L_557)
.L_557:
        /*0004*/ 	.word	0x00000082


	//----- nvinfo : EIATTR_KPARAM_INFO
	.align		4
.L_558:
        /*0008*/ 	.byte	0x04, 0x17
        /*000a*/ 	.short	(.L_560 - .L_559)
.L_559:
        /*000c*/ 	.word	0x00000000
        /*0010*/ 	.short	0x0000
        /*0012*/ 	.short	0x0000
        /*0014*/ 	.byte	0x00, 0xf0, 0x41, 0x0a


	//----- nvinfo : EIATTR_SPARSE_MMA_MASK
	.align		4
.L_560:
        /*0018*/ 	.byte	0x03, 0x50
        /*001a*/ 	.short	0x0000


	//----- nvinfo : EIATTR_MAXREG_COUNT
	.align		4
        /*001c*/ 	.byte	0x03, 0x1b
        /*001e*/ 	.short	0x00ff


	//----- nvinfo : EIATTR_MERCURY_ISA_VERSION
	.align		4
        /*0020*/ 	.byte	0x03, 0x5f
        /*0022*/ 	.short	0x0101


	//----- nvinfo : EIATTR_EXIT_INSTR_OFFSETS
	.align		4
        /*0024*/ 	.byte	0x04, 0x1c
        /*0026*/ 	.short	(.L_562 - .L_561)


	//   ....[0]....
.L_561:
        /*0028*/ 	.word	0x00000010


	//----- nvinfo : EIATTR_MAX_THREADS
	.align		4
.L_562:
        /*002c*/ 	.byte	0x04, 0x05
        /*002e*/ 	.short	(.L_564 - .L_563)
.L_563:
        /*0030*/ 	.word	0x00000100
        /*0034*/ 	.word	0x00000001
        /*0038*/ 	.word	0x00000001


	//----- nvinfo : EIATTR_CBANK_PARAM_SIZE
	.align		4
.L_564:
        /*003c*/ 	.byte	0x03, 0x19
        /*003e*/ 	.short	0x0290


	//----- nvinfo : EIATTR_PARAM_CBANK
	.align		4
        /*0040*/ 	.byte	0x04, 0x0a
        /*0042*/ 	.short	(.L_566 - .L_565)
	.align		4
.L_565:
        /*0044*/ 	.word	index@(.nv.constant0._ZN7cutlass13device_kernelIN5flash19enable_sm80_to_sm89INS1_16FlashAttnBwdSm80INS1_25CollectiveMainloopBwdSm80ILi2ELi1EN4cute5tupleIJNS5_1CILi64EEENS7_ILi96EEENS7_ILi128EEEEEENS_10bfloat16_tEfNS_4arch4Sm80ELb1ELb0ELb0ELb0ELb1ELb0ELb0ELb0ELi2ELi2ELi2ELi2ELb1EEENS1_24CollectiveEpilogueBwdGQAISB_fSE_Li256ELb0ELb1EEENS1_25SingleTileBwdLPTSchedulerILb0ELi96ELb1EEEEEEEEEvNT_6ParamsE)
        /*0048*/ 	.short	0x0210
        /*004a*/ 	.short	0x0290


	//----- nvinfo : EIATTR_SW_WAR
	.align		4
.L_566:
        /*004c*/ 	.byte	0x04, 0x36
        /*004e*/ 	.short	(.L_568 - .L_567)
.L_567:
        /*0050*/ 	.word	0x00000008
.L_568:


//--------------------- .nv.info._ZN7cutlass13device_kernelIN5flash19enable_sm80_to_sm89INS1_16FlashAttnBwdSm80INS1_25CollectiveMainloopBwdSm80ILi2ELi1EN4cute5tupleIJNS5_1CILi64EEENS7_ILi96EEENS7_ILi128EEEEEENS_10bfloat16_tEfNS_4arch4Sm80ELb1ELb0ELb0ELb1ELb0ELb0ELb0ELb0ELi2ELi2ELi2ELi2ELb1EEENS1_21CollectiveEpilogueBwdISB_SC_SE_Li256ELb1ELb0ELi4EEENS1_25SingleTileBwdLPTSchedulerILb1ELi96ELb0EEEEEEEEEvNT_6ParamsE --------------------------
	.section	.nv.info._ZN7cutlass13device_kernelIN5flash19enable_sm80_to_sm89INS1_16FlashAttnBwdSm80INS1_25CollectiveMainloopBwdSm80ILi2ELi1EN4cute5tupleIJNS5_1CILi64EEENS7_ILi96EEENS7_ILi128EEEEEENS_10bfloat16_tEfNS_4arch4Sm80ELb1ELb0ELb0ELb1ELb0ELb0ELb0ELb0ELi2ELi2ELi2ELi2ELb1EEENS1_21CollectiveEpilogueBwdISB_SC_SE_Li256ELb1ELb0ELi4EEENS1_25SingleTileBwdLPTSchedulerILb1ELi96ELb0EEEEEEEEEvNT_6ParamsE,"",@"SHT_CUDA_INFO"
	.sectionflags	@""
	.align	4


	//----- nvinfo : EIATTR_CUDA_API_VERSION
	.align		4
        /*0000*/ 	.byte	0x04, 0x37
        /*0002*/ 	.short	(.L_570 - .L_569)
.L_569:
        /*0004*/ 	.word	0x00000082


	//----- nvinfo : EIATTR_KPARAM_INFO
	.align		4
.L_570:
        /*0008*/ 	.byte	0x04, 0x17
        /*000a*/ 	.short	(.L_572 - .L_571)
.L_571:
        /*000c*/ 	.word	0x00000000
        /*0010*/ 	.short	0x0000
        /*0012*/ 	.short	0x0000
        /*0014*/ 	.byte	0x00, 0xf0, 0x21, 0x0a


	//----- nvinfo : EIATTR_SPARSE_MMA_MASK
	.align		4
.L_572:
        /*0018*/ 	.byte	0x03, 0x50
        /*001a*/ 	.short	0x0000


	//----- nvinfo : EIATTR_MAXREG_COUNT
	.align		4
        /*001c*/ 	.byte	0x03, 0x1b
        /*001e*/ 	.short	0x00ff


	//----- nvinfo : EIATTR_MERCURY_ISA_VERSION
	.align		4
        /*0020*/ 	.byte	0x03, 0x5f
        /*0022*/ 	.short	0x0101


	//----- nvinfo : EIATTR_EXIT_INSTR_OFFSETS
	.align		4
        /*0024*/ 	.byte	0x04, 0x1c
        /*0026*/ 	.short	(.L_574 - .L_573)


	//   ....[0]....
.L_573:
        /*0028*/ 	.word	0x00000010


	//----- nvinfo : EIATTR_MAX_THREADS
	.align		4
.L_574:
        /*002c*/ 	.byte	0x04, 0x05
        /*002e*/ 	.short	(.L_576 - .L_575)
.L_575:
        /*0030*/ 	.word	0x00000100
        /*0034*/ 	.word	0x00000001
        /*0038*/ 	.word	0x00000001


	//----- nvinfo : EIATTR_CBANK_PARAM_SIZE
	.align		4
.L_576:
        /*003c*/ 	.byte	0x03, 0x19
        /*003e*/ 	.short	0x0288


	//----- nvinfo : EIATTR_PARAM_CBANK
	.align		4
        /*0040*/ 	.byte	0x04, 0x0a
        /*0042*/ 	.short	(.L_578 - .L_577)
	.align		4
.L_577:
        /*0044*/ 	.word	index@(.nv.constant0._ZN7cutlass13device_kernelIN5flash19enable_sm80_to_sm89INS1_16FlashAttnBwdSm80INS1_25CollectiveMainloopBwdSm80ILi2ELi1EN4cute5tupleIJNS5_1CILi64EEENS7_ILi96EEENS7_ILi128EEEEEENS_10bfloat16_tEfNS_4arch4Sm80ELb1ELb0ELb0ELb1ELb0ELb0ELb0ELb0ELi2ELi2ELi2ELi2ELb1EEENS1_21CollectiveEpilogueBwdISB_SC_SE_Li256ELb1ELb0ELi4EEENS1_25SingleTileBwdLPTSchedulerILb1ELi96ELb0EEEEEEEEEvNT_6ParamsE)
        /*0048*/ 	.short	0x0210
        /*004a*/ 	.short	0x0288


	//----- nvinfo : EIATTR_SW_WAR
	.align		4
.L_578:
        /*004c*/ 	.byte	0x04, 0x36
        /*004e*/ 	.short	(.L_580 - .L_579)
.L_579:
        /*0050*/ 	.word	0x00000008
.L_580:


//--------------------- .nv.info._ZN7cutlass13device_kernelIN5flash19enable_sm80_to_sm89INS1_16FlashAttnBwdSm80INS1_25CollectiveMainloopBwdSm80ILi2ELi1EN4cute5tupleIJNS5_1CILi64EEENS7_ILi96EEENS7_ILi128EEEEEENS_10bfloat16_tEfNS_4arch4Sm80ELb1ELb0ELb0ELb1ELb1ELb0ELb0ELb0ELi2ELi2ELi2ELi2ELb1EEENS1_21CollectiveEpilogueBwdISB_SC_SE_Li256ELb1ELb0ELi4EEENS1_25SingleTileBwdLPTSchedulerILb1ELi96ELb1EEEEEEEEEvNT_6ParamsE --------------------------
	.section	.nv.info._ZN7cutlass13device_kernelIN5flash19enable_sm80_to_sm89INS1_16FlashAttnBwdSm80INS1_25CollectiveMainloopBwdSm80ILi2ELi1EN4cute5tupleIJNS5_1CILi64EEENS7_ILi96EEENS7_ILi128EEEEEENS_10bfloat16_tEfNS_4arch4Sm80ELb1ELb0ELb0ELb1ELb1ELb0ELb0ELb0ELi2ELi2ELi2ELi2ELb1EEENS1_21CollectiveEpilogueBwdISB_SC_SE_Li256ELb1ELb0ELi4EEENS1_25SingleTileBwdLPTSchedulerILb1ELi96ELb1EEEEEEEEEvNT_6ParamsE,"",@"SHT_CUDA_INFO"
	.sectionflags	@""
	.align	4


	//----- nvinfo : EIATTR_CUDA_API_VERSION
	.align		4
        /*0000*/ 	.byte	0x04, 0x37
        /*0002*/ 	.short	(.L_582 - .L_581)
.L_581:
        /*0004*/ 	.word	0x00000082


	//----- nvinfo : EIATTR_KPARAM_INFO
	.align		4
.L_582:
        /*0008*/ 	.byte	0x04, 0x17
        /*000a*/ 	.short	(.L_584 - .L_583)
.L_583:
        /*000c*/ 	.word	0x00000000
        /*0010*/ 	.short	0x0000
        /*0012*/ 	.short	0x0000
        /*0014*/ 	.byte	0x00, 0xf0, 0x21, 0x0a


	//----- nvinfo : EIATTR_SPARSE_MMA_MASK
	.align		4
.L_584:
        /*0018*/ 	.byte	0x03, 0x50
        /*001a*/ 	.short	0x0000


	//----- nvinfo : EIATTR_MAXREG_COUNT
	.align		4
        /*001c*/ 	.byte	0x03, 0x1b
        /*001e*/ 	.short	0x00ff


	//----- nvinfo : EIATTR_MERCURY_ISA_VERSION
	.align		4
        /*0020*/ 	.byte	0x03, 0x5f
        /*0022*/ 	.short	0x0101


	//----- nvinfo : EIATTR_EXIT_INSTR_OFFSETS
	.align		4
        /*0024*/ 	.byte	0x04, 0x1c
        /*0026*/ 	.short	(.L_586 - .L_585)


	//   ....[0]....
.L_585:
        /*0028*/ 	.word	0x00000010


	//----- nvinfo : EIATTR_MAX_THREADS
	.align		4
.L_586:
        /*002c*/ 	.byte	0x04, 0x05
        /*002e*/ 	.short	(.L_588 - .L_587)
.L_587:
        /*0030*/ 	.word	0x00000100
        /*0034*/ 	.word	0x00000001
        /*0038*/ 	.word	0x00000001


	//----- nvinfo : EIATTR_CBANK_PARAM_SIZE
	.align		4
.L_588:
        /*003c*/ 	.byte	0x03, 0x19
        /*003e*/ 	.short	0x0288


	//----- nvinfo : EIATTR_PARAM_CBANK
	.align		4
        /*0040*/ 	.byte	0x04, 0x0a
        /*0042*/ 	.short	(.L_590 - .L_589)
	.align		4
.L_589:
        /*0044*/ 	.word	index@(.nv.constant0._ZN7cutlass13device_kernelIN5flash19enable_sm80_to_sm89INS1_16FlashAttnBwdSm80INS1_25CollectiveMainloopBwdSm80ILi2ELi1EN4cute5tupleIJNS5_1CILi64EEENS7_ILi96EEENS7_ILi128EEEEEENS_10bfloat16_tEfNS_4arch4Sm80ELb1ELb0ELb0ELb1ELb1ELb0ELb0ELb0ELi2ELi2ELi2ELi2ELb1EEENS1_21CollectiveEpilogueBwdISB_SC_SE_Li256ELb1ELb0ELi4EEENS1_25SingleTileBwdLPTSchedulerILb1ELi96ELb1EEEEEEEEEvNT_6ParamsE)
        /*0048*/ 	.short	0x0210
        /*004a*/ 	.short	0x0288


	//----- nvinfo : EIATTR_SW_WAR
	.align		4
.L_590:
        /*004c*/ 	.byte	0x04, 0x36
        /*004e*/ 	.short	(.L_592 - .L_591)
.L_591:
        /*0050*/ 	.word	0x00000008
.L_592:


//--------------------- .nv.info._ZN7cutlass13device_kernelIN5flash19enable_sm80_to_sm89INS1_16FlashAttnBwdSm80INS1_25CollectiveMainloopBwdSm80ILi2ELi1EN4cute5tupleIJNS5_1CILi64EEENS7_ILi96EEENS7_ILi128EEEEEENS_10bfloat16_tEfNS_4arch4Sm80ELb1ELb0ELb0ELb1ELb0ELb0ELb0ELb0ELi2ELi2ELi2ELi2ELb1EEENS1_24CollectiveEpilogueBwdGQAISB_fSE_Li256ELb1ELb0EEENS1_25SingleTileBwdLPTSchedulerILb1ELi96ELb0EEEEEEEEEvNT_6ParamsE --------------------------
	.section	.nv.info._ZN7cutlass13device_kernelIN5flash19enable_sm80_to_sm89INS1_16FlashAttnBwdSm80INS1_25CollectiveMainloopBwdSm80ILi2ELi1EN4cute5tupleIJNS5_1CILi64EEENS7_ILi96EEENS7_ILi128EEEEEENS_10bfloat16_tEfNS_4arch4Sm80ELb1ELb0ELb0ELb1ELb0ELb0ELb0ELb0ELi2ELi2ELi2ELi2ELb1EEENS1_24CollectiveEpilogueBwdGQAISB_fSE_Li256ELb1ELb0EEENS1_25SingleTileBwdLPTSchedulerILb1ELi96ELb0EEEEEEEEEvNT_6ParamsE,"",@"SHT_CUDA_INFO"
	.sectionflags	@""
	.align	4


	//----- nvinfo : EIATTR_CUDA_API_VERSION
	.align		4
        /*0000*/ 	.byte	0x04, 0x37
        /*0002*/ 	.short	(.L_594 - .L_593)
.L_593:
        /*0004*/ 	.word	0x00000082


	//----- nvinfo : EIATTR_KPARAM_INFO
	.align		4
.L_594:
        /*0008*/ 	.byte	0x04, 0x17
        /*000a*/ 	.short	(.L_596 - .L_595)
.L_595:
        /*000c*/ 	.word	0x00000000
        /*0010*/ 	.short	0x0000
        /*0012*/ 	.short	0x0000
        /*0014*/ 	.byte	0x00, 0xf0, 0x41, 0x0a


	//----- nvinfo : EIATTR_SPARSE_MMA_MASK
	.align		4
.L_596:
        /*0018*/ 	.byte	0x03, 0x50
        /*001a*/ 	.short	0x0000


	//----- nvinfo : EIATTR_MAXREG_COUNT
	.align		4
        /*001c*/ 	.byte	0x03, 0x1b
        /*001e*/ 	.short	0x00ff


	//----- nvinfo : EIATTR_MERCURY_ISA_VERSION
	.align		4
        /*0020*/ 	.byte	0x03, 0x5f
        /*0022*/ 	.short	0x0101


	//----- nvinfo : EIATTR_EXIT_INSTR_OFFSETS
	.align		4
        /*0024*/ 	.byte	0x04, 0x1c
        /*0026*/ 	.short	(.L_598 - .L_597)


	//   ....[0]....
.L_597:
        /*0028*/ 	.word	0x00000010


	//----- nvinfo : EIATTR_MAX_THREADS
	.align		4
.L_598:
        /*002c*/ 	.byte	0x04, 0x05
        /*002e*/ 	.short	(.L_600 - .L_599)
.L_599:
        /*0030*/ 	.word	0x00000100
        /*0034*/ 	.word	0x00000001
        /*0038*/ 	.word	0x00000001


	//----- nvinfo : EIATTR_CBANK_PARAM_SIZE
	.align		4
.L_600:
        /*003c*/ 	.byte	0x03, 0x19
        /*003e*/ 	.short	0x0290


	//----- nvinfo : EIATTR_PARAM_CBANK
	.align		4
        /*0040*/ 	.byte	0x04, 0x0a
        /*0042*/ 	.short	(.L_602 - .L_601)
	.align		4
.L_601:
        /*0044*/ 	.word	index@(.nv.constant0._ZN7cutlass13device_kernelIN5flash19enable_sm80_to_sm89INS1_16FlashAttnBwdSm80INS1_25CollectiveMainloopBwdSm80ILi2ELi1EN4cute5tupleIJNS5_1CILi64EEENS7_ILi96EEENS7_ILi128EEEEEENS_10bfloat16_tEfNS_4arch4Sm80ELb1ELb0ELb0ELb1ELb0ELb0ELb0ELb0ELi2ELi2ELi2ELi2ELb1EEENS1_24CollectiveEpilogueBwdGQAISB_fSE_Li256ELb1ELb0EEENS1_25SingleTileBwdLPTSchedulerILb1ELi96ELb0EEEEEEEEEvNT_6ParamsE)
        /*0048*/ 	.short	0x0210
        /*004a*/ 	.short	0x0290


	//----- nvinfo : EIATTR_SW_WAR
	.align		4
.L_602:
        /*004c*/ 	.byte	0x04, 0x36
        /*004e*/ 	.short	(.L_604 - .L_603)
.L_603:
        /*0050*/ 	.word	0x00000008
.L_604:


//--------------------- .nv.info._ZN7cutlass13device_kernelIN5flash32FlashAttnBwdPostprocessConvertdQIN4cute5tupleIJNS3_1CILi96EEENS5_ILi128EEEEEENS_10bfloat16_tEfNS_4arch4Sm80ELi256ENS3_8TiledMMAINS3_8MMA_AtomIJNS3_30SM80_16x8x16_F32BF16BF16F32_TNEEEENS3_6LayoutINS4_IJNS5_ILi2EEENS5_ILi4EEENS5_ILi1EEEEEENS4_IJSJ_SH_NS5_ILi0EEEEEEEENS4_IJNS5_ILi32EEENS5_ILi64EEENS5_ILi16EEEEEEEELb0EEEEEvNT_6ParamsE --------------------------
	.section	.nv.info._ZN7cutlass13device_kernelIN5flash32FlashAttnBwdPostprocessConvertdQIN4cute5tupleIJNS3_1CILi96EEENS5_ILi128EEEEEENS_10bfloat16_tEfNS_4arch4Sm80ELi256ENS3_8TiledMMAINS3_8MMA_AtomIJNS3_30SM80_16x8x16_F32BF16BF16F32_TNEEEENS3_6LayoutINS4_IJNS5_ILi2EEENS5_ILi4EEENS5_ILi1EEEEEENS4_IJSJ_SH_NS5_ILi0EEEEEEEENS4_IJNS5_ILi32EEENS5_ILi64EEENS5_ILi16EEEEEEEELb0EEEEEvNT_6ParamsE,"",@"SHT_CUDA_INFO"
	.sectionflags	@""
	.align	4


	//----- nvinfo : EIATTR_CUDA_API_VERSION
	.align		4
        /*0000*/ 	.byte	0x04, 0x37
        /*0002*/ 	.short	(.L_606 - .L_605)
.L_605:
        /*0004*/ 	.word	0x00000082


	//----- nvinfo : EIATTR_KPARAM_INFO
	.align		4
.L_606:
        /*0008*/ 	.byte	0x04, 0x17
        /*000a*/ 	.short	(.L_608 - .L_607)
.L_607:
        /*000c*/ 	.word	0x00000000
        /*0010*/ 	.short	0x0000
        /*0012*/ 	.short	0x0000
        /*0014*/ 	.byte	0x00, 0xf0, 0xc1, 0x01


	//----- nvinfo : EIATTR_SPARSE_MMA_MASK
	.align		4
.L_608:
        /*0018*/ 	.byte	0x03, 0x50
        /*001a*/ 	.short	0x0000


	//----- nvinfo : EIATTR_MAXREG_COUNT
	.align		4
        /*001c*/ 	.byte	0x03, 0x1b
        /*001e*/ 	.short	0x0080


	//----- nvinfo : EIATTR_NUM_BARRIERS
	.align		4
        /*0020*/ 	.byte	0x02, 0x4c
        /*0022*/ 	.byte	0x01
	.zero		1


	//----- nvinfo : EIATTR_MERCURY_ISA_VERSION
	.align		4
        /*0024*/ 	.byte	0x03, 0x5f
        /*0026*/ 	.short	0x0101


	//----- nvinfo : EIATTR_EXIT_INSTR_OFFSETS
	.align		4
        /*0028*/ 	.byte	0x04, 0x1c
        /*002a*/ 	.short	(.L_610 - .L_609)


	//   ....[0]....
.L_609:
        /*002c*/ 	.word	0x000001a0


	//   ....[1]....
        /*0030*/ 	.word	0x00001990


	//   ....[2]....
        /*0034*/ 	.word	0x00001a60


	//----- nvinfo : EIATTR_MAX_THREADS
	.align		4
.L_610:
        /*0038*/ 	.byte	0x04, 0x05
        /*003a*/ 	.short	(.L_612 - .L_611)
.L_611:
        /*003c*/ 	.word	0x00000100
        /*0040*/ 	.word	0x00000001
        /*0044*/ 	.word	0x00000001


	//----- nvinfo : EIATTR_CRS_STACK_SIZE
	.align		4
.L_612:
        /*0048*/ 	.byte	0x04, 0x1e
        /*004a*/ 	.short	(.L_614 - .L_613)
.L_613:
        /*004c*/ 	.word	0x00000000


	//----- nvinfo : EIATTR_CBANK_PARAM_SIZE
	.align		4
.L_614:
        /*0050*/ 	.byte	0x03, 0x19
        /*0052*/ 	.short	0x0070


	//----- nvinfo : EIATTR_PARAM_CBANK
	.align		4
        /*0054*/ 	.byte	0x04, 0x0a
        /*0056*/ 	.short	(.L_616 - .L_615)
	.align		4
.L_615:
        /*0058*/ 	.word	index@(.nv.constant0._ZN7cutlass13device_kernelIN5flash32FlashAttnBwdPostprocessConvertdQIN4cute5tupleIJNS3_1CILi96EEENS5_ILi128EEEEEENS_10bfloat16_tEfNS_4arch4Sm80ELi256ENS3_8TiledMMAINS3_8MMA_AtomIJNS3_30SM80_16x8x16_F32BF16BF16F32_TNEEEENS3_6LayoutINS4_IJNS5_ILi2EEENS5_ILi4EEENS5_ILi1EEEEEENS4_IJSJ_SH_NS5_ILi0EEEEEEEENS4_IJNS5_ILi32EEENS5_ILi64EEENS5_ILi16EEEEEEEELb0EEEEEvNT_6ParamsE)
        /*005c*/ 	.short	0x0210
        /*005e*/ 	.short	0x0070


	//----- nvinfo : EIATTR_SW_WAR
	.align		4
.L_616:
        /*0060*/ 	.byte	0x04, 0x36
        /*0062*/ 	.short	(.L_618 - .L_617)
.L_617:
        /*0064*/ 	.word	0x00000008
.L_618:


//--------------------- .nv.info._ZN7cutlass13device_kernelIN5flash19enable_sm80_to_sm89INS1_16FlashAttnBwdSm80INS1_25CollectiveMainloopBwdSm80ILi2ELi1EN4cute5tupleIJNS5_1CILi64EEENS7_ILi96EEENS7_ILi128EEEEEENS_10bfloat16_tEfNS_4arch4Sm80ELb1ELb0ELb0ELb1ELb1ELb0ELb0ELb0ELi2ELi2ELi2ELi2ELb1EEENS1_24CollectiveEpilogueBwdGQAISB_fSE_Li256ELb1ELb1EEENS1_25SingleTileBwdLPTSchedulerILb1ELi96ELb1EEEEEEEEEvNT_6ParamsE --------------------------
	.section	.nv.info._ZN7cutlass13device_kernelIN5flash19enable_sm80_to_sm89INS1_16FlashAttnBwdSm80INS1_25CollectiveMainloopBwdSm80ILi2ELi1EN4cute5tupleIJNS5_1CILi64EEENS7_ILi96EEENS7_ILi128EEEEEENS_10bfloat16_tEfNS_4arch4Sm80ELb1ELb0ELb0ELb1ELb1ELb0ELb0ELb0ELi2ELi2ELi2ELi2ELb1EEENS1_24CollectiveEpilogueBwdGQAISB_fSE_Li256ELb1ELb1EEENS1_25SingleTileBwdLPTSchedulerILb1ELi96ELb1EEEEEEEEEvNT_6ParamsE,"",@"SHT_CUDA_INFO"
	.sectionflags	@""
	.align	4


	//----- nvinfo : EIATTR_CUDA_API_VERSION
	.align		4
        /*0000*/ 	.byte	0x04, 0x37
        /*0002*/ 	.short	(.L_620 - .L_619)
.L_619:
        /*0004*/ 	.word	0x00000082


	//----- nvinfo : EIATTR_KPARAM_INFO
	.align		4
.L_620:
        /*0008*/ 	.byte	0x04, 0x17
        /*000a*/ 	.short	(.L_622 - .L_621)
.L_621:
        /*000c*/ 	.word	0x00000000
        /*0010*/ 	.short	0x0000
        /*0012*/ 	.short	0x0000
        /*0014*/ 	.byte	0x00, 0xf0, 0x41, 0x0a


	//----- nvinfo : EIATTR_SPARSE_MMA_MASK
	.align		4
.L_622:
        /*0018*/ 	.byte	0x03, 0x50
        /*001a*/ 	.short	0x0000


	//----- nvinfo : EIATTR_MAXREG_COUNT
	.align		4
        /*001c*/ 	.byte	0x03, 0x1b
        /*001e*/ 	.short	0x00ff


	//----- nvinfo : EIATTR_MERCURY_ISA_VERSION
	.align		4
        /*0020*/ 	.byte	0x03, 0x5f
        /*0022*/ 	.short	0x0101


	//----- nvinfo : EIATTR_EXIT_INSTR_OFFSETS
	.align		4
        /*0024*/ 	.byte	0x04, 0x1c
        /*0026*/ 	.short	(.L_624 - .L_623)


	//   ....[0]....
.L_623:
        /*0028*/ 	.word	0x00000010


	//----- nvinfo : EIATTR_MAX_THREADS
	.align		4
.L_624:
        /*002c*/ 	.byte	0x04, 0x05
        /*002e*/ 	.short	(.L_626 - .L_625)
.L_625:
        /*0030*/ 	.word	0x00000100
        /*0034*/ 	.word	0x00000001
        /*0038*/ 	.word	0x00000001


	//----- nvinfo : EIATTR_CBANK_PARAM_SIZE
	.align		4
.L_626:
        /*003c*/ 	.byte	0x03, 0x19
        /*003e*/ 	.short	0x0290


	//----- nvinfo : EIATTR_PARAM_CBANK
	.align		4
        /*0040*/ 	.byte	0x04, 0x0a
        /*0042*/ 	.short	(.L_628 - .L_627)
	.align		4
.L_627:
        /*0044*/ 	.word	index@(.nv.constant0._ZN7cutlass13device_kernelIN5flash19enable_sm80_to_sm89INS1_16FlashAttnBwdSm80INS1_25CollectiveMainloopBwdSm80ILi2ELi1EN4cute5tupleIJNS5_1CILi64EEENS7_ILi96EEENS7_ILi128EEEEEENS_10bfloat16_tEfNS_4arch4Sm80ELb1ELb0ELb0ELb1ELb1ELb0ELb0ELb0ELi2ELi2ELi2ELi2ELb1EEENS1_24CollectiveEpilogueBwdGQAISB_fSE_Li256ELb1ELb1EEENS1_25SingleTileBwdLPTSchedulerILb1ELi96ELb1EEEEEEEEEvNT_6ParamsE)
        /*0048*/ 	.short	0x0210
        /*004a*/ 	.short	0x0290


	//----- nvinfo : EIATTR_SW_WAR
	.align		4
.L_628:
        /*004c*/ 	.byte	0x04, 0x36
        /*004e*/ 	.short	(.L_630 - .L_629)
.L_629:
        /*0050*/ 	.word	0x00000008
.L_630:


//--------------------- .nv.info._ZN7cutlass13device_kernelIN5flash19enable_sm80_to_sm89INS1_16FlashAttnBwdSm80INS1_25CollectiveMainloopBwdSm80ILi2ELi2EN4cute5tupleIJNS5_1CILi64EEENS7_ILi128EEES9_EEENS_10bfloat16_tEfNS_4arch4Sm80ELb0ELb0ELb0ELb0ELb0ELb0ELb0ELb0ELi2ELi2ELi2ELi2ELb0EEENS1_21CollectiveEpilogueBwdISA_SB_SD_Li256ELb0ELb0ELi4EEENS1_19SingleTileSchedulerILb0ELb0ELb0ELi128EEEEEEEEEvNT_6ParamsE --------------------------
	.section	.nv.info._ZN7cutlass13device_kernelIN5flash19enable_sm80_to_sm89INS1_16FlashAttnBwdSm80INS1_25CollectiveMainloopBwdSm80ILi2ELi2EN4cute5tupleIJNS5_1CILi64EEENS7_ILi128EEES9_EEENS_10bfloat16_tEfNS_4arch4Sm80ELb0ELb0ELb0ELb0ELb0ELb0ELb0ELb0ELi2ELi2ELi2ELi2ELb0EEENS1_21CollectiveEpilogueBwdISA_SB_SD_Li256ELb0ELb0ELi4EEENS1_19SingleTileSchedulerILb0ELb0ELb0ELi128EEEEEEEEEvNT_6ParamsE,"",@"SHT_CUDA_INFO"
	.sectionflags	@""
	.align	4


	//----- nvinfo : EIATTR_CUDA_API_VERSION
	.align		4
        /*0000*/ 	.byte	0x04, 0x37
        /*0002*/ 	.short	(.L_632 - .L_631)
.L_631:
        /*0004*/ 	.word	0x00000082


	//----- nvinfo : EIATTR_KPARAM_INFO
	.align		4
.L_632:
        /*0008*/ 	.byte	0x04, 0x17
        /*000a*/ 	.short	(.L_634 - .L_633)
.L_633:
        /*000c*/ 	.word	0x00000000
        /*0010*/ 	.short	0x0000
        /*0012*/ 	.short	0x0000
        /*0014*/ 	.byte	0x00, 0xf0, 0xc1, 0x09


	//----- nvinfo : EIATTR_SPARSE_MMA_MASK
	.align		4
.L_634:
        /*0018*/ 	.byte	0x03, 0x50
        /*001a*/ 	.short	0x0000


	//----- nvinfo : EIATTR_MAXREG_COUNT
	.align		4
        /*001c*/ 	.byte	0x03, 0x1b
        /*001e*/ 	.short	0x00ff


	//----- nvinfo : EIATTR_MERCURY_ISA_VERSION
	.align		4
        /*0020*/ 	.byte	0x03, 0x5f
        /*0022*/ 	.short	0x0101


	//----- nvinfo : EIATTR_EXIT_INSTR_OFFSETS
	.align		4
        /*0024*/ 	.byte	0x04, 0x1c
        /*0026*/ 	.short	(.L_636 - .L_635)


	//   ....[0]....
.L_635:
        /*0028*/ 	.word	0x00000010


	//----- nvinfo : EIATTR_MAX_THREADS
	.align		4
.L_636:
        /*002c*/ 	.byte	0x04, 0x05
        /*002e*/ 	.short	(.L_638 - .L_637)
.L_637:
        /*0030*/ 	.word	0x00000100
        /*0034*/ 	.word	0x00000001
        /*0038*/ 	.word	0x00000001


	//----- nvinfo : EIATTR_CBANK_PARAM_SIZE
	.align		4
.L_638:
        /*003c*/ 	.byte	0x03, 0x19
        /*003e*/ 	.short	0x0270


	//----- nvinfo : EIATTR_PARAM_CBANK
	.align		4
        /*0040*/ 	.byte	0x04, 0x0a
        /*0042*/ 	.short	(.L_640 - .L_639)
	.align		4
.L_639:
        /*0044*/ 	.word	index@(.nv.constant0._ZN7cutlass13device_kernelIN5flash19enable_sm80_to_sm89INS1_16FlashAttnBwdSm80INS1_25CollectiveMainloopBwdSm80ILi2ELi2EN4cute5tupleIJNS5_1CILi64EEENS7_ILi128EEES9_EEENS_10bfloat16_tEfNS_4arch4Sm80ELb0ELb0ELb0ELb0ELb0ELb0ELb0ELb0ELi2ELi2ELi2ELi2ELb0EEENS1_21CollectiveEpilogueBwdISA_SB_SD_Li256ELb0ELb0ELi4EEENS1_19SingleTileSchedulerILb0ELb0ELb0ELi128EEEEEEEEEvNT_6ParamsE)
        /*0048*/ 	.short	0x0210
        /*004a*/ 	.short	0x0270


	//----- nvinfo : EIATTR_SW_WAR
	.align		4
.L_640:
        /*004c*/ 	.byte	0x04, 0x36
        /*004e*/ 	.short	(.L_642 - .L_641)
.L_641:
        /*0050*/ 	.word	0x00000008
.L_642:


//--------------------- .nv.info._ZN7cutlass13device_kernelIN5flash19enable_sm80_to_sm89INS1_16FlashAttnBwdSm80INS1_25CollectiveMainloopBwdSm80ILi2ELi2EN4cute5tupleIJNS5_1CILi64EEENS7_ILi128EEES9_EEENS_10bfloat16_tEfNS_4arch4Sm80ELb0ELb0ELb0ELb0ELb1ELb0ELb0ELb0ELi2ELi2ELi2ELi2ELb0EEENS1_21CollectiveEpilogueBwdISA_SB_SD_Li256ELb0ELb0ELi4EEENS1_19SingleTileSchedulerILb0ELb0ELb0ELi128EEEEEEEEEvNT_6ParamsE --------------------------
	.section	.nv.info._ZN7cutlass13device_kernelIN5flash19enable_sm80_to_sm89INS1_16FlashAttnBwdSm80INS1_25CollectiveMainloopBwdSm80ILi2ELi2EN4cute5tupleIJNS5_1CILi64EEENS7_ILi128EEES9_EEENS_10bfloat16_tEfNS_4arch4Sm80ELb0ELb0ELb0ELb0ELb1ELb0ELb0ELb0ELi2ELi2ELi2ELi2ELb0EEENS1_21CollectiveEpilogueBwdISA_SB_SD_Li256ELb0ELb0ELi4EEENS1_19SingleTileSchedulerILb0ELb0ELb0ELi128EEEEEEEEEvNT_6ParamsE,"",@"SHT_CUDA_INFO"
	.sectionflags	@""
	.align	4


	//----- nvinfo : EIATTR_CUDA_API_VERSION
	.align		4
        /*0000*/ 	.byte	0x04, 0x37
        /*0002*/ 	.short	(.L_644 - .L_643)
.L_643:
        /*0004*/ 	.word	0x00000082


	//----- nvinfo : EIATTR_KPARAM_INFO
	.align		4
.L_644:
        /*0008*/ 	.byte	0x04, 0x17
        /*000a*/ 	.short	(.L_646 - .L_645)
.L_645:
        /*000c*/ 	.word	0x00000000
        /*0010*/ 	.short	0x0000
        /*0012*/ 	.short	0x0000
        /*0014*/ 	.byte	0x00, 0xf0, 0xc1, 0x09


	//----- nvinfo : EIATTR_SPARSE_MMA_MASK
	.align		4
.L_646:
        /*0018*/ 	.byte	0x03, 0x50
        /*001a*/ 	.short	0x0000


	//----- nvinfo : EIATTR_MAXREG_COUNT
	.align		4
        /*001c*/ 	.byte	0x03, 0x1b
        /*001e*/ 	.short	0x00ff


	//----- nvinfo : EIATTR_MERCURY_ISA_VERSION
	.align		4
        /*0020*/ 	.byte	0x03, 0x5f
        /*0022*/ 	.short	0x0101


	//----- nvinfo : EIATTR_EXIT_INSTR_OFFSETS
	.align		4
        /*0024*/ 	.byte	0x04, 0x1c
        /*0026*/ 	.short	(.L_648 - .L_647)


	//   ....[0]....
.L_647:
        /*0028*/ 	.word	0x00000010


	//----- nvinfo : EIATTR_MAX_THREADS
	.align		4
.L_648:
        /*002c*/ 	.byte	0x04, 0x05
        /*002e*/ 	.short	(.L_650 - .L_649)
.L_649:
        /*0030*/ 	.word	0x00000100
        /*0034*/ 	.word	0x00000001
        /*0038*/ 	.word	0x00000001


	//----- nvinfo : EIATTR_CBANK_PARAM_SIZE
	.align		4
.L_650:
        /*003c*/ 	.byte	0x03, 0x19
        /*003e*/ 	.short	0x0270


	//----- nvinfo : EIATTR_PARAM_CBANK
	.align		4
        /*0040*/ 	.byte	0x04, 0x0a
        /*0042*/ 	.short	(.L_652 - .L_651)
	.align		4
.L_651:
        /*0044*/ 	.word	index@(.nv.constant0._ZN7cutlass13device_kernelIN5flash19enable_sm80_to_sm89INS1_16FlashAttnBwdSm80INS1_25CollectiveMainloopBwdSm80ILi2ELi2EN4cute5tupleIJNS5_1CILi64EEENS7_ILi128EEES9_EEENS_10bfloat16_tEfNS_4arch4Sm80ELb0ELb0ELb0ELb0ELb1ELb0ELb0ELb0ELi2ELi2ELi2ELi2ELb0EEENS1_21CollectiveEpilogueBwdISA_SB_SD_Li256ELb0ELb0ELi4EEENS1_19SingleTileSchedulerILb0ELb0ELb0ELi128EEEEEEEEEvNT_6ParamsE)
        /*0048*/ 	.short	0x0210
        /*004a*/ 	.short	0x0270


	//----- nvinfo : EIATTR_SW_WAR
	.align		4
.L_652:
        /*004c*/ 	.byte	0x04, 0x36
        /*004e*/ 	.short	(.L_654 - .L_653)
.L_653:
        /*0050*/ 	.word	0x00000008
.L_654:


//--------------------- .nv.info._ZN7cutlass13device_kernelIN5flash19enable_sm80_to_sm89INS1_16FlashAttnBwdSm80INS1_25CollectiveMainloopBwdSm80ILi2ELi2EN4cute5tupleIJNS5_1CILi64EEENS7_ILi128EEES9_EEENS_10bfloat16_tEfNS_4arch4Sm80ELb0ELb0ELb0ELb0ELb0ELb0ELb0ELb0ELi2ELi2ELi2ELi2ELb0EEENS1_24CollectiveEpilogueBwdGQAISA_fSD_Li256ELb0ELb0EEENS1_19SingleTileSchedulerILb0ELb0ELb0ELi128EEEEEEEEEvNT_6ParamsE --------------------------
	.section	.nv.info._ZN7cutlass13device_kernelIN5flash19enable_sm80_to_sm89INS1_16FlashAttnBwdSm80INS1_25CollectiveMainloopBwdSm80ILi2ELi2EN4cute5tupleIJNS5_1CILi64EEENS7_ILi128EEES9_EEENS_10bfloat16_tEfNS_4arch4Sm80ELb0ELb0ELb0ELb0ELb0ELb0ELb0ELb0ELi2ELi2ELi2ELi2ELb0EEENS1_24CollectiveEpilogueBwdGQAISA_fSD_Li256ELb0ELb0EEENS1_19SingleTileSchedulerILb0ELb0ELb0ELi128EEEEEEEEEvNT_6ParamsE,"",@"SHT_CUDA_INFO"
	.sectionflags	@""
	.align	4


	//----- nvinfo : EIATTR_CUDA_API_VERSION
	.align		4
        /*0000*/ 	.byte	0x04, 0x37
        /*0002*/ 	.short	(.L_656 - .L_655)
.L_655:
        /*0004*/ 	.word	0x00000082


	//----- nvinfo : EIATTR_KPARAM_INFO
	.align		4
.L_656:
        /*0008*/ 	.byte	0x04, 0x17
        /*000a*/ 	.short	(.L_658 - .L_657)
.L_657:
        /*000c*/ 	.word	0x00000000
        /*0010*/ 	.short	0x0000
        /*0012*/ 	.short	0x0000
        /*0014*/ 	.byte	0x00, 0xf0, 0xe1, 0x09


	//----- nvinfo : EIATTR_SPARSE_MMA_MASK
	.align		4
.L_658:
        /*0018*/ 	.byte	0x03, 0x50
        /*001a*/ 	.short	0x0000


	//----- nvinfo : EIATTR_MAXREG_COUNT
	.align		4
        /*001c*/ 	.byte	0x03, 0x1b
        /*001e*/ 	.short	0x00ff


	//----- nvinfo : EIATTR_MERCURY_ISA_VERSION
	.align		4
        /*0020*/ 	.byte	0x03, 0x5f
        /*0022*/ 	.short	0x0101


	//----- nvinfo : EIATTR_EXIT_INSTR_OFFSETS
	.align		4
        /*0024*/ 	.byte	0x04, 0x1c
        /*0026*/ 	.short	(.L_660 - .L_659)


	//   ....[0]....
.L_659:
        /*0028*/ 	.word	0x00000010


	//----- nvinfo : EIATTR_MAX_THREADS
	.align		4
.L_660:
        /*002c*/ 	.byte	0x04, 0x05
        /*002e*/ 	.short	(.L_662 - .L_661)
.L_661:
        /*0030*/ 	.word	0x00000100
        /*0034*/ 	.word	0x00000001
        /*0038*/ 	.word	0x00000001


	//----- nvinfo : EIATTR_CBANK_PARAM_SIZE
	.align		4
.L_662:
        /*003c*/ 	.byte	0x03, 0x19
        /*003e*/ 	.short	0x0278


	//----- nvinfo : EIATTR_PARAM_CBANK
	.align		4
        /*0040*/ 	.byte	0x04, 0x0a
        /*0042*/ 	.short	(.L_664 - .L_663)
	.align		4
.L_663:
        /*0044*/ 	.word	index@(.nv.constant0._ZN7cutlass13device_kernelIN5flash19enable_sm80_to_sm89INS1_16FlashAttnBwdSm80INS1_25CollectiveMainloopBwdSm80ILi2ELi2EN4cute5tupleIJNS5_1CILi64EEENS7_ILi128EEES9_EEENS_10bfloat16_tEfNS_4arch4Sm80ELb0ELb0ELb0ELb0ELb0ELb0ELb0ELb0ELi2ELi2ELi2ELi2ELb0EEENS1_24CollectiveEpilogueBwdGQAISA_fSD_Li256ELb0ELb0EEENS1_19SingleTileSchedulerILb0ELb0ELb0ELi128EEEEEEEEEvNT_6ParamsE)
        /*0048*/ 	.short	0x0210
        /*004a*/ 	.short	0x0278


	//----- nvinfo : EIATTR_SW_WAR
	.align		4
.L_664:
        /*004c*/ 	.byte	0x04, 0x36
        /*004e*/ 	.short	(.L_666 - .L_665)
.L_665:
        /*0050*/ 	.word	0x00000008
.L_666:


//--------------------- .nv.info._ZN7cutlass13device_kernelIN5flash19enable_sm80_to_sm89INS1_16FlashAttnBwdSm80INS1_25CollectiveMainloopBwdSm80ILi2ELi2EN4cute5tupleIJNS5_1CILi64EEENS7_ILi128EEES9_EEENS_10bfloat16_tEfNS_4arch4Sm80ELb0ELb0ELb0ELb0ELb1ELb0ELb0ELb0ELi2ELi2ELi2ELi2ELb0EEENS1_24CollectiveEpilogueBwdGQAISA_fSD_Li256ELb0ELb1EEENS1_19SingleTileSchedulerILb0ELb0ELb0ELi128EEEEEEEEEvNT_6ParamsE --------------------------
	.section	.nv.info._ZN7cutlass13device_kernelIN5flash19enable_sm80_to_sm89INS1_16FlashAttnBwdSm80INS1_25CollectiveMainloopBwdSm80ILi2ELi2EN4cute5tupleIJNS5_1CILi64EEENS7_ILi128EEES9_EEENS_10bfloat16_tEfNS_4arch4Sm80ELb0ELb0ELb0ELb0ELb1ELb0ELb0ELb0ELi2ELi2ELi2ELi2ELb0EEENS1_24CollectiveEpilogueBwdGQAISA_fSD_Li256ELb0ELb1EEENS1_19SingleTileSchedulerILb0ELb0ELb0ELi128EEEEEEEEEvNT_6ParamsE,"",@"SHT_CUDA_INFO"
	.sectionflags	@""
	.align	4


	//----- nvinfo : EIATTR_CUDA_API_VERSION
	.align		4
        /*0000*/ 	.byte	0x04, 0x37
        /*0002*/ 	.short	(.L_668 - .L_667)
.L_667:
        /*0004*/ 	.word	0x00000082


	//----- nvinfo : EIATTR_KPARAM_INFO
	.align		4
.L_668:
        /*0008*/ 	.byte	0x04, 0x17
        /*000a*/ 	.short	(.L_670 - .L_669)
.L_669:
        /*000c*/ 	.word	0x00000000
        /*0010*/ 	.short	0x0000
        /*0012*/ 	.short	0x0000
        /*0014*/ 	.byte	0x00, 0xf0, 0xe1, 0x09


	//----- nvinfo : EIATTR_SPARSE_MMA_MASK
	.align		4
.L_670:
        /*0018*/ 	.byte	0x03, 0x50
        /*001a*/ 	.short	0x0000


	//----- nvinfo : EIATTR_MAXREG_COUNT
	.align		4
        /*001c*/ 	.byte	0x03, 0x1b
        /*001e*/ 	.short	0x00ff


	//----- nvinfo : EIATTR_MERCURY_ISA_VERSION
	.align		4
        /*0020*/ 	.byte	0x03, 0x5f
        /*0022*/ 	.short	0x0101


	//----- nvinfo : EIATTR_EXIT_INSTR_OFFSETS
	.align		4
        /*0024*/ 	.byte	0x04, 0x1c
        /*0026*/ 	.short	(.L_672 - .L_671)


	//   ....[0]....
.L_671:
        /*0028*/ 	.word	0x00000010


	//----- nvinfo : EIATTR_MAX_THREADS
	.align		4
.L_672:
        /*002c*/ 	.byte	0x04, 0x05
        /*002e*/ 	.short	(.L_674 - .L_673)
.L_673:
        /*0030*/ 	.word	0x00000100
        /*0034*/ 	.word	0x00000001
        /*0038*/ 	.word	0x00000001


	//----- nvinfo : EIATTR_CBANK_PARAM_SIZE
	.align		4
.L_674:
        /*003c*/ 	.byte	0x03, 0x19
        /*003e*/ 	.short	0x0278


	//----- nvinfo : EIATTR_PARAM_CBANK
	.align		4
        /*0040*/ 	.byte	0x04, 0x0a
        /*0042*/ 	.short	(.L_676 - .L_675)
	.align		4
.L_675:
        /*0044*/ 	.word	index@(.nv.constant0._ZN7cutlass13device_kernelIN5flash19enable_sm80_to_sm89INS1_16FlashAttnBwdSm80INS1_25CollectiveMainloopBwdSm80ILi2ELi2EN4cute5tupleIJNS5_1CILi64EEENS7_ILi128EEES9_EEENS_10bfloat16_tEfNS_4arch4Sm80ELb0ELb0ELb0ELb0ELb1ELb0ELb0ELb0ELi2ELi2ELi2ELi2ELb0EEENS1_24CollectiveEpilogueBwdGQAISA_fSD_Li256ELb0ELb1EEENS1_19SingleTileSchedulerILb0ELb0ELb0ELi128EEEEEEEEEvNT_6ParamsE)
        /*0048*/ 	.short	0x0210
        /*004a*/ 	.short	0x0278


	//----- nvinfo : EIATTR_SW_WAR
	.align		4
.L_676:
        /*004c*/ 	.byte	0x04, 0x36
        /*004e*/ 	.short	(.L_678 - .L_677)
.L_677:
        /*0050*/ 	.word	0x00000008
.L_678:


//--------------------- .nv.info._ZN7cutlass13device_kernelIN5flash19enable_sm80_to_sm89INS1_16FlashAttnBwdSm80INS1_25CollectiveMainloopBwdSm80ILi2ELi2EN4cute5tupleIJNS5_1CILi64EEENS7_ILi128EEES9_EEENS_10bfloat16_tEfNS_4arch4Sm80ELb0ELb0ELb0ELb1ELb0ELb0ELb0ELb0ELi2ELi2ELi2ELi2ELb0EEENS1_21CollectiveEpilogueBwdISA_SB_SD_Li256ELb1ELb0ELi4EEENS1_19SingleTileSchedulerILb1ELb0ELb0ELi128EEEEEEEEEvNT_6ParamsE --------------------------
	.section	.nv.info._ZN7cutlass13device_kernelIN5flash19enable_sm80_to_sm89INS1_16FlashAttnBwdSm80INS1_25CollectiveMainloopBwdSm80ILi2ELi2EN4cute5tupleIJNS5_1CILi64EEENS7_ILi128EEES9_EEENS_10bfloat16_tEfNS_4arch4Sm80ELb0ELb0ELb0ELb1ELb0ELb0ELb0ELb0ELi2ELi2ELi2ELi2ELb0EEENS1_21CollectiveEpilogueBwdISA_SB_SD_Li256ELb1ELb0ELi4EEENS1_19SingleTileSchedulerILb1ELb0ELb0ELi128EEEEEEEEEvNT_6ParamsE,"",@"SHT_CUDA_INFO"
	.sectionflags	@""
	.align	4


	//----- nvinfo : EIATTR_CUDA_API_VERSION
	.align		4
        /*0000*/ 	.byte	0x04, 0x37
        /*0002*/ 	.short	(.L_680 - .L_679)
.L_679:
        /*0004*/ 	.word	0x00000082


	//----- nvinfo : EIATTR_KPARAM_INFO
	.align		4
.L_680:
        /*0008*/ 	.byte	0x04, 0x17
        /*000a*/ 	.short	(.L_682 - .L_681)
.L_681:
        /*000c*/ 	.word	0x00000000
        /*0010*/ 	.short	0x0000
        /*0012*/ 	.short	0x0000
        /*0014*/ 	.byte	0x00, 0xf0, 0xc1, 0x09


	//----- nvinfo : EIATTR_SPARSE_MMA_MASK
	.align		4
.L_682:
        /*0018*/ 	.byte	0x03, 0x50
        /*001a*/ 	.short	0x0000


	//----- nvinfo : EIATTR_MAXREG_COUNT
	.align		4
        /*001c*/ 	.byte	0x03, 0x1b
        /*001e*/ 	.short	0x00ff


	//----- nvinfo : EIATTR_MERCURY_ISA_VERSION
	.align		4
        /*0020*/ 	.byte	0x03, 0x5f
        /*0022*/ 	.short	0x0101


	//----- nvinfo : EIATTR_EXIT_INSTR_OFFSETS
	.align		4
        /*0024*/ 	.byte	0x04, 0x1c
        /*0026*/ 	.short	(.L_684 - .L_683)


	//   ....[0]....
.L_683:
        /*0028*/ 	.word	0x00000010


	//----- nvinfo : EIATTR_MAX_THREADS
	.align		4
.L_684:
        /*002c*/ 	.byte	0x04, 0x05
        /*002e*/ 	.short	(.L_686 - .L_685)
.L_685:
        /*0030*/ 	.word	0x00000100
        /*0034*/ 	.word	0x00000001
        /*0038*/ 	.word	0x00000001


	//----- nvinfo : EIATTR_CBANK_PARAM_SIZE
	.align		4
.L_686:
        /*003c*/ 	.byte	0x03, 0x19
        /*003e*/ 	.short	0x0270


	//----- nvinfo : EIATTR_PARAM_CBANK
	.align		4
        /*0040*/ 	.byte	0x04, 0x0a
        /*0042*/ 	.short	(.L_688 - .L_687)
	.align		4
.L_687:
        /*0044*/ 	.word	index@(.nv.constant0._ZN7cutlass13device_kernelIN5flash19enable_sm80_to_sm89INS1_16FlashAttnBwdSm80INS1_25CollectiveMainloopBwdSm80ILi2ELi2EN4cute5tupleIJNS5_1CILi64EEENS7_ILi128EEES9_EEENS_10bfloat16_tEfNS_4arch4Sm80ELb0ELb0ELb0ELb1ELb0ELb0ELb0ELb0ELi2ELi2ELi2ELi2ELb0EEENS1_21CollectiveEpilogueBwdISA_SB_SD_Li256ELb1ELb0ELi4EEENS1_19SingleTileSchedulerILb1ELb0ELb0ELi128EEEEEEEEEvNT_6ParamsE)
        /*0048*/ 	.short	0x0210
        /*004a*/ 	.short	0x0270


	//----- nvinfo : EIATTR_SW_WAR
	.align		4
.L_688:
        /*004c*/ 	.byte	0x04, 0x36
        /*004e*/ 	.short	(.L_690 - .L_689)
.L_689:
        /*0050*/ 	.word	0x00000008
.L_690:


//--------------------- .nv.info._ZN7cutlass13device_kernelIN5flash19enable_sm80_to_sm89INS1_16FlashAttnBwdSm80INS1_25CollectiveMainloopBwdSm80ILi2ELi2EN4cute5tupleIJNS5_1CILi64EEENS7_ILi128EEES9_EEENS_10bfloat16_tEfNS_4arch4Sm80ELb0ELb0ELb0ELb1ELb1ELb0ELb0ELb0ELi2ELi2ELi2ELi2ELb0EEENS1_21CollectiveEpilogueBwdISA_SB_SD_Li256ELb1ELb0ELi4EEENS1_19SingleTileSchedulerILb1ELb0ELb0ELi128EEEEEEEEEvNT_6ParamsE --------------------------
	.section	.nv.info._ZN7cutlass13device_kernelIN5flash19enable_sm80_to_sm89INS1_16FlashAttnBwdSm80INS1_25CollectiveMainloopBwdSm80ILi2ELi2EN4cute5tupleIJNS5_1CILi64EEENS7_ILi128EEES9_EEENS_10bfloat16_tEfNS_4arch4Sm80ELb0ELb0ELb0ELb1ELb1ELb0ELb0ELb0ELi2ELi2ELi2ELi2ELb0EEENS1_21CollectiveEpilogueBwdISA_SB_SD_Li256ELb1ELb0ELi4EEENS1_19SingleTileSchedulerILb1ELb0ELb0ELi128EEEEEEEEEvNT_6ParamsE,"",@"SHT_CUDA_INFO"
	.sectionflags	@""
	.align	4


	//----- nvinfo : EIATTR_CUDA_API_VERSION
	.align		4
        /*0000*/ 	.byte	0x04, 0x37
        /*0002*/ 	.short	(.L_692 - .L_691)
.L_691:
        /*0004*/ 	.word	0x00000082


	//----- nvinfo : EIATTR_KPARAM_INFO
	.align		4
.L_692:
        /*0008*/ 	.byte	0x04, 0x17
        /*000a*/ 	.short	(.L_694 - .L_693)
.L_693:
        /*000c*/ 	.word	0x00000000
        /*0010*/ 	.short	0x0000
        /*0012*/ 	.short	0x0000
        /*0014*/ 	.byte	0x00, 0xf0, 0xc1, 0x09


	//----- nvinfo : EIATTR_SPARSE_MMA_MASK
	.align		4
.L_694:
        /*0018*/ 	.byte	0x03, 0x50
        /*001a*/ 	.short	0x0000


	//----- nvinfo : EIATTR_MAXREG_COUNT
	.align		4
        /*001c*/ 	.byte	0x03, 0x1b
        /*001e*/ 	.short	0x00ff


	//----- nvinfo : EIATTR_MERCURY_ISA_VERSION
	.align		4
        /*0020*/ 	.byte	0x03, 0x5f
        /*0022*/ 	.short	0x0101


	//----- nvinfo : EIATTR_EXIT_INSTR_OFFSETS
	.align		4
        /*0024*/ 	.byte	0x04, 0x1c
        /*0026*/ 	.short	(.L_696 - .L_695)


	//   ....[0]....
.L_695:
        /*0028*/ 	.word	0x00000010


	//----- nvinfo : EIATTR_MAX_THREADS
	.align		4
.L_696:
        /*002c*/ 	.byte	0x04, 0x05
        /*002e*/ 	.short	(.L_698 - .L_697)
.L_697:
        /*0030*/ 	.word	0x00000100
        /*0034*/ 	.word	0x00000001
        /*0038*/ 	.word	0x00000001


	//----- nvinfo : EIATTR_CBANK_PARAM_SIZE
	.align		4
.L_698:
        /*003c*/ 	.byte	0x03, 0x19
        /*003e*/ 	.short	0x0270


	//----- nvinfo : EIATTR_PARAM_CBANK
	.align		4
        /*0040*/ 	.byte	0x04, 0x0a
        /*0042*/ 	.short	(.L_700 - .L_699)
	.align		4
.L_699:
        /*0044*/ 	.word	index@(.nv.constant0._ZN7cutlass13device_kernelIN5flash19enable_sm80_to_sm89INS1_16FlashAttnBwdSm80INS1_25CollectiveMainloopBwdSm80ILi2ELi2EN4cute5tupleIJNS5_1CILi64EEENS7_ILi128EEES9_EEENS_10bfloat16_tEfNS_4arch4Sm80ELb0ELb0ELb0ELb1ELb1ELb0ELb0ELb0ELi2ELi2ELi2ELi2ELb0EEENS1_21CollectiveEpilogueBwdISA_SB_SD_Li256ELb1ELb0ELi4EEENS1_19SingleTileSchedulerILb1ELb0ELb0ELi128EEEEEEEEEvNT_6ParamsE)
        /*0048*/ 	.short	0x0210
        /*004a*/ 	.short	0x0270


	//----- nvinfo : EIATTR_SW_WAR
	.align		4
.L_700:
        /*004c*/ 	.byte	0x04, 0x36
        /*004e*/ 	.short	(.L_702 - .L_701)
.L_701:
        /*0050*/ 	.word	0x00000008
.L_702:


//--------------------- .nv.info._ZN7cutlass13device_kernelIN5flash19enable_sm80_to_sm89INS1_16FlashAttnBwdSm80INS1_25CollectiveMainloopBwdSm80ILi2ELi2EN4cute5tupleIJNS5_1CILi64EEENS7_ILi128EEES9_EEENS_10bfloat16_tEfNS_4arch4Sm80ELb0ELb0ELb0ELb1ELb0ELb0ELb0ELb0ELi2ELi2ELi2ELi2ELb0EEENS1_24CollectiveEpilogueBwdGQAISA_fSD_Li256ELb1ELb0EEENS1_19SingleTileSchedulerILb1ELb0ELb0ELi128EEEEEEEEEvNT_6ParamsE --------------------------
	.section	.nv.info._ZN7cutlass13device_kernelIN5flash19enable_sm80_to_sm89INS1_16FlashAttnBwdSm80INS1_25CollectiveMainloopBwdSm80ILi2ELi2EN4cute5tupleIJNS5_1CILi64EEENS7_ILi128EEES9_EEENS_10bfloat16_tEfNS_4arch4Sm80ELb0ELb0ELb0ELb1ELb0ELb0ELb0ELb0ELi2ELi2ELi2ELi2ELb0EEENS1_24CollectiveEpilogueBwdGQAISA_fSD_Li256ELb1ELb0EEENS1_19SingleTileSchedulerILb1ELb0ELb0ELi128EEEEEEEEEvNT_6ParamsE,"",@"SHT_CUDA_INFO"
	.sectionflags	@""
	.align	4


	//----- nvinfo : EIATTR_CUDA_API_VERSION
	.align		4
        /*0000*/ 	.byte	0x04, 0x37
        /*0002*/ 	.short	(.L_704 - .L_703)
.L_703:
        /*0004*/ 	.word	0x00000082


	//----- nvinfo : EIATTR_KPARAM_INFO
	.align		4
.L_704:
        /*0008*/ 	.byte	0x04, 0x17
        /*000a*/ 	.short	(.L_706 - .L_705)
.L_705:
        /*000c*/ 	.word	0x00000000
        /*0010*/ 	.short	0x0000
        /*0012*/ 	.short	0x0000
        /*0014*/ 	.byte	0x00, 0xf0, 0xe1, 0x09


	//----- nvinfo : EIATTR_SPARSE_MMA_MASK
	.align		4
.L_706:
        /*0018*/ 	.byte	0x03, 0x50
        /*001a*/ 	.short	0x0000


	//----- nvinfo : EIATTR_MAXREG_COUNT
	.align		4
        /*001c*/ 	.byte	0x03, 0x1b
        /*001e*/ 	.short	0x00ff


	//----- nvinfo : EIATTR_MERCURY_ISA_VERSION
	.align		4
        /*0020*/ 	.byte	0x03, 0x5f
        /*0022*/ 	.short	0x0101


	//----- nvinfo : EIATTR_EXIT_INSTR_OFFSETS
	.align		4
        /*0024*/ 	.byte	0x04, 0x1c
        /*0026*/ 	.short	(.L_708 - .L_707)


	//   ....[0]....
.L_707:
        /*0028*/ 	.word	0x00000010


	//----- nvinfo : EIATTR_MAX_THREADS
	.align		4
.L_708:
        /*002c*/ 	.byte	0x04, 0x05
        /*002e*/ 	.short	(.L_710 - .L_709)
.L_709:
        /*0030*/ 	.word	0x00000100
        /*0034*/ 	.word	0x00000001
        /*0038*/ 	.word	0x00000001


	//----- nvinfo : EIATTR_CBANK_PARAM_SIZE
	.align		4
.L_710:
        /*003c*/ 	.byte	0x03, 0x19
        /*003e*/ 	.short	0x0278


	//----- nvinfo : EIATTR_PARAM_CBANK
	.align		4
        /*0040*/ 	.byte	0x04, 0x0a
        /*0042*/ 	.short	(.L_712 - .L_711)
	.align		4
.L_711:
        /*0044*/ 	.word	index@(.nv.constant0._ZN7cutlass13device_kernelIN5flash19enable_sm80_to_sm89INS1_16FlashAttnBwdSm80INS1_25CollectiveMainloopBwdSm80ILi2ELi2EN4cute5tupleIJNS5_1CILi64EEENS7_ILi128EEES9_EEENS_10bfloat16_tEfNS_4arch4Sm80ELb0ELb0ELb0ELb1ELb0ELb0ELb0ELb0ELi2ELi2ELi2ELi2ELb0EEENS1_24CollectiveEpilogueBwdGQAISA_fSD_Li256ELb1ELb0EEENS1_19SingleTileSchedulerILb1ELb0ELb0ELi128EEEEEEEEEvNT_6ParamsE)
        /*0048*/ 	.short	0x0210
        /*004a*/ 	.short	0x0278


	//----- nvinfo : EIATTR_SW_WAR
	.align		4
.L_712:
        /*004c*/ 	.byte	0x04, 0x36
        /*004e*/ 	.short	(.L_714 - .L_713)
.L_713:
        /*0050*/ 	.word	0x00000008
.L_714:


//--------------------- .nv.info._ZN7cutlass13device_kernelIN5flash19enable_sm80_to_sm89INS1_16FlashAttnBwdSm80INS1_25CollectiveMainloopBwdSm80ILi2ELi2EN4cute5tupleIJNS5_1CILi64EEENS7_ILi128EEES9_EEENS_10bfloat16_tEfNS_4arch4Sm80ELb0ELb0ELb0ELb1ELb1ELb0ELb0ELb0ELi2ELi2ELi2ELi2ELb0EEENS1_24CollectiveEpilogueBwdGQAISA_fSD_Li256ELb1ELb1EEENS1_19SingleTileSchedulerILb1ELb0ELb0ELi128EEEEEEEEEvNT_6ParamsE --------------------------
	.section	.nv.info._ZN7cutlass13device_kernelIN5flash19enable_sm80_to_sm89INS1_16FlashAttnBwdSm80INS1_25CollectiveMainloopBwdSm80ILi2ELi2EN4cute5tupleIJNS5_1CILi64EEENS7_ILi128EEES9_EEENS_10bfloat16_tEfNS_4arch4Sm80ELb0ELb0ELb0ELb1ELb1ELb0ELb0ELb0ELi2ELi2ELi2ELi2ELb0EEENS1_24CollectiveEpilogueBwdGQAISA_fSD_Li256ELb1ELb1EEENS1_19SingleTileSchedulerILb1ELb0ELb0ELi128EEEEEEEEEvNT_6ParamsE,"",@"SHT_CUDA_INFO"
	.sectionflags	@""
	.align	4


	//----- nvinfo : EIATTR_CUDA_API_VERSION
	.align		4
        /*0000*/ 	.byte	0x04, 0x37
        /*0002*/ 	.short	(.L_716 - .L_715)
.L_715:
        /*0004*/ 	.word	0x00000082


	//----- nvinfo : EIATTR_KPARAM_INFO
	.align		4
.L_716:
        /*0008*/ 	.byte	0x04, 0x17
        /*000a*/ 	.short	(.L_718 - .L_717)
.L_717:
        /*000c*/ 	.word	0x00000000
        /*0010*/ 	.short	0x0000
        /*0012*/ 	.short	0x0000
        /*0014*/ 	.byte	0x00, 0xf0, 0xe1, 0x09


	//----- nvinfo : EIATTR_SPARSE_MMA_MASK
	.align		4
.L_718:
        /*0018*/ 	.byte	0x03, 0x50
        /*001a*/ 	.short	0x0000


	//----- nvinfo : EIATTR_MAXREG_COUNT
	.align		4
        /*001c*/ 	.byte	0x03, 0x1b
        /*001e*/ 	.short	0x00ff


	//----- nvinfo : EIATTR_MERCURY_ISA_VERSION
	.align		4
        /*0020*/ 	.byte	0x03, 0x5f
        /*0022*/ 	.short	0x0101


	//----- nvinfo : EIATTR_EXIT_INSTR_OFFSETS
	.align		4
        /*0024*/ 	.byte	0x04, 0x1c
        /*0026*/ 	.short	(.L_720 - .L_719)


	//   ....[0]....
.L_719:
        /*0028*/ 	.word	0x00000010


	//----- nvinfo : EIATTR_MAX_THREADS
	.align		4
.L_720:
        /*002c*/ 	.byte	0x04, 0x05
        /*002e*/ 	.short	(.L_722 - .L_721)
.L_721:
        /*0030*/ 	.word	0x00000100
        /*0034*/ 	.word	0x00000001
        /*0038*/ 	.word	0x00000001


	//----- nvinfo : EIATTR_CBANK_PARAM_SIZE
	.align		4
.L_722:
        /*003c*/ 	.byte	0x03, 0x19
        /*003e*/ 	.short	0x0278


	//----- nvinfo : EIATTR_PARAM_CBANK
	.align		4
        /*0040*/ 	.byte	0x04, 0x0a
        /*0042*/ 	.short	(.L_724 - .L_723)
	.align		4
.L_723:
        /*0044*/ 	.word	index@(.nv.constant0._ZN7cutlass13device_kernelIN5flash19enable_sm80_to_sm89INS1_16FlashAttnBwdSm80INS1_25CollectiveMainloopBwdSm80ILi2ELi2EN4cute5tupleIJNS5_1CILi64EEENS7_ILi128EEES9_EEENS_10bfloat16_tEfNS_4arch4Sm80ELb0ELb0ELb0ELb1ELb1ELb0ELb0ELb0ELi2ELi2ELi2ELi2ELb0EEENS1_24CollectiveEpilogueBwdGQAISA_fSD_Li256ELb1ELb1EEENS1_19SingleTileSchedulerILb1ELb0ELb0ELi128EEEEEEEEEvNT_6ParamsE)
        /*0048*/ 	.short	0x0210
        /*004a*/ 	.short	0x0278


	//----- nvinfo : EIATTR_SW_WAR
	.align		4
.L_724:
        /*004c*/ 	.byte	0x04, 0x36
        /*004e*/ 	.short	(.L_726 - .L_725)
.L_725:
        /*0050*/ 	.word	0x00000008
.L_726:


//--------------------- .nv.info._ZN7cutlass13device_kernelIN5flash19enable_sm80_to_sm89INS1_16FlashAttnBwdSm80INS1_25CollectiveMainloopBwdSm80ILi2ELi2EN4cute5tupleIJNS5_1CILi64EEENS7_ILi128EEES9_EEENS_10bfloat16_tEfNS_4arch4Sm80ELb0ELb1ELb0ELb0ELb0ELb0ELb0ELb0ELi2ELi2ELi2ELi2ELb0EEENS1_21CollectiveEpilogueBwdISA_SB_SD_Li256ELb0ELb0ELi4EEENS1_19SingleTileSchedulerILb0ELb0ELb0ELi128EEEEEEEEEvNT_6ParamsE --------------------------
	.section	.nv.info._ZN7cutlass13device_kernelIN5flash19enable_sm80_to_sm89INS1_16FlashAttnBwdSm80INS1_25CollectiveMainloopBwdSm80ILi2ELi2EN4cute5tupleIJNS5_1CILi64EEENS7_ILi128EEES9_EEENS_10bfloat16_tEfNS_4arch4Sm80ELb0ELb1ELb0ELb0ELb0ELb0ELb0ELb0ELi2ELi2ELi2ELi2ELb0EEENS1_21CollectiveEpilogueBwdISA_SB_SD_Li256ELb0ELb0ELi4EEENS1_19SingleTileSchedulerILb0ELb0ELb0ELi128EEEEEEEEEvNT_6ParamsE,"",@"SHT_CUDA_INFO"
	.sectionflags	@""
	.align	4


	//----- nvinfo : EIATTR_CUDA_API_VERSION
	.align		4
        /*0000*/ 	.byte	0x04, 0x37
        /*0002*/ 	.short	(.L_728 - .L_727)
.L_727:
        /*0004*/ 	.word	0x00000082


	//----- nvinfo : EIATTR_KPARAM_INFO
	.align		4
.L_728:
        /*0008*/ 	.byte	0x04, 0x17
        /*000a*/ 	.short	(.L_730 - .L_729)
.L_729:
        /*000c*/ 	.word	0x00000000
        /*0010*/ 	.short	0x0000
        /*0012*/ 	.short	0x0000
        /*0014*/ 	.byte	0x00, 0xf0, 0xc1, 0x09


	//----- nvinfo : EIATTR_SPARSE_MMA_MASK
	.align		4
.L_730:
        /*0018*/ 	.byte	0x03, 0x50
        /*001a*/ 	.short	0x0000


	//----- nvinfo : EIATTR_MAXREG_COUNT
	.align		4
        /*001c*/ 	.byte	0x03, 0x1b
        /*001e*/ 	.short	0x00ff


	//----- nvinfo : EIATTR_MERCURY_ISA_VERSION
	.align		4
        /*0020*/ 	.byte	0x03, 0x5f
        /*0022*/ 	.short	0x0101


	//----- nvinfo : EIATTR_EXIT_INSTR_OFFSETS
	.align		4
        /*0024*/ 	.byte	0x04, 0x1c
        /*0026*/ 	.short	(.L_732 - .L_731)


	//   ....[0]....
.L_731:
        /*0028*/ 	.word	0x00000010


	//----- nvinfo : EIATTR_MAX_THREADS
	.align		4
.L_732:
        /*002c*/ 	.byte	0x04, 0x05
        /*002e*/ 	.short	(.L_734 - .L_733)
.L_733:
        /*0030*/ 	.word	0x00000100
        /*0034*/ 	.word	0x00000001
        /*0038*/ 	.word	0x00000001


	//----- nvinfo : EIATTR_CBANK_PARAM_SIZE
	.align		4
.L_734:
        /*003c*/ 	.byte	0x03, 0x19
        /*003e*/ 	.short	0x0270


	//----- nvinfo : EIATTR_PARAM_CBANK
	.align		4
        /*0040*/ 	.byte	0x04, 0x0a
        /*0042*/ 	.short	(.L_736 - .L_735)
	.align		4
.L_735:
        /*0044*/ 	.word	index@(.nv.constant0._ZN7cutlass13device_kernelIN5flash19enable_sm80_to_sm89INS1_16FlashAttnBwdSm80INS1_25CollectiveMainloopBwdSm80ILi2ELi2EN4cute5tupleIJNS5_1CILi64EEENS7_ILi128EEES9_EEENS_10bfloat16_tEfNS_4arch4Sm80ELb0ELb1ELb0ELb0ELb0ELb0ELb0ELb0ELi2ELi2ELi2ELi2ELb0EEENS1_21CollectiveEpilogueBwdISA_SB_SD_Li256ELb0ELb0ELi4EEENS1_19SingleTileSchedulerILb0ELb0ELb0ELi128EEEEEEEEEvNT_6ParamsE)
        /*0048*/ 	.short	0x0210
        /*004a*/ 	.short	0x0270


	//----- nvinfo : EIATTR_SW_WAR
	.align		4
.L_736:
        /*004c*/ 	.byte	0x04, 0x36
        /*004e*/ 	.short	(.L_738 - .L_737)
.L_737:
        /*0050*/ 	.word	0x00000008
.L_738:


//--------------------- .nv.info._ZN7cutlass13device_kernelIN5flash19enable_sm80_to_sm89INS1_16FlashAttnBwdSm80INS1_25CollectiveMainloopBwdSm80ILi2ELi2EN4cute5tupleIJNS5_1CILi64EEENS7_ILi128EEES9_EEENS_10bfloat16_tEfNS_4arch4Sm80ELb0ELb1ELb0ELb0ELb1ELb0ELb0ELb0ELi2ELi2ELi2ELi2ELb0EEENS1_21CollectiveEpilogueBwdISA_SB_SD_Li256ELb0ELb0ELi4EEENS1_19SingleTileSchedulerILb0ELb0ELb0ELi128EEEEEEEEEvNT_6ParamsE --------------------------
	.section	.nv.info._ZN7cutlass13device_kernelIN5flash19enable_sm80_to_sm89INS1_16FlashAttnBwdSm80INS1_25CollectiveMainloopBwdSm80ILi2ELi2EN4cute5tupleIJNS5_1CILi64EEENS7_ILi128EEES9_EEENS_10bfloat16_tEfNS_4arch4Sm80ELb0ELb1ELb0ELb0ELb1ELb0ELb0ELb0ELi2ELi2ELi2ELi2ELb0EEENS1_21CollectiveEpilogueBwdISA_SB_SD_Li256ELb0ELb0ELi4EEENS1_19SingleTileSchedulerILb0ELb0ELb0ELi128EEEEEEEEEvNT_6ParamsE,"",@"SHT_CUDA_INFO"
	.sectionflags	@""
	.align	4


	//----- nvinfo : EIATTR_CUDA_API_VERSION
	.align		4
        /*0000*/ 	.byte	0x04, 0x37
        /*0002*/ 	.short	(.L_740 - .L_739)
.L_739:
        /*0004*/ 	.word	0x00000082


	//----- nvinfo : EIATTR_KPARAM_INFO
	.align		4
.L_740:
        /*0008*/ 	.byte	0x04, 0x17
        /*000a*/ 	.short	(.L_742 - .L_741)
.L_741:
        /*000c*/ 	.word	0x00000000
        /*0010*/ 	.short	0x0000
        /*0012*/ 	.short	0x0000
        /*0014*/ 	.byte	0x00, 0xf0, 0xc1, 0x09


	//----- nvinfo : EIATTR_SPARSE_MMA_MASK
	.align		4
.L_742:
        /*0018*/ 	.byte	0x03, 0x50
        /*001a*/ 	.short	0x0000


	//----- nvinfo : EIATTR_MAXREG_COUNT
	.align		4
        /*001c*/ 	.byte	0x03, 0x1b
        /*001e*/ 	.short	0x00ff


	//----- nvinfo : EIATTR_MERCURY_ISA_VERSION
	.align		4
        /*0020*/ 	.byte	0x03, 0x5f
        /*0022*/ 	.short	0x0101


	//----- nvinfo : EIATTR_EXIT_INSTR_OFFSETS
	.align		4
        /*0024*/ 	.byte	0x04, 0x1c
        /*0026*/ 	.short	(.L_744 - .L_743)


	//   ....[0]....
.L_743:
        /*0028*/ 	.word	0x00000010


	//----- nvinfo : EIATTR_MAX_THREADS
	.align		4
.L_744:
        /*002c*/ 	.byte	0x04, 0x05
        /*002e*/ 	.short	(.L_746 - .L_745)
.L_745:
        /*0030*/ 	.word	0x00000100
        /*0034*/ 	.word	0x00000001
        /*0038*/ 	.word	0x00000001


	//----- nvinfo : EIATTR_CBANK_PARAM_SIZE
	.align		4
.L_746:
        /*003c*/ 	.byte	0x03, 0x19
        /*003e*/ 	.short	0x0270


	//----- nvinfo : EIATTR_PARAM_CBANK
	.align		4
        /*0040*/ 	.byte	0x04, 0x0a
        /*0042*/ 	.short	(.L_748 - .L_747)
	.align		4
.L_747:
        /*0044*/ 	.word	index@(.nv.constant0._ZN7cutlass13device_kernelIN5flash19enable_sm80_to_sm89INS1_16FlashAttnBwdSm80INS1_25CollectiveMainloopBwdSm80ILi2ELi2EN4cute5tupleIJNS5_1CILi64EEENS7_ILi128EEES9_EEENS_10bfloat16_tEfNS_4arch4Sm80ELb0ELb1ELb0ELb0ELb1ELb0ELb0ELb0ELi2ELi2ELi2ELi2ELb0EEENS1_21CollectiveEpilogueBwdISA_SB_SD_Li256ELb0ELb0ELi4EEENS1_19SingleTileSchedulerILb0ELb0ELb0ELi128EEEEEEEEEvNT_6ParamsE)
        /*0048*/ 	.short	0x0210
        /*004a*/ 	.short	0x0270


	//----- nvinfo : EIATTR_SW_WAR
	.align		4
.L_748:
        /*004c*/ 	.byte	0x04, 0x36
        /*004e*/ 	.short	(.L_750 - .L_749)
.L_749:
        /*0050*/ 	.word	0x00000008
.L_750:


//--------------------- .nv.info._ZN7cutlass13device_kernelIN5flash19enable_sm80_to_sm89INS1_16FlashAttnBwdSm80INS1_25CollectiveMainloopBwdSm80ILi2ELi2EN4cute5tupleIJNS5_1CILi64EEENS7_ILi128EEES9_EEENS_10bfloat16_tEfNS_4arch4Sm80ELb0ELb1ELb0ELb0ELb0ELb0ELb0ELb0ELi2ELi2ELi2ELi2ELb0EEENS1_24CollectiveEpilogueBwdGQAISA_fSD_Li256ELb0ELb0EEENS1_19SingleTileSchedulerILb0ELb0ELb0ELi128EEEEEEEEEvNT_6ParamsE --------------------------
	.section	.nv.info._ZN7cutlass13device_kernelIN5flash19enable_sm80_to_sm89INS1_16FlashAttnBwdSm80INS1_25CollectiveMainloopBwdSm80ILi2ELi2EN4cute5tupleIJNS5_1CILi64EEENS7_ILi128EEES9_EEENS_10bfloat16_tEfNS_4arch4Sm80ELb0ELb1ELb0ELb0ELb0ELb0ELb0ELb0ELi2ELi2ELi2ELi2ELb0EEENS1_24CollectiveEpilogueBwdGQAISA_fSD_Li256ELb0ELb0EEENS1_19SingleTileSchedulerILb0ELb0ELb0ELi128EEEEEEEEEvNT_6ParamsE,"",@"SHT_CUDA_INFO"
	.sectionflags	@""
	.align	4


	//----- nvinfo : EIATTR_CUDA_API_VERSION
	.align		4
        /*0000*/ 	.byte	0x04, 0x37
        /*0002*/ 	.short	(.L_752 - .L_751)
.L_751:
        /*0004*/ 	.word	0x00000082


	//----- nvinfo : EIATTR_KPARAM_INFO
	.align		4
.L_752:
        /*0008*/ 	.byte	0x04, 0x17
        /*000a*/ 	.short	(.L_754 - .L_753)
.L_753:
        /*000c*/ 	.word	0x00000000
        /*0010*/ 	.short	0x0000
        /*0012*/ 	.short	0x0000
        /*0014*/ 	.byte	0x00, 0xf0, 0xe1, 0x09


	//----- nvinfo : EIATTR_SPARSE_MMA_MASK
	.align		4
.L_754:
        /*0018*/ 	.byte	0x03, 0x50
        /*001a*/ 	.short	0x0000


	//----- nvinfo : EIATTR_MAXREG_COUNT
	.align		4
        /*001c*/ 	.byte	0x03, 0x1b
        /*001e*/ 	.short	0x00ff


	//----- nvinfo : EIATTR_MERCURY_ISA_VERSION
	.align		4
        /*0020*/ 	.byte	0x03, 0x5f
        /*0022*/ 	.short	0x0101


	//----- nvinfo : EIATTR_EXIT_INSTR_OFFSETS
	.align		4
        /*0024*/ 	.byte	0x04, 0x1c
        /*0026*/ 	.short	(.L_756 - .L_755)


	//   ....[0]....
.L_755:
        /*0028*/ 	.word	0x00000010


	//----- nvinfo : EIATTR_MAX_THREADS
	.align		4
.L_756:
        /*002c*/ 	.byte	0x04, 0x05
        /*002e*/ 	.short	(.L_758 - .L_757)
.L_757:
        /*0030*/ 	.word	0x00000100
        /*0034*/ 	.word	0x00000001
        /*0038*/ 	.word	0x00000001


	//----- nvinfo : EIATTR_CBANK_PARAM_SIZE
	.align		4
.L_758:
        /*003c*/ 	.byte	0x03, 0x19
        /*003e*/ 	.short	0x0278


	//----- nvinfo : EIATTR_PARAM_CBANK
	.align		4
        /*0040*/ 	.byte	0x04, 0x0a
        /*0042*/ 	.short	(.L_760 - .L_759)
	.align		4
.L_759:
        /*0044*/ 	.word	index@(.nv.constant0._ZN7cutlass13device_kernelIN5flash19enable_sm80_to_sm89INS1_16FlashAttnBwdSm80INS1_25CollectiveMainloopBwdSm80ILi2ELi2EN4cute5tupleIJNS5_1CILi64EEENS7_ILi128EEES9_EEENS_10bfloat16_tEfNS_4arch4Sm80ELb0ELb1ELb0ELb0ELb0ELb0ELb0ELb0ELi2ELi2ELi2ELi2ELb0EEENS1_24CollectiveEpilogueBwdGQAISA_fSD_Li256ELb0ELb0EEENS1_19SingleTileSchedulerILb0ELb0ELb0ELi128EEEEEEEEEvNT_6ParamsE)
        /*0048*/ 	.short	0x0210
        /*004a*/ 	.short	0x0278


	//----- nvinfo : EIATTR_SW_WAR
	.align		4
.L_760:
        /*004c*/ 	.byte	0x04, 0x36
        /*004e*/ 	.short	(.L_762 - .L_761)
.L_761:
        /*0050*/ 	.word	0x00000008
.L_762:


//--------------------- .nv.info._ZN7cutlass13device_kernelIN5flash19enable_sm80_to_sm89INS1_16FlashAttnBwdSm80INS1_25CollectiveMainloopBwdSm80ILi2ELi2EN4cute5tupleIJNS5_1CILi64EEENS7_ILi128EEES9_EEENS_10bfloat16_tEfNS_4arch4Sm80ELb0ELb1ELb0ELb0ELb1ELb0ELb0ELb0ELi2ELi2ELi2ELi2ELb0EEENS1_24CollectiveEpilogueBwdGQAISA_fSD_Li256ELb0ELb1EEENS1_19SingleTileSchedulerILb0ELb0ELb0ELi128EEEEEEEEEvNT_6ParamsE --------------------------
	.section	.nv.info._ZN7cutlass13device_kernelIN5flash19enable_sm80_to_sm89INS1_16FlashAttnBwdSm80INS1_25CollectiveMainloopBwdSm80ILi2ELi2EN4cute5tupleIJNS5_1CILi64EEENS7_ILi128EEES9_EEENS_10bfloat16_tEfNS_4arch4Sm80ELb0ELb1ELb0ELb0ELb1ELb0ELb0ELb0ELi2ELi2ELi2ELi2ELb0EEENS1_24CollectiveEpilogueBwdGQAISA_fSD_Li256ELb0ELb1EEENS1_19SingleTileSchedulerILb0ELb0ELb0ELi128EEEEEEEEEvNT_6ParamsE,"",@"SHT_CUDA_INFO"
	.sectionflags	@""
	.align	4


	//----- nvinfo : EIATTR_CUDA_API_VERSION
	.align		4
        /*0000*/ 	.byte	0x04, 0x37
        /*0002*/ 	.short	(.L_764 - .L_763)
.L_763:
        /*0004*/ 	.word	0x00000082


	//----- nvinfo : EIATTR_KPARAM_INFO
	.align		4
.L_764:
        /*0008*/ 	.byte	0x04, 0x17
        /*000a*/ 	.short	(.L_766 - .L_765)
.L_765:
        /*000c*/ 	.word	0x00000000
        /*0010*/ 	.short	0x0000
        /*0012*/ 	.short	0x0000
        /*0014*/ 	.byte	0x00, 0xf0, 0xe1, 0x09


	//----- nvinfo : EIATTR_SPARSE_MMA_MASK
	.align		4
.L_766:
        /*0018*/ 	.byte	0x03, 0x50
        /*001a*/ 	.short	0x0000


	//----- nvinfo : EIATTR_MAXREG_COUNT
	.align		4
        /*001c*/ 	.byte	0x03, 0x1b
        /*001e*/ 	.short	0x00ff


	//----- nvinfo : EIATTR_MERCURY_ISA_VERSION
	.align		4
        /*0020*/ 	.byte	0x03, 0x5f
        /*0022*/ 	.short	0x0101


	//----- nvinfo : EIATTR_EXIT_INSTR_OFFSETS
	.align		4
        /*0024*/ 	.byte	0x04, 0x1c
        /*0026*/ 	.short	(.L_768 - .L_767)


	//   ....[0]....
.L_767:
        /*0028*/ 	.word	0x00000010


	//----- nvinfo : EIATTR_MAX_THREADS
	.align		4
.L_768:
        /*002c*/ 	.byte	0x04, 0x05
        /*002e*/ 	.short	(.L_770 - .L_769)
.L_769:
        /*0030*/ 	.word	0x00000100
        /*0034*/ 	.word	0x00000001
        /*0038*/ 	.word	0x00000001


	//----- nvinfo : EIATTR_CBANK_PARAM_SIZE
	.align		4
.L_770:
        /*003c*/ 	.byte	0x03, 0x19
        /*003e*/ 	.short	0x0278


	//----- nvinfo : EIATTR_PARAM_CBANK
	.align		4
        /*0040*/ 	.byte	0x04, 0x0a
        /*0042*/ 	.short	(.L_772 - .L_771)
	.align		4
.L_771:
        /*0044*/ 	.word	index@(.nv.constant0._ZN7cutlass13device_kernelIN5flash19enable_sm80_to_sm89INS1_16FlashAttnBwdSm80INS1_25CollectiveMainloopBwdSm80ILi2ELi2EN4cute5tupleIJNS5_1CILi64EEENS7_ILi128EEES9_EEENS_10bfloat16_tEfNS_4arch4Sm80ELb0ELb1ELb0ELb0ELb1ELb0ELb0ELb0ELi2ELi2ELi2ELi2ELb0EEENS1_24CollectiveEpilogueBwdGQAISA_fSD_Li256ELb0ELb1EEENS1_19SingleTileSchedulerILb0ELb0ELb0ELi128EEEEEEEEEvNT_6ParamsE)
        /*0048*/ 	.short	0x0210
        /*004a*/ 	.short	0x0278


	//----- nvinfo : EIATTR_SW_WAR
	.align		4
.L_772:
        /*004c*/ 	.byte	0x04, 0x36
        /*004e*/ 	.short	(.L_774 - .L_773)
.L_773:
        /*0050*/ 	.word	0x00000008
.L_774:


//--------------------- .nv.info._ZN7cutlass13device_kernelIN5flash19enable_sm80_to_sm89INS1_16FlashAttnBwdSm80INS1_25CollectiveMainloopBwdSm80ILi2ELi2EN4cute5tupleIJNS5_1CILi64EEENS7_ILi128EEES9_EEENS_10bfloat16_tEfNS_4arch4Sm80ELb0ELb1ELb0ELb1ELb0ELb0ELb0ELb0ELi2ELi2ELi2ELi2ELb0EEENS1_21CollectiveEpilogueBwdISA_SB_SD_Li256ELb1ELb0ELi4EEENS1_19SingleTileSchedulerILb1ELb0ELb0ELi128EEEEEEEEEvNT_6ParamsE --------------------------
	.section	.nv.info._ZN7cutlass13device_kernelIN5flash19enable_sm80_to_sm89INS1_16FlashAttnBwdSm80INS1_25CollectiveMainloopBwdSm80ILi2ELi2EN4cute5tupleIJNS5_1CILi64EEENS7_ILi128EEES9_EEENS_10bfloat16_tEfNS_4arch4Sm80ELb0ELb1ELb0ELb1ELb0ELb0ELb0ELb0ELi2ELi2ELi2ELi2ELb0EEENS1_21CollectiveEpilogueBwdISA_SB_SD_Li256ELb1ELb0ELi4EEENS1_19SingleTileSchedulerILb1ELb0ELb0ELi128EEEEEEEEEvNT_6ParamsE,"",@"SHT_CUDA_INFO"
	.sectionflags	@""
	.align	4


	//----- nvinfo : EIATTR_CUDA_API_VERSION
	.align		4
        /*0000*/ 	.byte	0x04, 0x37
        /*0002*/ 	.short	(.L_776 - .L_775)
.L_775:
        /*0004*/ 	.word	0x00000082


	//----- nvinfo : EIATTR_KPARAM_INFO
	.align		4
.L_776:
        /*0008*/ 	.byte	0x04, 0x17
        /*000a*/ 	.short	(.L_778 - .L_777)
.L_777:
        /*000c*/ 	.word	0x00000000
        /*0010*/ 	.short	0x0000
        /*0012*/ 	.short	0x0000
        /*0014*/ 	.byte	0x00, 0xf0, 0xc1, 0x09


	//----- nvinfo : EIATTR_SPARSE_MMA_MASK
	.align		4
.L_778:
        /*0018*/ 	.byte	0x03, 0x50
        /*001a*/ 	.short	0x0000


	//----- nvinfo : EIATTR_MAXREG_COUNT
	.align		4
        /*001c*/ 	.byte	0x03, 0x1b
        /*001e*/ 	.short	0x00ff


	//----- nvinfo : EIATTR_MERCURY_ISA_VERSION
	.align		4
        /*0020*/ 	.byte	0x03, 0x5f
        /*0022*/ 	.short	0x0101


	//----- nvinfo : EIATTR_EXIT_INSTR_OFFSETS
	.align		4
        /*0024*/ 	.byte	0x04, 0x1c
        /*0026*/ 	.short	(.L_780 - .L_779)


	//   ....[0]....
.L_779:
        /*0028*/ 	.word	0x00000010


	//----- nvinfo : EIATTR_MAX_THREADS
	.align		4
.L_780:
        /*002c*/ 	.byte	0x04, 0x05
        /*002e*/ 	.short	(.L_782 - .L_781)
.L_781:
        /*0030*/ 	.word	0x00000100
        /*0034*/ 	.word	0x00000001
        /*0038*/ 	.word	0x00000001


	//----- nvinfo : EIATTR_CBANK_PARAM_SIZE
	.align		4
.L_782:
        /*003c*/ 	.byte	0x03, 0x19
        /*003e*/ 	.short	0x0270


	//----- nvinfo : EIATTR_PARAM_CBANK
	.align		4
        /*0040*/ 	.byte	0x04, 0x0a
        /*0042*/ 	.short	(.L_784 - .L_783)
	.align		4
.L_783:
        /*0044*/ 	.word	index@(.nv.constant0._ZN7cutlass13device_kernelIN5flash19enable_sm80_to_sm89INS1_16FlashAttnBwdSm80INS1_25CollectiveMainloopBwdSm80ILi2ELi2EN4cute5tupleIJNS5_1CILi64EEENS7_ILi128EEES9_EEENS_10bfloat16_tEfNS_4arch4Sm80ELb0ELb1ELb0ELb1ELb0ELb0ELb0ELb0ELi2ELi2ELi2ELi2ELb0EEENS1_21CollectiveEpilogueBwdISA_SB_SD_Li256ELb1ELb0ELi4EEENS1_19SingleTileSchedulerILb1ELb0ELb0ELi128EEEEEEEEEvNT_6ParamsE)
        /*0048*/ 	.short	0x0210
        /*004a*/ 	.short	0x0270


	//----- nvinfo : EIATTR_SW_WAR
	.align		4
.L_784:
        /*004c*/ 	.byte	0x04, 0x36
        /*004e*/ 	.short	(.L_786 - .L_785)
.L_785:
        /*0050*/ 	.word	0x00000008
.L_786:


//--------------------- .nv.info._ZN7cutlass13device_kernelIN5flash19enable_sm80_to_sm89INS1_16FlashAttnBwdSm80INS1_25CollectiveMainloopBwdSm80ILi2ELi2EN4cute5tupleIJNS5_1CILi64EEENS7_ILi128EEES9_EEENS_10bfloat16_tEfNS_4arch4Sm80ELb0ELb1ELb0ELb1ELb1ELb0ELb0ELb0ELi2ELi2ELi2ELi2ELb0EEENS1_21CollectiveEpilogueBwdISA_SB_SD_Li256ELb1ELb0ELi4EEENS1_19SingleTileSchedulerILb1ELb0ELb0ELi128EEEEEEEEEvNT_6ParamsE --------------------------
	.section	.nv.info._ZN7cutlass13device_kernelIN5flash19enable_sm80_to_sm89INS1_16FlashAttnBwdSm80INS1_25CollectiveMainloopBwdSm80ILi2ELi2EN4cute5tupleIJNS5_1CILi64EEENS7_ILi128EEES9_EEENS_10bfloat16_tEfNS_4arch4Sm80ELb0ELb1ELb0ELb1ELb1ELb0ELb0ELb0ELi2ELi2ELi2ELi2ELb0EEENS1_21CollectiveEpilogueBwdISA_SB_SD_Li256ELb1ELb0ELi4EEENS1_19SingleTileSchedulerILb1ELb0ELb0ELi128EEEEEEEEEvNT_6ParamsE,"",@"SHT_CUDA_INFO"
	.sectionflags	@""
	.align	4


	//----- nvinfo : EIATTR_CUDA_API_VERSION
	.align		4
        /*0000*/ 	.byte	0x04, 0x37
        /*0002*/ 	.short	(.L_788 - .L_787)
.L_787:
        /*0004*/ 	.word	0x00000082


	//----- nvinfo : EIATTR_KPARAM_INFO
	.align		4
.L_788:
        /*0008*/ 	.byte	0x04, 0x17
        /*000a*/ 	.short	(.L_790 - .L_789)
.L_789:
        /*000c*/ 	.word	0x00000000
        /*0010*/ 	.short	0x0000
        /*0012*/ 	.short	0x0000
        /*0014*/ 	.byte	0x00, 0xf0, 0xc1, 0x09


	//----- nvinfo : EIATTR_SPARSE_MMA_MASK
	.align		4
.L_790:
        /*0018*/ 	.byte	0x03, 0x50
        /*001a*/ 	.short	0x0000


	//----- nvinfo : EIATTR_MAXREG_COUNT
	.align		4
        /*001c*/ 	.byte	0x03, 0x1b
        /*001e*/ 	.short	0x00ff


	//----- nvinfo : EIATTR_MERCURY_ISA_VERSION
	.align		4
        /*0020*/ 	.byte	0x03, 0x5f
        /*0022*/ 	.short	0x0101


	//----- nvinfo : EIATTR_EXIT_INSTR_OFFSETS
	.align		4
        /*0024*/ 	.byte	0x04, 0x1c
        /*0026*/ 	.short	(.L_792 - .L_791)


	//   ....[0]....
.L_791:
        /*0028*/ 	.word	0x00000010


	//----- nvinfo : EIATTR_MAX_THREADS
	.align		4
.L_792:
        /*002c*/ 	.byte	0x04, 0x05
        /*002e*/ 	.short	(.L_794 - .L_793)
.L_793:
        /*0030*/ 	.word	0x00000100
        /*0034*/ 	.word	0x00000001
        /*0038*/ 	.word	0x00000001


	//----- nvinfo : EIATTR_CBANK_PARAM_SIZE
	.align		4
.L_794:
        /*003c*/ 	.byte	0x03, 0x19
        /*003e*/ 	.short	0x0270


	//----- nvinfo : EIATTR_PARAM_CBANK
	.align		4
        /*0040*/ 	.byte	0x04, 0x0a
        /*0042*/ 	.short	(.L_796 - .L_795)
	.align		4
.L_795:
        /*0044*/ 	.word	index@(.nv.constant0._ZN7cutlass13device_kernelIN5flash19enable_sm80_to_sm89INS1_16FlashAttnBwdSm80INS1_25CollectiveMainloopBwdSm80ILi2ELi2EN4cute5tupleIJNS5_1CILi64EEENS7_ILi128EEES9_EEENS_10bfloat16_tEfNS_4arch4Sm80ELb0ELb1ELb0ELb1ELb1ELb0ELb0ELb0ELi2ELi2ELi2ELi2ELb0EEENS1_21CollectiveEpilogueBwdISA_SB_SD_Li256ELb1ELb0ELi4EEENS1_19SingleTileSchedulerILb1ELb0ELb0ELi128EEEEEEEEEvNT_6ParamsE)
        /*0048*/ 	.short	0x0210
        /*004a*/ 	.short	0x0270


	//----- nvinfo : EIATTR_SW_WAR
	.align		4
.L_796:
        /*004c*/ 	.byte	0x04, 0x36
        /*004e*/ 	.short	(.L_798 - .L_797)
.L_797:
        /*0050*/ 	.word	0x00000008
.L_798:


//--------------------- .nv.info._ZN7cutlass13device_kernelIN5flash19enable_sm80_to_sm89INS1_16FlashAttnBwdSm80INS1_25CollectiveMainloopBwdSm80ILi2ELi2EN4cute5tupleIJNS5_1CILi64EEENS7_ILi128EEES9_EEENS_10bfloat16_tEfNS_4arch4Sm80ELb0ELb1ELb0ELb1ELb0ELb0ELb0ELb0ELi2ELi2ELi2ELi2ELb0EEENS1_24CollectiveEpilogueBwdGQAISA_fSD_Li256ELb1ELb0EEENS1_19SingleTileSchedulerILb1ELb0ELb0ELi128EEEEEEEEEvNT_6ParamsE --------------------------
	.section	.nv.info._ZN7cutlass13device_kernelIN5flash19enable_sm80_to_sm89INS1_16FlashAttnBwdSm80INS1_25CollectiveMainloopBwdSm80ILi2ELi2EN4cute5tupleIJNS5_1CILi64EEENS7_ILi128EEES9_EEENS_10bfloat16_tEfNS_4arch4Sm80ELb0ELb1ELb0ELb1ELb0ELb0ELb0ELb0ELi2ELi2ELi2ELi2ELb0EEENS1_24CollectiveEpilogueBwdGQAISA_fSD_Li256ELb1ELb0EEENS1_19SingleTileSchedulerILb1ELb0ELb0ELi128EEEEEEEEEvNT_6ParamsE,"",@"SHT_CUDA_INFO"
	.sectionflags	@""
	.align	4


	//----- nvinfo : EIATTR_CUDA_API_VERSION
	.align		4
        /*0000*/ 	.byte	0x04, 0x37
        /*0002*/ 	.short	(.L_800 - .L_799)
.L_799:
        /*0004*/ 	.word	0x00000082


	//----- nvinfo : EIATTR_KPARAM_INFO
	.align		4
.L_800:
        /*0008*/ 	.byte	0x04, 0x17
        /*000a*/ 	.short	(.L_802 - .L_801)
.L_801:
        /*000c*/ 	.word	0x00000000
        /*0010*/ 	.short	0x0000
        /*0012*/ 	.short	0x0000
        /*0014*/ 	.byte	0x00, 0xf0, 0xe1, 0x09


	//----- nvinfo : EIATTR_SPARSE_MMA_MASK
	.align		4
.L_802:
        /*0018*/ 	.byte	0x03, 0x50
        /*001a*/ 	.short	0x0000


	//----- nvinfo : EIATTR_MAXREG_COUNT
	.align		4
        /*001c*/ 	.byte	0x03, 0x1b
        /*001e*/ 	.short	0x00ff


	//----- nvinfo : EIATTR_MERCURY_ISA_VERSION
	.align		4
        /*0020*/ 	.byte	0x03, 0x5f
        /*0022*/ 	.short	0x0101


	//----- nvinfo : EIATTR_EXIT_INSTR_OFFSETS
	.align		4
        /*0024*/ 	.byte	0x04, 0x1c
        /*0026*/ 	.short	(.L_804 - .L_803)


	//   ....[0]....
.L_803:
        /*0028*/ 	.word	0x00000010


	//----- nvinfo : EIATTR_MAX_THREADS
	.align		4
.L_804:
        /*002c*/ 	.byte	0x04, 0x05
        /*002e*/ 	.short	(.L_806 - .L_805)
.L_805:
        /*0030*/ 	.word	0x00000100
        /*0034*/ 	.word	0x00000001
        /*0038*/ 	.word	0x00000001


	//----- nvinfo : EIATTR_CBANK_PARAM_SIZE
	.align		4
.L_806:
        /*003c*/ 	.byte	0x03, 0x19
        /*003e*/ 	.short	0x0278


	//----- nvinfo : EIATTR_PARAM_CBANK
	.align		4
        /*0040*/ 	.byte	0x04, 0x0a
        /*0042*/ 	.short	(.L_808 - .L_807)
	.align		4
.L_807:
        /*0044*/ 	.word	index@(.nv.constant0._ZN7cutlass13device_kernelIN5flash19enable_sm80_to_sm89INS1_16FlashAttnBwdSm80INS1_25CollectiveMainloopBwdSm80ILi2ELi2EN4cute5tupleIJNS5_1CILi64EEENS7_ILi128EEES9_EEENS_10bfloat16_tEfNS_4arch4Sm80ELb0ELb1ELb0ELb1ELb0ELb0ELb0ELb0ELi2ELi2ELi2ELi2ELb0EEENS1_24CollectiveEpilogueBwdGQAISA_fSD_Li256ELb1ELb0EEENS1_19SingleTileSchedulerILb1ELb0ELb0ELi128EEEEEEEEEvNT_6ParamsE)
        /*0048*/ 	.short	0x0210
        /*004a*/ 	.short	0x0278


	//----- nvinfo : EIATTR_SW_WAR
	.align		4
.L_808:
        /*004c*/ 	.byte	0x04, 0x36
        /*004e*/ 	.short	(.L_810 - .L_809)
.L_809:
        /*0050*/ 	.word	0x00000008
.L_810:


//--------------------- .nv.info._ZN7cutlass13device_kernelIN5flash19enable_sm80_to_sm89INS1_16FlashAttnBwdSm80INS1_25CollectiveMainloopBwdSm80ILi2ELi2EN4cute5tupleIJNS5_1CILi64EEENS7_ILi128EEES9_EEENS_10bfloat16_tEfNS_4arch4Sm80ELb0ELb1ELb0ELb1ELb1ELb0ELb0ELb0ELi2ELi2ELi2ELi2ELb0EEENS1_24CollectiveEpilogueBwdGQAISA_fSD_Li256ELb1ELb1EEENS1_19SingleTileSchedulerILb1ELb0ELb0ELi128EEEEEEEEEvNT_6ParamsE --------------------------
	.section	.nv.info._ZN7cutlass13device_kernelIN5flash19enable_sm80_to_sm89INS1_16FlashAttnBwdSm80INS1_25CollectiveMainloopBwdSm80ILi2ELi2EN4cute5tupleIJNS5_1CILi64EEENS7_ILi128EEES9_EEENS_10bfloat16_tEfNS_4arch4Sm80ELb0ELb1ELb0ELb1ELb1ELb0ELb0ELb0ELi2ELi2ELi2ELi2ELb0EEENS1_24CollectiveEpilogueBwdGQAISA_fSD_Li256ELb1ELb1EEENS1_19SingleTileSchedulerILb1ELb0ELb0ELi128EEEEEEEEEvNT_6ParamsE,"",@"SHT_CUDA_INFO"
	.sectionflags	@""
	.align	4


	//----- nvinfo : EIATTR_CUDA_API_VERSION
	.align		4
        /*0000*/ 	.byte	0x04, 0x37
        /*0002*/ 	.short	(.L_812 - .L_811)
.L_811:
        /*0004*/ 	.word	0x00000082


	//----- nvinfo : EIATTR_KPARAM_INFO
	.align		4
.L_812:
        /*0008*/ 	.byte	0x04, 0x17
        /*000a*/ 	.short	(.L_814 - .L_813)
.L_813:
        /*000c*/ 	.word	0x00000000
        /*0010*/ 	.short	0x0000
        /*0012*/ 	.short	0x0000
        /*0014*/ 	.byte	0x00, 0xf0, 0xe1, 0x09


	//----- nvinfo : EIATTR_SPARSE_MMA_MASK
	.align		4
.L_814:
        /*0018*/ 	.byte	0x03, 0x50
        /*001a*/ 	.short	0x0000


	//----- nvinfo : EIATTR_MAXREG_COUNT
	.align		4
        /*001c*/ 	.byte	0x03, 0x1b
        /*001e*/ 	.short	0x00ff


	//----- nvinfo : EIATTR_MERCURY_ISA_VERSION
	.align		4
        /*0020*/ 	.byte	0x03, 0x5f
        /*0022*/ 	.short	0x0101


	//----- nvinfo : EIATTR_EXIT_INSTR_OFFSETS
	.align		4
        /*0024*/ 	.byte	0x04, 0x1c
        /*0026*/ 	.short	(.L_816 - .L_815)


	//   ....[0]....
.L_815:
        /*0028*/ 	.word	0x00000010


	//----- nvinfo : EIATTR_MAX_THREADS
	.align		4
.L_816:
        /*002c*/ 	.byte	0x04, 0x05
        /*002e*/ 	.short	(.L_818 - .L_817)
.L_817:
        /*0030*/ 	.word	0x00000100
        /*0034*/ 	.word	0x00000001
        /*0038*/ 	.word	0x00000001


	//----- nvinfo : EIATTR_CBANK_PARAM_SIZE
	.align		4
.L_818:
        /*003c*/ 	.byte	0x03, 0x19
        /*003e*/ 	.short	0x0278


	//----- nvinfo : EIATTR_PARAM_CBANK
	.align		4
        /*0040*/ 	.byte	0x04, 0x0a
        /*0042*/ 	.short	(.L_820 - .L_819)
	.align		4
.L_819:
        /*0044*/ 	.word	index@(.nv.constant0._ZN7cutlass13device_kernelIN5flash19enable_sm80_to_sm89INS1_16FlashAttnBwdSm80INS1_25CollectiveMainloopBwdSm80ILi2ELi2EN4cute5tupleIJNS5_1CILi64EEENS7_ILi128EEES9_EEENS_10bfloat16_tEfNS_4arch4Sm80ELb0ELb1ELb0ELb1ELb1ELb0ELb0ELb0ELi2ELi2ELi2ELi2ELb0EEENS1_24CollectiveEpilogueBwdGQAISA_fSD_Li256ELb1ELb1EEENS1_19SingleTileSchedulerILb1ELb0ELb0ELi128EEEEEEEEEvNT_6ParamsE)
        /*0048*/ 	.short	0x0210
        /*004a*/ 	.short	0x0278


	//----- nvinfo : EIATTR_SW_WAR
	.align		4
.L_820:
        /*004c*/ 	.byte	0x04, 0x36
        /*004e*/ 	.short	(.L_822 - .L_821)
.L_821:
        /*0050*/ 	.word	0x00000008
.L_822:


//--------------------- .nv.info._ZN7cutlass13device_kernelIN5flash19enable_sm80_to_sm89INS1_16FlashAttnBwdSm80INS1_25CollectiveMainloopBwdSm80ILi2ELi2EN4cute5tupleIJNS5_1CILi64EEENS7_ILi128EEES9_EEENS_10bfloat16_tEfNS_4arch4Sm80ELb1ELb0ELb0ELb0ELb0ELb0ELb0ELb0ELi2ELi2ELi2ELi2ELb0EEENS1_21CollectiveEpilogueBwdISA_SB_SD_Li256ELb0ELb0ELi4EEENS1_25SingleTileBwdLPTSchedulerILb0ELi128ELb0EEEEEEEEEvNT_6ParamsE --------------------------
	.section	.nv.info._ZN7cutlass13device_kernelIN5flash19enable_sm80_to_sm89INS1_16FlashAttnBwdSm80INS1_25CollectiveMainloopBwdSm80ILi2ELi2EN4cute5tupleIJNS5_1CILi64EEENS7_ILi128EEES9_EEENS_10bfloat16_tEfNS_4arch4Sm80ELb1ELb0ELb0ELb0ELb0ELb0ELb0ELb0ELi2ELi2ELi2ELi2ELb0EEENS1_21CollectiveEpilogueBwdISA_SB_SD_Li256ELb0ELb0ELi4EEENS1_25SingleTileBwdLPTSchedulerILb0ELi128ELb0EEEEEEEEEvNT_6ParamsE,"",@"SHT_CUDA_INFO"
	.sectionflags	@""
	.align	4


	//----- nvinfo : EIATTR_CUDA_API_VERSION
	.align		4
        /*0000*/ 	.byte	0x04, 0x37
        /*0002*/ 	.short	(.L_824 - .L_823)
.L_823:
        /*0004*/ 	.word	0x00000082


	//----- nvinfo : EIATTR_KPARAM_INFO
	.align		4
.L_824:
        /*0008*/ 	.byte	0x04, 0x17
        /*000a*/ 	.short	(.L_826 - .L_825)
.L_825:
        /*000c*/ 	.word	0x00000000
        /*0010*/ 	.short	0x0000
        /*0012*/ 	.short	0x0000
        /*0014*/ 	.byte	0x00, 0xf0, 0x21, 0x0a


	//----- nvinfo : EIATTR_SPARSE_MMA_MASK
	.align		4
.L_826:
        /*0018*/ 	.byte	0x03, 0x50
        /*001a*/ 	.short	0x0000


	//----- nvinfo : EIATTR_MAXREG_COUNT
	.align		4
        /*001c*/ 	.byte	0x03, 0x1b
        /*001e*/ 	.short	0x00ff


	//----- nvinfo : EIATTR_MERCURY_ISA_VERSION
	.align		4
        /*0020*/ 	.byte	0x03, 0x5f
        /*0022*/ 	.short	0x0101


	//----- nvinfo : EIATTR_EXIT_INSTR_OFFSETS
	.align		4
        /*0024*/ 	.byte	0x04, 0x1c
        /*0026*/ 	.short	(.L_828 - .L_827)


	//   ....[0]....
.L_827:
        /*0028*/ 	.word	0x00000010


	//----- nvinfo : EIATTR_MAX_THREADS
	.align		4
.L_828:
        /*002c*/ 	.byte	0x04, 0x05
        /*002e*/ 	.short	(.L_830 - .L_829)
.L_829:
        /*0030*/ 	.word	0x00000100
        /*0034*/ 	.word	0x00000001
        /*0038*/ 	.word	0x00000001


	//----- nvinfo : EIATTR_CBANK_PARAM_SIZE
	.align		4
.L_830:
        /*003c*/ 	.byte	0x03, 0x19
        /*003e*/ 	.short	0x0288


	//----- nvinfo : EIATTR_PARAM_CBANK
	.align		4
        /*0040*/ 	.byte	0x04, 0x0a
        /*0042*/ 	.short	(.L_832 - .L_831)
	.align		4
.L_831:
        /*0044*/ 	.word	index@(.nv.constant0._ZN7cutlass13device_kernelIN5flash19enable_sm80_to_sm89INS1_16FlashAttnBwdSm80INS1_25CollectiveMainloopBwdSm80ILi2ELi2EN4cute5tupleIJNS5_1CILi64EEENS7_ILi128EEES9_EEENS_10bfloat16_tEfNS_4arch4Sm80ELb1ELb0ELb0ELb0ELb0ELb0ELb0ELb0ELi2ELi2ELi2ELi2ELb0EEENS1_21CollectiveEpilogueBwdISA_SB_SD_Li256ELb0ELb0ELi4EEENS1_25SingleTileBwdLPTSchedulerILb0ELi128ELb0EEEEEEEEEvNT_6ParamsE)
        /*0048*/ 	.short	0x0210
        /*004a*/ 	.short	0x0288


	//----- nvinfo : EIATTR_SW_WAR
	.align		4
.L_832:
        /*004c*/ 	.byte	0x04, 0x36
        /*004e*/ 	.short	(.L_834 - .L_833)
.L_833:
        /*0050*/ 	.word	0x00000008
.L_834:


//--------------------- .nv.info._ZN7cutlass13device_kernelIN5flash19enable_sm80_to_sm89INS1_16FlashAttnBwdSm80INS1_25CollectiveMainloopBwdSm80ILi2ELi2EN4cute5tupleIJNS5_1CILi64EEENS7_ILi128EEES9_EEENS_10bfloat16_tEfNS_4arch4Sm80ELb1ELb0ELb0ELb0ELb1ELb0ELb0ELb0ELi2ELi2ELi2ELi2ELb0EEENS1_21CollectiveEpilogueBwdISA_SB_SD_Li256ELb0ELb0ELi4EEENS1_25SingleTileBwdLPTSchedulerILb0ELi128ELb1EEEEEEEEEvNT_6ParamsE --------------------------
	.section	.nv.info._ZN7cutlass13device_kernelIN5flash19enable_sm80_to_sm89INS1_16FlashAttnBwdSm80INS1_25CollectiveMainloopBwdSm80ILi2ELi2EN4cute5tupleIJNS5_1CILi64EEENS7_ILi128EEES9_EEENS_10bfloat16_tEfNS_4arch4Sm80ELb1ELb0ELb0ELb0ELb1ELb0ELb0ELb0ELi2ELi2ELi2ELi2ELb0EEENS1_21CollectiveEpilogueBwdISA_SB_SD_Li256ELb0ELb0ELi4EEENS1_25SingleTileBwdLPTSchedulerILb0ELi128ELb1EEEEEEEEEvNT_6ParamsE,"",@"SHT_CUDA_INFO"
	.sectionflags	@""
	.align	4


	//----- nvinfo : EIATTR_CUDA_API_VERSION
	.align		4
        /*0000*/ 	.byte	0x04, 0x37
        /*0002*/ 	.short	(.L_836 - .L_835)
.L_835:
        /*0004*/ 	.word	0x00000082


	//----- nvinfo : EIATTR_KPARAM_INFO
	.align		4
.L_836:
        /*0008*/ 	.byte	0x04, 0x17
        /*000a*/ 	.short	(.L_838 - .L_837)
.L_837:
        /*000c*/ 	.word	0x00000000
        /*0010*/ 	.short	0x0000
        /*0012*/ 	.short	0x0000
        /*0014*/ 	.byte	0x00, 0xf0, 0x21, 0x0a


	//----- nvinfo : EIATTR_SPARSE_MMA_MASK
	.align		4
.L_838:
        /*0018*/ 	.byte	0x03, 0x50
        /*001a*/ 	.short	0x0000


	//----- nvinfo : EIATTR_MAXREG_COUNT
	.align		4
        /*001c*/ 	.byte	0x03, 0x1b
        /*001e*/ 	.short	0x00ff


	//----- nvinfo : EIATTR_MERCURY_ISA_VERSION
	.align		4
        /*0020*/ 	.byte	0x03, 0x5f
        /*0022*/ 	.short	0x0101


	//----- nvinfo : EIATTR_EXIT_INSTR_OFFSETS
	.align		4
        /*0024*/ 	.byte	0x04, 0x1c
        /*0026*/ 	.short	(.L_840 - .L_839)


	//   ....[0]....
.L_839:
        /*0028*/ 	.word	0x00000010


	//----- nvinfo : EIATTR_MAX_THREADS
	.align		4
.L_840:
        /*002c*/ 	.byte	0x04, 0x05
        /*002e*/ 	.short	(.L_842 - .L_841)
.L_841:
        /*0030*/ 	.word	0x00000100
        /*0034*/ 	.word	0x00000001
        /*0038*/ 	.word	0x00000001


	//----- nvinfo : EIATTR_CBANK_PARAM_SIZE
	.align		4
.L_842:
        /*003c*/ 	.byte	0x03, 0x19
        /*003e*/ 	.short	0x0288


	//----- nvinfo : EIATTR_PARAM_CBANK
	.align		4
        /*0040*/ 	.byte	0x04, 0x0a
        /*0042*/ 	.short	(.L_844 - .L_843)
	.align		4
.L_843:
        /*0044*/ 	.word	index@(.nv.constant0._ZN7cutlass13device_kernelIN5flash19enable_sm80_to_sm89INS1_16FlashAttnBwdSm80INS1_25CollectiveMainloopBwdSm80ILi2ELi2EN4cute5tupleIJNS5_1CILi64EEENS7_ILi128EEES9_EEENS_10bfloat16_tEfNS_4arch4Sm80ELb1ELb0ELb0ELb0ELb1ELb0ELb0ELb0ELi2ELi2ELi2ELi2ELb0EEENS1_21CollectiveEpilogueBwdISA_SB_SD_Li256ELb0ELb0ELi4EEENS1_25SingleTileBwdLPTSchedulerILb0ELi128ELb1EEEEEEEEEvNT_6ParamsE)
        /*0048*/ 	.short	0x0210
        /*004a*/ 	.short	0x0288


	//----- nvinfo : EIATTR_SW_WAR
	.align		4
.L_844:
        /*004c*/ 	.byte	0x04, 0x36
        /*004e*/ 	.short	(.L_846 - .L_845)
.L_845:
        /*0050*/ 	.word	0x00000008
.L_846:


//--------------------- .nv.info._ZN7cutlass13device_kernelIN5flash19enable_sm80_to_sm89INS1_16FlashAttnBwdSm80INS1_25CollectiveMainloopBwdSm80ILi2ELi2EN4cute5tupleIJNS5_1CILi64EEENS7_ILi128EEES9_EEENS_10bfloat16_tEfNS_4arch4Sm80ELb1ELb0ELb0ELb0ELb0ELb0ELb0ELb0ELi2ELi2ELi2ELi2ELb0EEENS1_24CollectiveEpilogueBwdGQAISA_fSD_Li256ELb0ELb0EEENS1_25SingleTileBwdLPTSchedulerILb0ELi128ELb0EEEEEEEEEvNT_6ParamsE --------------------------
	.section	.nv.info._ZN7cutlass13device_kernelIN5flash19enable_sm80_to_sm89INS1_16FlashAttnBwdSm80INS1_25CollectiveMainloopBwdSm80ILi2ELi2EN4cute5tupleIJNS5_1CILi64EEENS7_ILi128EEES9_EEENS_10bfloat16_tEfNS_4arch4Sm80ELb1ELb0ELb0ELb0ELb0ELb0ELb0ELb0ELi2ELi2ELi2ELi2ELb0EEENS1_24CollectiveEpilogueBwdGQAISA_fSD_Li256ELb0ELb0EEENS1_25SingleTileBwdLPTSchedulerILb0ELi128ELb0EEEEEEEEEvNT_6ParamsE,"",@"SHT_CUDA_INFO"
	.sectionflags	@""
	.align	4


	//----- nvinfo : EIATTR_CUDA_API_VERSION
	.align		4
        /*0000*/ 	.byte	0x04, 0x37
        /*0002*/ 	.short	(.L_848 - .L_847)
.L_847:
        /*0004*/ 	.word	0x00000082


	//----- nvinfo : EIATTR_KPARAM_INFO
	.align		4
.L_848:
        /*0008*/ 	.byte	0x04, 0x17
        /*000a*/ 	.short	(.L_850 - .L_849)
.L_849:
        /*000c*/ 	.word	0x00000000
        /*0010*/ 	.short	0x0000
        /*0012*/ 	.short	0x0000
        /*0014*/ 	.byte	0x00, 0xf0, 0x41, 0x0a


	//----- nvinfo : EIATTR_SPARSE_MMA_MASK
	.align		4
.L_850:
        /*0018*/ 	.byte	0x03, 0x50
        /*001a*/ 	.short	0x0000


	//----- nvinfo : EIATTR_MAXREG_COUNT
	.align		4
        /*001c*/ 	.byte	0x03, 0x1b
        /*001e*/ 	.short	0x00ff


	//----- nvinfo : EIATTR_MERCURY_ISA_VERSION
	.align		4
        /*0020*/ 	.byte	0x03, 0x5f
        /*0022*/ 	.short	0x0101


	//----- nvinfo : EIATTR_EXIT_INSTR_OFFSETS
	.align		4
        /*0024*/ 	.byte	0x04, 0x1c
        /*0026*/ 	.short	(.L_852 - .L_851)


	//   ....[0]....
.L_851:
        /*0028*/ 	.word	0x00000010


	//----- nvinfo : EIATTR_MAX_THREADS
	.align		4
.L_852:
        /*002c*/ 	.byte	0x04, 0x05
        /*002e*/ 	.short	(.L_854 - .L_853)
.L_853:
        /*0030*/ 	.word	0x00000100
        /*0034*/ 	.word	0x00000001
        /*0038*/ 	.word	0x00000001


	//----- nvinfo : EIATTR_CBANK_PARAM_SIZE
	.align		4
.L_854:
        /*003c*/ 	.byte	0x03, 0x19
        /*003e*/ 	.short	0x0290


	//----- nvinfo : EIATTR_PARAM_CBANK
	.align		4
        /*0040*/ 	.byte	0x04, 0x0a
        /*0042*/ 	.short	(.L_856 - .L_855)
	.align		4
.L_855:
        /*0044*/ 	.word	index@(.nv.constant0._ZN7cutlass13device_kernelIN5flash19enable_sm80_to_sm89INS1_16FlashAttnBwdSm80INS1_25CollectiveMainloopBwdSm80ILi2ELi2EN4cute5tupleIJNS5_1CILi64EEENS7_ILi128EEES9_EEENS_10bfloat16_tEfNS_4arch4Sm80ELb1ELb0ELb0ELb0ELb0ELb0ELb0ELb0ELi2ELi2ELi2ELi2ELb0EEENS1_24CollectiveEpilogueBwdGQAISA_fSD_Li256ELb0ELb0EEENS1_25SingleTileBwdLPTSchedulerILb0ELi128ELb0EEEEEEEEEvNT_6ParamsE)
        /*0048*/ 	.short	0x0210
        /*004a*/ 	.short	0x0290


	//----- nvinfo : EIATTR_SW_WAR
	.align		4
.L_856:
        /*004c*/ 	.byte	0x04, 0x36
        /*004e*/ 	.short	(.L_858 - .L_857)
.L_857:
        /*0050*/ 	.word	0x00000008
.L_858:


//--------------------- .nv.info._ZN7cutlass13device_kernelIN5flash19enable_sm80_to_sm89INS1_16FlashAttnBwdSm80INS1_25CollectiveMainloopBwdSm80ILi2ELi2EN4cute5tupleIJNS5_1CILi64EEENS7_ILi128EEES9_EEENS_10bfloat16_tEfNS_4arch4Sm80ELb1ELb0ELb0ELb0ELb1ELb0ELb0ELb0ELi2ELi2ELi2ELi2ELb0EEENS1_24CollectiveEpilogueBwdGQAISA_fSD_Li256ELb0ELb1EEENS1_25SingleTileBwdLPTSchedulerILb0ELi128ELb1EEEEEEEEEvNT_6ParamsE --------------------------
	.section	.nv.info._ZN7cutlass13device_kernelIN5flash19enable_sm80_to_sm89INS1_16FlashAttnBwdSm80INS1_25CollectiveMainloopBwdSm80ILi2ELi2EN4cute5tupleIJNS5_1CILi64EEENS7_ILi128EEES9_EEENS_10bfloat16_tEfNS_4arch4Sm80ELb1ELb0ELb0ELb0ELb1ELb0ELb0ELb0ELi2ELi2ELi2ELi2ELb0EEENS1_24CollectiveEpilogueBwdGQAISA_fSD_Li256ELb0ELb1EEENS1_25SingleTileBwdLPTSchedulerILb0ELi128ELb1EEEEEEEEEvNT_6ParamsE,"",@"SHT_CUDA_INFO"
	.sectionflags	@""
	.align	4


	//----- nvinfo : EIATTR_CUDA_API_VERSION
	.align		4
        /*0000*/ 	.byte	0x04, 0x37
        /*0002*/ 	.short	(.L_860 - .L_859)
.L_859:
        /*0004*/ 	.word	0x00000082


	//----- nvinfo : EIATTR_KPARAM_INFO
	.align		4
.L_860:
        /*0008*/ 	.byte	0x04, 0x17
        /*000a*/ 	.short	(.L_862 - .L_861)
.L_861:
        /*000c*/ 	.word	0x00000000
        /*0010*/ 	.short	0x0000
        /*0012*/ 	.short	0x0000
        /*0014*/ 	.byte	0x00, 0xf0, 0x41, 0x0a


	//----- nvinfo : EIATTR_SPARSE_MMA_MASK
	.align		4
.L_862:
        /*0018*/ 	.byte	0x03, 0x50
        /*001a*/ 	.short	0x0000


	//----- nvinfo : EIATTR_MAXREG_COUNT
	.align		4
        /*001c*/ 	.byte	0x03, 0x1b
        /*001e*/ 	.short	0x00ff


	//----- nvinfo : EIATTR_MERCURY_ISA_VERSION
	.align		4
        /*0020*/ 	.byte	0x03, 0x5f
        /*0022*/ 	.short	0x0101


	//----- nvinfo : EIATTR_EXIT_INSTR_OFFSETS
	.align		4
        /*0024*/ 	.byte	0x04, 0x1c
        /*0026*/ 	.short	(.L_864 - .L_863)


	//   ....[0]....
.L_863:
        /*0028*/ 	.word	0x00000010


	//----- nvinfo : EIATTR_MAX_THREADS
	.align		4
.L_864:
        /*002c*/ 	.byte	0x04, 0x05
        /*002e*/ 	.short	(.L_866 - .L_865)
.L_865:
        /*0030*/ 	.word	0x00000100
        /*0034*/ 	.word	0x00000001
        /*0038*/ 	.word	0x00000001


	//----- nvinfo : EIATTR_CBANK_PARAM_SIZE
	.align		4
.L_866:
        /*003c*/ 	.byte	0x03, 0x19
        /*003e*/ 	.short	0x0290


	//----- nvinfo : EIATTR_PARAM_CBANK
	.align		4
        /*0040*/ 	.byte	0x04, 0x0a
        /*0042*/ 	.short	(.L_868 - .L_867)
	.align		4
.L_867:
        /*0044*/ 	.word	index@(.nv.constant0._ZN7cutlass13device_kernelIN5flash19enable_sm80_to_sm89INS1_16FlashAttnBwdSm80INS1_25CollectiveMainloopBwdSm80ILi2ELi2EN4cute5tupleIJNS5_1CILi64EEENS7_ILi128EEES9_EEENS_10bfloat16_tEfNS_4arch4Sm80ELb1ELb0ELb0ELb0ELb1ELb0ELb0ELb0ELi2ELi2ELi2ELi2ELb0EEENS1_24CollectiveEpilogueBwdGQAISA_fSD_Li256ELb0ELb1EEENS1_25SingleTileBwdLPTSchedulerILb0ELi128ELb1EEEEEEEEEvNT_6ParamsE)
        /*0048*/ 	.short	0x0210
        /*004a*/ 	.short	0x0290


	//----- nvinfo : EIATTR_SW_WAR
	.align		4
.L_868:
        /*004c*/ 	.byte	0x04, 0x36
        /*004e*/ 	.short	(.L_870 - .L_869)
.L_869:
        /*0050*/ 	.word	0x00000008
.L_870:


//--------------------- .nv.info._ZN7cutlass13device_kernelIN5flash22FlashAttnBwdPreprocessIN4cute5tupleIJNS3_1CILi64EEENS5_ILi128EEEEEENS_10bfloat16_tEfNS_4arch4Sm80ELb1ELb0EEEEEvNT_6ParamsE --------------------------
	.section	.nv.info._ZN7cutlass13device_kernelIN5flash22FlashAttnBwdPreprocessIN4cute5tupleIJNS3_1CILi64EEENS5_ILi128EEEEEENS_10bfloat16_tEfNS_4arch4Sm80ELb1ELb0EEEEEvNT_6ParamsE,"",@"SHT_CUDA_INFO"
	.sectionflags	@""
	.align	4


	//----- nvinfo : EIATTR_CUDA_API_VERSION
	.align		4
        /*0000*/ 	.byte	0x04, 0x37
        /*0002*/ 	.short	(.L_872 - .L_871)
.L_871:
        /*0004*/ 	.word	0x00000082


	//----- nvinfo : EIATTR_KPARAM_INFO
	.align		4
.L_872:
        /*0008*/ 	.byte	0x04, 0x17
        /*000a*/ 	.short	(.L_874 - .L_873)
.L_873:
        /*000c*/ 	.word	0x00000000
        /*0010*/ 	.short	0x0000
        /*0012*/ 	.short	0x0000
        /*0014*/ 	.byte	0x00, 0xf0, 0xc1, 0x03


	//----- nvinfo : EIATTR_SPARSE_MMA_MASK
	.align		4
.L_874:
        /*0018*/ 	.byte	0x03, 0x50
        /*001a*/ 	.short	0x0000


	//----- nvinfo : EIATTR_MAXREG_COUNT
	.align		4
        /*001c*/ 	.byte	0x03, 0x1b
        /*001e*/ 	.short	0x0080


	//----- nvinfo : EIATTR_MERCURY_ISA_VERSION
	.align		4
        /*0020*/ 	.byte	0x03, 0x5f
        /*0022*/ 	.short	0x0101


	//----- nvinfo : EIATTR_COOP_GROUP_MASK_REGIDS
	.align		4
        /*0024*/ 	.byte	0x04, 0x29
        /*0026*/ 	.short	(.L_876 - .L_875)


	//   ....[0]....
.L_875:
        /*0028*/ 	.word	0xffffffff


	//   ....[1]....
        /*002c*/ 	.word	0xffffffff


	//   ....[2]....
        /*0030*/ 	.word	0xffffffff


	//   ....[3]....
        /*0034*/ 	.word	0xffffffff


	//   ....[4]....
        /*0038*/ 	.word	0xffffffff


	//   ....[5]....
        /*003c*/ 	.word	0xffffffff


	//   ....[6]....
        /*0040*/ 	.word	0xffffffff


	//   ....[7]....
        /*0044*/ 	.word	0xffffffff


	//   ....[8]....
        /*0048*/ 	.word	0xffffffff


	//   ....[9]....
        /*004c*/ 	.word	0xffffffff


	//   ....[10]....
        /*0050*/ 	.word	0xffffffff


	//   ....[11]....
        /*0054*/ 	.word	0xffffffff


	//   ....[12]....
        /*0058*/ 	.word	0xffffffff


	//   ....[13]....
        /*005c*/ 	.word	0xffffffff


	//   ....[14]....
        /*0060*/ 	.word	0xffffffff


	//   ....[15]....
        /*0064*/ 	.word	0xffffffff


	//----- nvinfo : EIATTR_COOP_GROUP_INSTR_OFFSETS
	.align		4
.L_876:
        /*0068*/ 	.byte	0x04, 0x28
        /*006a*/ 	.short	(.L_878 - .L_877)


	//   ....[0]....
.L_877:
        /*006c*/ 	.word	0x00001120


	//   ....[1]....
        /*0070*/ 	.word	0x00001130


	//   ....[2]....
        /*0074*/ 	.word	0x00001140


	//   ....[3]....
        /*0078*/ 	.word	0x00001150


	//   ....[4]....
        /*007c*/ 	.word	0x000011a0


	//   ....[5]....
        /*0080*/ 	.word	0x000011b0


	//   ....[6]....
        /*0084*/ 	.word	0x000011c0


	//   ....[7]....
        /*0088*/ 	.word	0x000011d0


	//   ....[8]....
        /*008c*/ 	.word	0x00001220


	//   ....[9]....
        /*0090*/ 	.word	0x00001230


	//   ....[10]....
        /*0094*/ 	.word	0x00001240


	//   ....[11]....
        /*0098*/ 	.word	0x00001250


	//   ....[12]....
        /*009c*/ 	.word	0x000012a0


	//   ....[13]....
        /*00a0*/ 	.word	0x000012c0


	//   ....[14]....
        /*00a4*/ 	.word	0x000012d0


	//   ....[15]....
        /*00a8*/ 	.word	0x000012f0


	//----- nvinfo : EIATTR_EXIT_INSTR_OFFSETS
	.align		4
.L_878:
        /*00ac*/ 	.byte	0x04, 0x1c
        /*00ae*/ 	.short	(.L_880 - .L_879)


	//   ....[0]....
.L_879:
        /*00b0*/ 	.word	0x000018b0


	//   ....[1]....
        /*00b4*/ 	.word	0x00001930


	//----- nvinfo : EIATTR_MAX_THREADS
	.align		4
.L_880:
        /*00b8*/ 	.byte	0x04, 0x05
        /*00ba*/ 	.short	(.L_882 - .L_881)
.L_881:
        /*00bc*/ 	.word	0x00000100
        /*00c0*/ 	.word	0x00000001
        /*00c4*/ 	.word	0x00000001


	//----- nvinfo : EIATTR_CRS_STACK_SIZE
	.align		4
.L_882:
        /*00c8*/ 	.byte	0x04, 0x1e
        /*00ca*/ 	.short	(.L_884 - .L_883)
.L_883:
        /*00cc*/ 	.word	0x00000000


	//----- nvinfo : EIATTR_CBANK_PARAM_SIZE
	.align		4
.L_884:
        /*00d0*/ 	.byte	0x03, 0x19
        /*00d2*/ 	.short	0x00f0


	//----- nvinfo : EIATTR_PARAM_CBANK
	.align		4
        /*00d4*/ 	.byte	0x04, 0x0a
        /*00d6*/ 	.short	(.L_886 - .L_885)
	.align		4
.L_885:
        /*00d8*/ 	.word	index@(.nv.constant0._ZN7cutlass13device_kernelIN5flash22FlashAttnBwdPreprocessIN4cute5tupleIJNS3_1CILi64EEENS5_ILi128EEEEEENS_10bfloat16_tEfNS_4arch4Sm80ELb1ELb0EEEEEvNT_6ParamsE)
        /*00dc*/ 	.short	0x0210
        /*00de*/ 	.short	0x00f0


	//----- nvinfo : EIATTR_SW_WAR
	.align		4
.L_886:
        /*00e0*/ 	.byte	0x04, 0x36
        /*00e2*/ 	.short	(.L_888 - .L_887)
.L_887:
        /*00e4*/ 	.word	0x00000008
.L_888:


//--------------------- .nv.info._ZN7cutlass13device_kernelIN5flash19enable_sm80_to_sm89INS1_16FlashAttnBwdSm80INS1_25CollectiveMainloopBwdSm80ILi2ELi2EN4cute5tupleIJNS5_1CILi64EEENS7_ILi128EEES9_EEENS_10bfloat16_tEfNS_4arch4Sm80ELb1ELb0ELb0ELb1ELb0ELb0ELb0ELb0ELi2ELi2ELi2ELi2ELb0EEENS1_21CollectiveEpilogueBwdISA_SB_SD_Li256ELb1ELb0ELi4EEENS1_25SingleTileBwdLPTSchedulerILb1ELi128ELb0EEEEEEEEEvNT_6ParamsE --------------------------
	.section	.nv.info._ZN7cutlass13device_kernelIN5flash19enable_sm80_to_sm89INS1_16FlashAttnBwdSm80INS1_25CollectiveMainloopBwdSm80ILi2ELi2EN4cute5tupleIJNS5_1CILi64EEENS7_ILi128EEES9_EEENS_10bfloat16_tEfNS_4arch4Sm80ELb1ELb0ELb0ELb1ELb0ELb0ELb0ELb0ELi2ELi2ELi2ELi2ELb0EEENS1_21CollectiveEpilogueBwdISA_SB_SD_Li256ELb1ELb0ELi4EEENS1_25SingleTileBwdLPTSchedulerILb1ELi128ELb0EEEEEEEEEvNT_6ParamsE,"",@"SHT_CUDA_INFO"
	.sectionflags	@""
	.align	4


	//----- nvinfo : EIATTR_CUDA_API_VERSION
	.align		4
        /*0000*/ 	.byte	0x04, 0x37
        /*0002*/ 	.short	(.L_890 - .L_889)
.L_889:
        /*0004*/ 	.word	0x00000082


	//----- nvinfo : EIATTR_KPARAM_INFO
	.align		4
.L_890:
        /*0008*/ 	.byte	0x04, 0x17
        /*000a*/ 	.short	(.L_892 - .L_891)
.L_891:
        /*000c*/ 	.word	0x00000000
        /*0010*/ 	.short	0x0000
        /*0012*/ 	.short	0x0000
        /*0014*/ 	.byte	0x00, 0xf0, 0x21, 0x0a


	//----- nvinfo : EIATTR_SPARSE_MMA_MASK
	.align		4
.L_892:
        /*0018*/ 	.byte	0x03, 0x50
        /*001a*/ 	.short	0x0000


	//----- nvinfo : EIATTR_MAXREG_COUNT
	.align		4
        /*001c*/ 	.byte	0x03, 0x1b
        /*001e*/ 	.short	0x00ff


	//----- nvinfo : EIATTR_MERCURY_ISA_VERSION
	.align		4
        /*0020*/ 	.byte	0x03, 0x5f
        /*0022*/ 	.short	0x0101


	//----- nvinfo : EIATTR_EXIT_INSTR_OFFSETS
	.align		4
        /*0024*/ 	.byte	0x04, 0x1c
        /*0026*/ 	.short	(.L_894 - .L_893)


	//   ....[0]....
.L_893:
        /*0028*/ 	.word	0x00000010


	//----- nvinfo : EIATTR_MAX_THREADS
	.align		4
.L_894:
        /*002c*/ 	.byte	0x04, 0x05
        /*002e*/ 	.short	(.L_896 - .L_895)
.L_895:
        /*0030*/ 	.word	0x00000100
        /*0034*/ 	.word	0x00000001
        /*0038*/ 	.word	0x00000001


	//----- nvinfo : EIATTR_CBANK_PARAM_SIZE
	.align		4
.L_896:
        /*003c*/ 	.byte	0x03, 0x19
        /*003e*/ 	.short	0x0288


	//----- nvinfo : EIATTR_PARAM_CBANK
	.align		4
        /*0040*/ 	.byte	0x04, 0x0a
        /*0042*/ 	.short	(.L_898 - .L_897)
	.align		4
.L_897:
        /*0044*/ 	.word	index@(.nv.constant0._ZN7cutlass13device_kernelIN5flash19enable_sm80_to_sm89INS1_16FlashAttnBwdSm80INS1_25CollectiveMainloopBwdSm80ILi2ELi2EN4cute5tupleIJNS5_1CILi64EEENS7_ILi128EEES9_EEENS_10bfloat16_tEfNS_4arch4Sm80ELb1ELb0ELb0ELb1ELb0ELb0ELb0ELb0ELi2ELi2ELi2ELi2ELb0EEENS1_21CollectiveEpilogueBwdISA_SB_SD_Li256ELb1ELb0ELi4EEENS1_25SingleTileBwdLPTSchedulerILb1ELi128ELb0EEEEEEEEEvNT_6ParamsE)
        /*0048*/ 	.short	0x0210
        /*004a*/ 	.short	0x0288


	//----- nvinfo : EIATTR_SW_WAR
	.align		4
.L_898:
        /*004c*/ 	.byte	0x04, 0x36
        /*004e*/ 	.short	(.L_900 - .L_899)
.L_899:
        /*0050*/ 	.word	0x00000008
.L_900:


//--------------------- .nv.info._ZN7cutlass13device_kernelIN5flash19enable_sm80_to_sm89INS1_16FlashAttnBwdSm80INS1_25CollectiveMainloopBwdSm80ILi2ELi2EN4cute5tupleIJNS5_1CILi64EEENS7_ILi128EEES9_EEENS_10bfloat16_tEfNS_4arch4Sm80ELb1ELb0ELb0ELb1ELb1ELb0ELb0ELb0ELi2ELi2ELi2ELi2ELb0EEENS1_21CollectiveEpilogueBwdISA_SB_SD_Li256ELb1ELb0ELi4EEENS1_25SingleTileBwdLPTSchedulerILb1ELi128ELb1EEEEEEEEEvNT_6ParamsE --------------------------
	.section	.nv.info._ZN7cutlass13device_kernelIN5flash19enable_sm80_to_sm89INS1_16FlashAttnBwdSm80INS1_25CollectiveMainloopBwdSm80ILi2ELi2EN4cute5tupleIJNS5_1CILi64EEENS7_ILi128EEES9_EEENS_10bfloat16_tEfNS_4arch4Sm80ELb1ELb0ELb0ELb1ELb1ELb0ELb0ELb0ELi2ELi2ELi2ELi2ELb0EEENS1_21CollectiveEpilogueBwdISA_SB_SD_Li256ELb1ELb0ELi4EEENS1_25SingleTileBwdLPTSchedulerILb1ELi128ELb1EEEEEEEEEvNT_6ParamsE,"",@"SHT_CUDA_INFO"
	.sectionflags	@""
	.align	4


	//----- nvinfo : EIATTR_CUDA_API_VERSION
	.align		4
        /*0000*/ 	.byte	0x04, 0x37
        /*0002*/ 	.short	(.L_902 - .L_901)
.L_901:
        /*0004*/ 	.word	0x00000082


	//----- nvinfo : EIATTR_KPARAM_INFO
	.align		4
.L_902:
        /*0008*/ 	.byte	0x04, 0x17
        /*000a*/ 	.short	(.L_904 - .L_903)
.L_903:
        /*000c*/ 	.word	0x00000000
        /*0010*/ 	.short	0x0000
        /*0012*/ 	.short	0x0000
        /*0014*/ 	.byte	0x00, 0xf0, 0x21, 0x0a


	//----- nvinfo : EIATTR_SPARSE_MMA_MASK
	.align		4
.L_904:
        /*0018*/ 	.byte	0x03, 0x50
        /*001a*/ 	.short	0x0000


	//----- nvinfo : EIATTR_MAXREG_COUNT
	.align		4
        /*001c*/ 	.byte	0x03, 0x1b
        /*001e*/ 	.short	0x00ff


	//----- nvinfo : EIATTR_MERCURY_ISA_VERSION
	.align		4
        /*0020*/ 	.byte	0x03, 0x5f
        /*0022*/ 	.short	0x0101


	//----- nvinfo : EIATTR_EXIT_INSTR_OFFSETS
	.align		4
        /*0024*/ 	.byte	0x04, 0x1c
        /*0026*/ 	.short	(.L_906 - .L_905)


	//   ....[0]....
.L_905:
        /*0028*/ 	.word	0x00000010


	//----- nvinfo : EIATTR_MAX_THREADS
	.align		4
.L_906:
        /*002c*/ 	.byte	0x04, 0x05
        /*002e*/ 	.short	(.L_908 - .L_907)
.L_907:
        /*0030*/ 	.word	0x00000100
        /*0034*/ 	.word	0x00000001
        /*0038*/ 	.word	0x00000001


	//----- nvinfo : EIATTR_CBANK_PARAM_SIZE
	.align		4
.L_908:
        /*003c*/ 	.byte	0x03, 0x19
        /*003e*/ 	.short	0x0288


	//----- nvinfo : EIATTR_PARAM_CBANK
	.align		4
        /*0040*/ 	.byte	0x04, 0x0a
        /*0042*/ 	.short	(.L_910 - .L_909)
	.align		4
.L_909:
        /*0044*/ 	.word	index@(.nv.constant0._ZN7cutlass13device_kernelIN5flash19enable_sm80_to_sm89INS1_16FlashAttnBwdSm80INS1_25CollectiveMainloopBwdSm80ILi2ELi2EN4cute5tupleIJNS5_1CILi64EEENS7_ILi128EEES9_EEENS_10bfloat16_tEfNS_4arch4Sm80ELb1ELb0ELb0ELb1ELb1ELb0ELb0ELb0ELi2ELi2ELi2ELi2ELb0EEENS1_21CollectiveEpilogueBwdISA_SB_SD_Li256ELb1ELb0ELi4EEENS1_25SingleTileBwdLPTSchedulerILb1ELi128ELb1EEEEEEEEEvNT_6ParamsE)
        /*0048*/ 	.short	0x0210
        /*004a*/ 	.short	0x0288


	//----- nvinfo : EIATTR_SW_WAR
	.align		4
.L_910:
        /*004c*/ 	.byte	0x04, 0x36
        /*004e*/ 	.short	(.L_912 - .L_911)
.L_911:
        /*0050*/ 	.word	0x00000008
.L_912:


//--------------------- .nv.info._ZN7cutlass13device_kernelIN5flash19enable_sm80_to_sm89INS1_16FlashAttnBwdSm80INS1_25CollectiveMainloopBwdSm80ILi2ELi2EN4cute5tupleIJNS5_1CILi64EEENS7_ILi128EEES9_EEENS_10bfloat16_tEfNS_4arch4Sm80ELb1ELb0ELb0ELb1ELb0ELb0ELb0ELb0ELi2ELi2ELi2ELi2ELb0EEENS1_24CollectiveEpilogueBwdGQAISA_fSD_Li256ELb1ELb0EEENS1_25SingleTileBwdLPTSchedulerILb1ELi128ELb0EEEEEEEEEvNT_6ParamsE --------------------------
	.section	.nv.info._ZN7cutlass13device_kernelIN5flash19enable_sm80_to_sm89INS1_16FlashAttnBwdSm80INS1_25CollectiveMainloopBwdSm80ILi2ELi2EN4cute5tupleIJNS5_1CILi64EEENS7_ILi128EEES9_EEENS_10bfloat16_tEfNS_4arch4Sm80ELb1ELb0ELb0ELb1ELb0ELb0ELb0ELb0ELi2ELi2ELi2ELi2ELb0EEENS1_24CollectiveEpilogueBwdGQAISA_fSD_Li256ELb1ELb0EEENS1_25SingleTileBwdLPTSchedulerILb1ELi128ELb0EEEEEEEEEvNT_6ParamsE,"",@"SHT_CUDA_INFO"
	.sectionflags	@""
	.align	4


	//----- nvinfo : EIATTR_CUDA_API_VERSION
	.align		4
        /*0000*/ 	.byte	0x04, 0x37
        /*0002*/ 	.short	(.L_914 - .L_913)
.L_913:
        /*0004*/ 	.word	0x00000082


	//----- nvinfo : EIATTR_KPARAM_INFO
	.align		4
.L_914:
        /*0008*/ 	.byte	0x04, 0x17
        /*000a*/ 	.short	(.L_916 - .L_915)
.L_915:
        /*000c*/ 	.word	0x00000000
        /*0010*/ 	.short	0x0000
        /*0012*/ 	.short	0x0000
        /*0014*/ 	.byte	0x00, 0xf0, 0x41, 0x0a


	//----- nvinfo : EIATTR_SPARSE_MMA_MASK
	.align		4
.L_916:
        /*0018*/ 	.byte	0x03, 0x50
        /*001a*/ 	.short	0x0000


	//----- nvinfo : EIATTR_MAXREG_COUNT
	.align		4
        /*001c*/ 	.byte	0x03, 0x1b
        /*001e*/ 	.short	0x00ff


	//----- nvinfo : EIATTR_MERCURY_ISA_VERSION
	.align		4
        /*0020*/ 	.byte	0x03, 0x5f
        /*0022*/ 	.short	0x0101


	//----- nvinfo : EIATTR_EXIT_INSTR_OFFSETS
	.align		4
        /*0024*/ 	.byte	0x04, 0x1c
        /*0026*/ 	.short	(.L_918 - .L_917)


	//   ....[0]....
.L_917:
        /*0028*/ 	.word	0x00000010


	//----- nvinfo : EIATTR_MAX_THREADS
	.align		4
.L_918:
        /*002c*/ 	.byte	0x04, 0x05
        /*002e*/ 	.short	(.L_920 - .L_919)
.L_919:
        /*0030*/ 	.word	0x00000100
        /*0034*/ 	.word	0x00000001
        /*0038*/ 	.word	0x00000001


	//----- nvinfo : EIATTR_CBANK_PARAM_SIZE
	.align		4
.L_920:
        /*003c*/ 	.byte	0x03, 0x19
        /*003e*/ 	.short	0x0290


	//----- nvinfo : EIATTR_PARAM_CBANK
	.align		4
        /*0040*/ 	.byte	0x04, 0x0a
        /*0042*/ 	.short	(.L_922 - .L_921)
	.align		4
.L_921:
        /*0044*/ 	.word	index@(.nv.constant0._ZN7cutlass13device_kernelIN5flash19enable_sm80_to_sm89INS1_16FlashAttnBwdSm80INS1_25CollectiveMainloopBwdSm80ILi2ELi2EN4cute5tupleIJNS5_1CILi64EEENS7_ILi128EEES9_EEENS_10bfloat16_tEfNS_4arch4Sm80ELb1ELb0ELb0ELb1ELb0ELb0ELb0ELb0ELi2ELi2ELi2ELi2ELb0EEENS1_24CollectiveEpilogueBwdGQAISA_fSD_Li256ELb1ELb0EEENS1_25SingleTileBwdLPTSchedulerILb1ELi128ELb0EEEEEEEEEvNT_6ParamsE)
        /*0048*/ 	.short	0x0210
        /*004a*/ 	.short	0x0290


	//----- nvinfo : EIATTR_SW_WAR
	.align		4
.L_922:
        /*004c*/ 	.byte	0x04, 0x36
        /*004e*/ 	.short	(.L_924 - .L_923)
.L_923:
        /*0050*/ 	.word	0x00000008
.L_924:


//--------------------- .nv.info._ZN7cutlass13device_kernelIN5flash32FlashAttnBwdPostprocessConvertdQIN4cute5tupleIJNS3_1CILi128EEES6_EEENS_10bfloat16_tEfNS_4arch4Sm80ELi256ENS3_8TiledMMAINS3_8MMA_AtomIJNS3_30SM80_16x8x16_F32BF16BF16F32_TNEEEENS3_6LayoutINS4_IJNS5_ILi2EEENS5_ILi4EEENS5_ILi1EEEEEENS4_IJSI_SG_NS5_ILi0EEEEEEEENS4_IJNS5_ILi32EEENS5_ILi64EEENS5_ILi16EEEEEEEELb0EEEEEvNT_6ParamsE --------------------------
	.section	.nv.info._ZN7cutlass13device_kernelIN5flash32FlashAttnBwdPostprocessConvertdQIN4cute5tupleIJNS3_1CILi128EEES6_EEENS_10bfloat16_tEfNS_4arch4Sm80ELi256ENS3_8TiledMMAINS3_8MMA_AtomIJNS3_30SM80_16x8x16_F32BF16BF16F32_TNEEEENS3_6LayoutINS4_IJNS5_ILi2EEENS5_ILi4EEENS5_ILi1EEEEEENS4_IJSI_SG_NS5_ILi0EEEEEEEENS4_IJNS5_ILi32EEENS5_ILi64EEENS5_ILi16EEEEEEEELb0EEEEEvNT_6ParamsE,"",@"SHT_CUDA_INFO"
	.sectionflags	@""
	.align	4


	//----- nvinfo : EIATTR_CUDA_API_VERSION
	.align		4
        /*0000*/ 	.byte	0x04, 0x37
        /*0002*/ 	.short	(.L_926 - .L_925)
.L_925:
        /*0004*/ 	.word	0x00000082


	//----- nvinfo : EIATTR_KPARAM_INFO
	.align		4
.L_926:
        /*0008*/ 	.byte	0x04, 0x17
        /*000a*/ 	.short	(.L_928 - .L_927)
.L_927:
        /*000c*/ 	.word	0x00000000
        /*0010*/ 	.short	0x0000
        /*0012*/ 	.short	0x0000
        /*0014*/ 	.byte	0x00, 0xf0, 0xc1, 0x01


	//----- nvinfo : EIATTR_SPARSE_MMA_MASK
	.align		4
.L_928:
        /*0018*/ 	.byte	0x03, 0x50
        /*001a*/ 	.short	0x0000


	//----- nvinfo : EIATTR_MAXREG_COUNT
	.align		4
        /*001c*/ 	.byte	0x03, 0x1b
        /*001e*/ 	.short	0x0080


	//----- nvinfo : EIATTR_NUM_BARRIERS
	.align		4
        /*0020*/ 	.byte	0x02, 0x4c
        /*0022*/ 	.byte	0x01
	.zero		1


	//----- nvinfo : EIATTR_MERCURY_ISA_VERSION
	.align		4
        /*0024*/ 	.byte	0x03, 0x5f
        /*0026*/ 	.short	0x0101


	//----- nvinfo : EIATTR_EXIT_INSTR_OFFSETS
	.align		4
        /*0028*/ 	.byte	0x04, 0x1c
        /*002a*/ 	.short	(.L_930 - .L_929)


	//   ....[0]....
.L_929:
        /*002c*/ 	.word	0x000001b0


	//   ....[1]....
        /*0030*/ 	.word	0x00001f80


	//   ....[2]....
        /*0034*/ 	.word	0x00002060


	//----- nvinfo : EIATTR_MAX_THREADS
	.align		4
.L_930:
        /*0038*/ 	.byte	0x04, 0x05
        /*003a*/ 	.short	(.L_932 - .L_931)
.L_931:
        /*003c*/ 	.word	0x00000100
        /*0040*/ 	.word	0x00000001
        /*0044*/ 	.word	0x00000001


	//----- nvinfo : EIATTR_CRS_STACK_SIZE
	.align		4
.L_932:
        /*0048*/ 	.byte	0x04, 0x1e
        /*004a*/ 	.short	(.L_934 - .L_933)
.L_933:
        /*004c*/ 	.word	0x00000000


	//----- nvinfo : EIATTR_CBANK_PARAM_SIZE
	.align		4
.L_934:
        /*0050*/ 	.byte	0x03, 0x19
        /*0052*/ 	.short	0x0070


	//----- nvinfo : EIATTR_PARAM_CBANK
	.align		4
        /*0054*/ 	.byte	0x04, 0x0a
        /*0056*/ 	.short	(.L_936 - .L_935)
	.align		4
.L_935:
        /*0058*/ 	.word	index@(.nv.constant0._ZN7cutlass13device_kernelIN5flash32FlashAttnBwdPostprocessConvertdQIN4cute5tupleIJNS3_1CILi128EEES6_EEENS_10bfloat16_tEfNS_4arch4Sm80ELi256ENS3_8TiledMMAINS3_8MMA_AtomIJNS3_30SM80_16x8x16_F32BF16BF16F32_TNEEEENS3_6LayoutINS4_IJNS5_ILi2EEENS5_ILi4EEENS5_ILi1EEEEEENS4_IJSI_SG_NS5_ILi0EEEEEEEENS4_IJNS5_ILi32EEENS5_ILi64EEENS5_ILi16EEEEEEEELb0EEEEEvNT_6ParamsE)
        /*005c*/ 	.short	0x0210
        /*005e*/ 	.short	0x0070


	//----- nvinfo : EIATTR_SW_WAR
	.align		4
.L_936:
        /*0060*/ 	.byte	0x04, 0x36
        /*0062*/ 	.short	(.L_938 - .L_937)
.L_937:
        /*0064*/ 	.word	0x00000008
.L_938:


//--------------------- .nv.info._ZN7cutlass13device_kernelIN5flash32FlashAttnBwdPostprocessConvertdQIN4cute5tupleIJNS3_1CILi64EEENS5_ILi128EEEEEENS_10bfloat16_tEfNS_4arch4Sm80ELi256ENS3_8TiledMMAINS3_8MMA_AtomIJNS3_30SM80_16x8x16_F32BF16BF16F32_TNEEEENS3_6LayoutINS4_IJNS5_ILi2EEENS5_ILi4EEENS5_ILi1EEEEEENS4_IJSJ_SH_NS5_ILi0EEEEEEEENS4_IJNS5_ILi32EEES6_NS5_ILi16EEEEEEEELb0EEEEEvNT_6ParamsE --------------------------
	.section	.nv.info._ZN7cutlass13device_kernelIN5flash32FlashAttnBwdPostprocessConvertdQIN4cute5tupleIJNS3_1CILi64EEENS5_ILi128EEEEEENS_10bfloat16_tEfNS_4arch4Sm80ELi256ENS3_8TiledMMAINS3_8MMA_AtomIJNS3_30SM80_16x8x16_F32BF16BF16F32_TNEEEENS3_6LayoutINS4_IJNS5_ILi2EEENS5_ILi4EEENS5_ILi1EEEEEENS4_IJSJ_SH_NS5_ILi0EEEEEEEENS4_IJNS5_ILi32EEES6_NS5_ILi16EEEEEEEELb0EEEEEvNT_6ParamsE,"",@"SHT_CUDA_INFO"
	.sectionflags	@""
	.align	4


	//----- nvinfo : EIATTR_CUDA_API_VERSION
	.align		4
        /*0000*/ 	.byte	0x04, 0x37
        /*0002*/ 	.short	(.L_940 - .L_939)
.L_939:
        /*0004*/ 	.word	0x00000082


	//----- nvinfo : EIATTR_KPARAM_INFO
	.align		4
.L_940:
        /*0008*/ 	.byte	0x04, 0x17
        /*000a*/ 	.short	(.L_942 - .L_941)
.L_941:
        /*000c*/ 	.word	0x00000000
        /*0010*/ 	.short	0x0000
        /*0012*/ 	.short	0x0000
        /*0014*/ 	.byte	0x00, 0xf0, 0xc1, 0x01


	//----- nvinfo : EIATTR_SPARSE_MMA_MASK
	.align		4
.L_942:
        /*0018*/ 	.byte	0x03, 0x50
        /*001a*/ 	.short	0x0000


	//----- nvinfo : EIATTR_MAXREG_COUNT
	.align		4
        /*001c*/ 	.byte	0x03, 0x1b
        /*001e*/ 	.short	0x0080


	//----- nvinfo : EIATTR_NUM_BARRIERS
	.align		4
        /*0020*/ 	.byte	0x02, 0x4c
        /*0022*/ 	.byte	0x01
	.zero		1


	//----- nvinfo : EIATTR_MERCURY_ISA_VERSION
	.align		4
        /*0024*/ 	.byte	0x03, 0x5f
        /*0026*/ 	.short	0x0101


	//----- nvinfo : EIATTR_EXIT_INSTR_OFFSETS
	.align		4
        /*0028*/ 	.byte	0x04, 0x1c
        /*002a*/ 	.short	(.L_944 - .L_943)


	//   ....[0]....
.L_943:
        /*002c*/ 	.word	0x000001b0


	//   ....[1]....
        /*0030*/ 	.word	0x000013c0


	//   ....[2]....
        /*0034*/ 	.word	0x000014a0


	//----- nvinfo : EIATTR_MAX_THREADS
	.align		4
.L_944:
        /*0038*/ 	.byte	0x04, 0x05
        /*003a*/ 	.short	(.L_946 - .L_945)
.L_945:
        /*003c*/ 	.word	0x00000100
        /*0040*/ 	.word	0x00000001
        /*0044*/ 	.word	0x00000001


	//----- nvinfo : EIATTR_CRS_STACK_SIZE
	.align		4
.L_946:
        /*0048*/ 	.byte	0x04, 0x1e
        /*004a*/ 	.short	(.L_948 - .L_947)
.L_947:
        /*004c*/ 	.word	0x00000000


	//----- nvinfo : EIATTR_CBANK_PARAM_SIZE
	.align		4
.L_948:
        /*0050*/ 	.byte	0x03, 0x19
        /*0052*/ 	.short	0x0070


	//----- nvinfo : EIATTR_PARAM_CBANK
	.align		4
        /*0054*/ 	.byte	0x04, 0x0a
        /*0056*/ 	.short	(.L_950 - .L_949)
	.align		4
.L_949:
        /*0058*/ 	.word	index@(.nv.constant0._ZN7cutlass13device_kernelIN5flash32FlashAttnBwdPostprocessConvertdQIN4cute5tupleIJNS3_1CILi64EEENS5_ILi128EEEEEENS_10bfloat16_tEfNS_4arch4Sm80ELi256ENS3_8TiledMMAINS3_8MMA_AtomIJNS3_30SM80_16x8x16_F32BF16BF16F32_TNEEEENS3_6LayoutINS4_IJNS5_ILi2EEENS5_ILi4EEENS5_ILi1EEEEEENS4_IJSJ_SH_NS5_ILi0EEEEEEEENS4_IJNS5_ILi32EEES6_NS5_ILi16EEEEEEEELb0EEEEEvNT_6ParamsE)
        /*005c*/ 	.short	0x0210
        /*005e*/ 	.short	0x0070


	//----- nvinfo : EIATTR_SW_WAR
	.align		4
.L_950:
        /*0060*/ 	.byte	0x04, 0x36
        /*0062*/ 	.short	(.L_952 - .L_951)
.L_951:
        /*0064*/ 	.word	0x00000008
.L_952:


//--------------------- .nv.info._ZN7cutlass13device_kernelIN5flash19enable_sm80_to_sm89INS1_16FlashAttnBwdSm80INS1_25CollectiveMainloopBwdSm80ILi2ELi2EN4cute5tupleIJNS5_1CILi64EEENS7_ILi128EEES9_EEENS_10bfloat16_tEfNS_4arch4Sm80ELb1ELb0ELb0ELb1ELb1ELb0ELb0ELb0ELi2ELi2ELi2ELi2ELb0EEENS1_24CollectiveEpilogueBwdGQAISA_fSD_Li256ELb1ELb1EEENS1_25SingleTileBwdLPTSchedulerILb1ELi128ELb1EEEEEEEEEvNT_6ParamsE --------------------------
	.section	.nv.info._ZN7cutlass13device_kernelIN5flash19enable_sm80_to_sm89INS1_16FlashAttnBwdSm80INS1_25CollectiveMainloopBwdSm80ILi2ELi2EN4cute5tupleIJNS5_1CILi64EEENS7_ILi128EEES9_EEENS_10bfloat16_tEfNS_4arch4Sm80ELb1ELb0ELb0ELb1ELb1ELb0ELb0ELb0ELi2ELi2ELi2ELi2ELb0EEENS1_24CollectiveEpilogueBwdGQAISA_fSD_Li256ELb1ELb1EEENS1_25SingleTileBwdLPTSchedulerILb1ELi128ELb1EEEEEEEEEvNT_6ParamsE,"",@"SHT_CUDA_INFO"
	.sectionflags	@""
	.align	4


	//----- nvinfo : EIATTR_CUDA_API_VERSION
	.align		4
        /*0000*/ 	.byte	0x04, 0x37
        /*0002*/ 	.short	(.L_954 - .L_953)
.L_953:
        /*0004*/ 	.word	0x00000082


	//----- nvinfo : EIATTR_KPARAM_INFO
	.align		4
.L_954:
        /*0008*/ 	.byte	0x04, 0x17
        /*000a*/ 	.short	(.L_956 - .L_955)
.L_955:
        /*000c*/ 	.word	0x00000000
        /*0010*/ 	.short	0x0000
        /*0012*/ 	.short	0x0000
        /*0014*/ 	.byte	0x00, 0xf0, 0x41, 0x0a


	//----- nvinfo : EIATTR_SPARSE_MMA_MASK
	.align		4
.L_956:
        /*0018*/ 	.byte	0x03, 0x50
        /*001a*/ 	.short	0x0000


	//----- nvinfo : EIATTR_MAXREG_COUNT
	.align		4
        /*001c*/ 	.byte	0x03, 0x1b
        /*001e*/ 	.short	0x00ff


	//----- nvinfo : EIATTR_MERCURY_ISA_VERSION
	.align		4
        /*0020*/ 	.byte	0x03, 0x5f
        /*0022*/ 	.short	0x0101


	//----- nvinfo : EIATTR_EXIT_INSTR_OFFSETS
	.align		4
        /*0024*/ 	.byte	0x04, 0x1c
        /*0026*/ 	.short	(.L_958 - .L_957)


	//   ....[0]....
.L_957:
        /*0028*/ 	.word	0x00000010


	//----- nvinfo : EIATTR_MAX_THREADS
	.align		4
.L_958:
        /*002c*/ 	.byte	0x04, 0x05
        /*002e*/ 	.short	(.L_960 - .L_959)
.L_959:
        /*0030*/ 	.word	0x00000100
        /*0034*/ 	.word	0x00000001
        /*0038*/ 	.word	0x00000001


	//----- nvinfo : EIATTR_CBANK_PARAM_SIZE
	.align		4
.L_960:
        /*003c*/ 	.byte	0x03, 0x19
        /*003e*/ 	.short	0x0290


	//----- nvinfo : EIATTR_PARAM_CBANK
	.align		4
        /*0040*/ 	.byte	0x04, 0x0a
        /*0042*/ 	.short	(.L_962 - .L_961)
	.align		4
.L_961:
        /*0044*/ 	.word	index@(.nv.constant0._ZN7cutlass13device_kernelIN5flash19enable_sm80_to_sm89INS1_16FlashAttnBwdSm80INS1_25CollectiveMainloopBwdSm80ILi2ELi2EN4cute5tupleIJNS5_1CILi64EEENS7_ILi128EEES9_EEENS_10bfloat16_tEfNS_4arch4Sm80ELb1ELb0ELb0ELb1ELb1ELb0ELb0ELb0ELi2ELi2ELi2ELi2ELb0EEENS1_24CollectiveEpilogueBwdGQAISA_fSD_Li256ELb1ELb1EEENS1_25SingleTileBwdLPTSchedulerILb1ELi128ELb1EEEEEEEEEvNT_6ParamsE)
        /*0048*/ 	.short	0x0210
        /*004a*/ 	.short	0x0290


	//----- nvinfo : EIATTR_SW_WAR
	.align		4
.L_962:
        /*004c*/ 	.byte	0x04, 0x36
        /*004e*/ 	.short	(.L_964 - .L_963)
.L_963:
        /*0050*/ 	.word	0x00000008
.L_964:


//--------------------- .nv.info._ZN7cutlass13device_kernelIN5flash22FlashAttnBwdPreprocessIN4cute5tupleIJNS3_1CILi64EEENS5_ILi128EEEEEENS_10bfloat16_tEfNS_4arch4Sm80ELb1ELb1EEEEEvNT_6ParamsE --------------------------
	.section	.nv.info._ZN7cutlass13device_kernelIN5flash22FlashAttnBwdPreprocessIN4cute5tupleIJNS3_1CILi64EEENS5_ILi128EEEEEENS_10bfloat16_tEfNS_4arch4Sm80ELb1ELb1EEEEEvNT_6ParamsE,"",@"SHT_CUDA_INFO"
	.sectionflags	@""
	.align	4


	//----- nvinfo : EIATTR_CUDA_API_VERSION
	.align		4
        /*0000*/ 	.byte	0x04, 0x37
        /*0002*/ 	.short	(.L_966 - .L_965)
.L_965:
        /*0004*/ 	.word	0x00000082


	//----- nvinfo : EIATTR_KPARAM_INFO
	.align		4
.L_966:
        /*0008*/ 	.byte	0x04, 0x17
        /*000a*/ 	.short	(.L_968 - .L_967)
.L_967:
        /*000c*/ 	.word	0x00000000
        /*0010*/ 	.short	0x0000
        /*0012*/ 	.short	0x0000
        /*0014*/ 	.byte	0x00, 0xf0, 0xc1, 0x03


	//----- nvinfo : EIATTR_SPARSE_MMA_MASK
	.align		4
.L_968:
        /*0018*/ 	.byte	0x03, 0x50
        /*001a*/ 	.short	0x0000


	//----- nvinfo : EIATTR_MAXREG_COUNT
	.align		4
        /*001c*/ 	.byte	0x03, 0x1b
        /*001e*/ 	.short	0x0080


	//----- nvinfo : EIATTR_MERCURY_ISA_VERSION
	.align		4
        /*0020*/ 	.byte	0x03, 0x5f
        /*0022*/ 	.short	0x0101


	//----- nvinfo : EIATTR_COOP_GROUP_MASK_REGIDS
	.align		4
        /*0024*/ 	.byte	0x04, 0x29
        /*0026*/ 	.short	(.L_970 - .L_969)


	//   ....[0]....
.L_969:
        /*0028*/ 	.word	0xffffffff


	//   ....[1]....
        /*002c*/ 	.word	0xffffffff


	//   ....[2]....
        /*0030*/ 	.word	0xffffffff


	//   ....[3]....
        /*0034*/ 	.word	0xffffffff


	//   ....[4]....
        /*0038*/ 	.word	0xffffffff


	//   ....[5]....
        /*003c*/ 	.word	0xffffffff


	//   ....[6]....
        /*0040*/ 	.word	0xffffffff


	//   ....[7]....
        /*0044*/ 	.word	0xffffffff


	//   ....[8]....
        /*0048*/ 	.word	0xffffffff


	//   ....[9]....
        /*004c*/ 	.word	0xffffffff


	//   ....[10]....
        /*0050*/ 	.word	0xffffffff


	//   ....[11]....
        /*0054*/ 	.word	0xffffffff


	//   ....[12]....
        /*0058*/ 	.word	0xffffffff


	//   ....[13]....
        /*005c*/ 	.word	0xffffffff


	//   ....[14]....
        /*0060*/ 	.word	0xffffffff


	//   ....[15]....
        /*0064*/ 	.word	0xffffffff


	//----- nvinfo : EIATTR_COOP_GROUP_INSTR_OFFSETS
	.align		4
.L_970:
        /*0068*/ 	.byte	0x04, 0x28
        /*006a*/ 	.short	(.L_972 - .L_971)


	//   ....[0]....
.L_971:
        /*006c*/ 	.word	0x000013a0


	//   ....[1]....
        /*0070*/ 	.word	0x000013b0


	//   ....[2]....
        /*0074*/ 	.word	0x000013c0


	//   ....[3]....
        /*0078*/ 	.word	0x000013d0


	//   ....[4]....
        /*007c*/ 	.word	0x00001420


	//   ....[5]....
        /*0080*/ 	.word	0x00001430


	//   ....[6]....
        /*0084*/ 	.word	0x00001440


	//   ....[7]....
        /*0088*/ 	.word	0x00001450


	//   ....[8]....
        /*008c*/ 	.word	0x000014a0


	//   ....[9]....
        /*0090*/ 	.word	0x000014b0


	//   ....[10]....
        /*0094*/ 	.word	0x000014c0


	//   ....[11]....
        /*0098*/ 	.word	0x000014d0


	//   ....[12]....
        /*009c*/ 	.word	0x00001520


	//   ....[13]....
        /*00a0*/ 	.word	0x00001540


	//   ....[14]....
        /*00a4*/ 	.word	0x00001550


	//   ....[15]....
        /*00a8*/ 	.word	0x00001560


	//----- nvinfo : EIATTR_EXIT_INSTR_OFFSETS
	.align		4
.L_972:
        /*00ac*/ 	.byte	0x04, 0x1c
        /*00ae*/ 	.short	(.L_974 - .L_973)


	//   ....[0]....
.L_973:
        /*00b0*/ 	.word	0x000001c0


	//   ....[1]....
        /*00b4*/ 	.word	0x00001bb0


	//   ....[2]....
        /*00b8*/ 	.word	0x00001c30


	//----- nvinfo : EIATTR_MAX_THREADS
	.align		4
.L_974:
        /*00bc*/ 	.byte	0x04, 0x05
        /*00be*/ 	.short	(.L_976 - .L_975)
.L_975:
        /*00c0*/ 	.word	0x00000100
        /*00c4*/ 	.word	0x00000001
        /*00c8*/ 	.word	0x00000001


	//----- nvinfo : EIATTR_CRS_STACK_SIZE
	.align		4
.L_976:
        /*00cc*/ 	.byte	0x04, 0x1e
        /*00ce*/ 	.short	(.L_978 - .L_977)
.L_977:
        /*00d0*/ 	.word	0x00000000


	//----- nvinfo : EIATTR_CBANK_PARAM_SIZE
	.align		4
.L_978:
        /*00d4*/ 	.byte	0x03, 0x19
        /*00d6*/ 	.short	0x00f0


	//----- nvinfo : EIATTR_PARAM_CBANK
	.align		4
        /*00d8*/ 	.byte	0x04, 0x0a
        /*00da*/ 	.short	(.L_980 - .L_979)
	.align		4
.L_979:
        /*00dc*/ 	.word	index@(.nv.constant0._ZN7cutlass13device_kernelIN5flash22FlashAttnBwdPreprocessIN4cute5tupleIJNS3_1CILi64EEENS5_ILi128EEEEEENS_10bfloat16_tEfNS_4arch4Sm80ELb1ELb1EEEEEvNT_6ParamsE)
        /*00e0*/ 	.short	0x0210
        /*00e2*/ 	.short	0x00f0


	//----- nvinfo : EIATTR_SW_WAR
	.align		4
.L_980:
        /*00e4*/ 	.byte	0x04, 0x36
        /*00e6*/ 	.short	(.L_982 - .L_981)
.L_981:
        /*00e8*/ 	.word	0x00000008
.L_982:


//--------------------- .nv.callgraph             --------------------------
	.section	.nv.callgraph,"",@"SHT_CUDA_CALLGRAPH"
	.align	4
	.sectionentsize	8
	.align		4
        /*0000*/ 	.word	0x00000000
	.align		4
        /*0004*/ 	.word	0xffffffff
	.align		4
        /*0008*/ 	.word	0x00000000
	.align		4
        /*000c*/ 	.word	0xfffffffe
	.align		4
        /*0010*/ 	.word	0x00000000
	.align		4
        /*0014*/ 	.word	0xfffffffd
	.align		4
        /*0018*/ 	.word	0x00000000
	.align		4
        /*001c*/ 	.word	0xfffffffc


//--------------------- .nv.constant4             --------------------------
	.section	.nv.constant4,"a",@progbits
	.align	8
	.align		8
.nv.constant4:
        /*0000*/ 	.dword	_ZN66_INTERNAL_2af2d375_30_flash_bwd_hdim128_bf16_sm80_cu_ef95aea4_31444cuda3std3__45__cpo5beginE
	.align		8
        /*0008*/ 	.dword	_ZN66_INTERNAL_2af2d375_30_flash_bwd_hdim128_bf16_sm80_cu_ef95aea4_31444cuda3std3__45__cpo3endE
	.align		8
        /*0010*/ 	.dword	_ZN66_INTERNAL_2af2d375_30_flash_bwd_hdim128_bf16_sm80_cu_ef95aea4_31444cuda3std3__45__cpo6cbeginE
	.align		8
        /*0018*/ 	.dword	_ZN66_INTERNAL_2af2d375_30_flash_bwd_hdim128_bf16_sm80_cu_ef95aea4_31444cuda3std3__45__cpo4cendE
	.align		8
        /*0020*/ 	.dword	_ZN66_INTERNAL_2af2d375_30_flash_bwd_hdim128_bf16_sm80_cu_ef95aea4_31444cuda3std3__468_GLOBAL__N__2af2d375_30_flash_bwd_hdim128_bf16_sm80_cu_ef95aea4_31446ignoreE
	.align		8
        /*0028*/ 	.dword	_ZN66_INTERNAL_2af2d375_30_flash_bwd_hdim128_bf16_sm80_cu_ef95aea4_31444cuda3std3__419piecewise_constructE
	.align		8
        /*0030*/ 	.dword	_ZN66_INTERNAL_2af2d375_30_flash_bwd_hdim128_bf16_sm80_cu_ef95aea4_31444cuda3std3__48in_placeE
	.align		8
        /*0038*/ 	.dword	_ZN66_INTERNAL_2af2d375_30_flash_bwd_hdim128_bf16_sm80_cu_ef95aea4_31444cuda3std6ranges3__45__cpo4swapE
	.align		8
        /*0040*/ 	.dword	_ZN66_INTERNAL_2af2d375_30_flash_bwd_hdim128_bf16_sm80_cu_ef95aea4_31444cuda3std6ranges3__45__cpo9iter_moveE
	.align		8
        /*0048*/ 	.dword	_ZN66_INTERNAL_2af2d375_30_flash_bwd_hdim128_bf16_sm80_cu_ef95aea4_31444cute7productE
	.align		8
        /*0050*/ 	.dword	_ZN66_INTERNAL_2af2d375_30_flash_bwd_hdim128_bf16_sm80_cu_ef95aea4_31444cute1_E


//--------------------- .text._ZN7cutlass13device_kernelIN5flash19enable_sm80_to_sm89INS1_16FlashAttnBwdSm80INS1_25CollectiveMainloopBwdSm80ILi2ELi1EN4cute5tupleIJNS5_1CILi64EEENS7_ILi96EEENS7_ILi128EEEEEENS_10bfloat16_tEfNS_4arch4Sm80ELb0ELb0ELb0ELb0ELb0ELb0ELb0ELb0ELi2ELi2ELi2ELi2ELb1EEENS1_21CollectiveEpilogueBwdISB_SC_SE_Li256ELb0ELb0ELi4EEENS1_19SingleTileSchedulerILb0ELb0ELb0ELi96EEEEEEEEEvNT_6ParamsE --------------------------
	.section	.text._ZN7cutlass13device_kernelIN5flash19enable_sm80_to_sm89INS1_16FlashAttnBwdSm80INS1_25CollectiveMainloopBwdSm80ILi2ELi1EN4cute5tupleIJNS5_1CILi64EEENS7_ILi96EEENS7_ILi128EEEEEENS_10bfloat16_tEfNS_4arch4Sm80ELb0ELb0ELb0ELb0ELb0ELb0ELb0ELb0ELi2ELi2ELi2ELi2ELb1EEENS1_21CollectiveEpilogueBwdISB_SC_SE_Li256ELb0ELb0ELi4EEENS1_19SingleTileSchedulerILb0ELb0ELb0ELi96EEEEEEEEEvNT_6ParamsE,"ax",@progbits
	.align	128
.text._ZN7cutlass13device_kernelIN5flash19enable_sm80_to_sm89INS1_16FlashAttnBwdSm80INS1_25CollectiveMainloopBwdSm80ILi2ELi1EN4cute5tupleIJNS5_1CILi64EEENS7_ILi96EEENS7_ILi128EEEEEENS_10bfloat16_tEfNS_4arch4Sm80ELb0ELb0ELb0ELb0ELb0ELb0ELb0ELb0ELi2ELi2ELi2ELi2ELb1EEENS1_21CollectiveEpilogueBwdISB_SC_SE_Li256ELb0ELb0ELi4EEENS1_19SingleTileSchedulerILb0ELb0ELb0ELi96EEEEEEEEEvNT_6ParamsE:
        .type           _ZN7cutlass13device_kernelIN5flash19enable_sm80_to_sm89INS1_16FlashAttnBwdSm80INS1_25CollectiveMainloopBwdSm80ILi2ELi1EN4cute5tupleIJNS5_1CILi64EEENS7_ILi96EEENS7_ILi128EEEEEENS_10bfloat16_tEfNS_4arch4Sm80ELb0ELb0ELb0ELb0ELb0ELb0ELb0ELb0ELi2ELi2ELi2ELi2ELb1EEENS1_21CollectiveEpilogueBwdISB_SC_SE_Li256ELb0ELb0ELi4EEENS1_19SingleTileSchedulerILb0ELb0ELb0ELi96EEEEEEEEEvNT_6ParamsE,@function
        .size           _ZN7cutlass13device_kernelIN5flash19enable_sm80_to_sm89INS1_16FlashAttnBwdSm80INS1_25CollectiveMainloopBwdSm80ILi2ELi1EN4cute5tupleIJNS5_1CILi64EEENS7_ILi96EEENS7_ILi128EEEEEENS_10bfloat16_tEfNS_4arch4Sm80ELb0ELb0ELb0ELb0ELb0ELb0ELb0ELb0ELi2ELi2ELi2ELi2ELb1EEENS1_21CollectiveEpilogueBwdISB_SC_SE_Li256ELb0ELb0ELi4EEENS1_19SingleTileSchedulerILb0ELb0ELb0ELi96EEEEEEEEEvNT_6ParamsE,(.L_x_97 - _ZN7cutlass13device_kernelIN5flash19enable_sm80_to_sm89INS1_16FlashAttnBwdSm80INS1_25CollectiveMainloopBwdSm80ILi2ELi1EN4cute5tupleIJNS5_1CILi64EEENS7_ILi96EEENS7_ILi128EEEEEENS_10bfloat16_tEfNS_4arch4Sm80ELb0ELb0ELb0ELb0ELb0ELb0ELb0ELb0ELi2ELi2ELi2ELi2ELb1EEENS1_21CollectiveEpilogueBwdISB_SC_SE_Li256ELb0ELb0ELi4EEENS1_19SingleTileSchedulerILb0ELb0ELb0ELi96EEEEEEEEEvNT_6ParamsE)
        .other          _ZN7cutlass13device_kernelIN5flash19enable_sm80_to_sm89INS1_16FlashAttnBwdSm80INS1_25CollectiveMainloopBwdSm80ILi2ELi1EN4cute5tupleIJNS5_1CILi64EEENS7_ILi96EEENS7_ILi128EEEEEENS_10bfloat16_tEfNS_4arch4Sm80ELb0ELb0ELb0ELb0ELb0ELb0ELb0ELb0ELi2ELi2ELi2ELi2ELb1EEENS1_21CollectiveEpilogueBwdISB_SC_SE_Li256ELb0ELb0ELi4EEENS1_19SingleTileSchedulerILb0ELb0ELb0ELi96EEEEEEEEEvNT_6ParamsE,@"STO_CUDA_ENTRY STV_DEFAULT"
_ZN7cutlass13device_kernelIN5flash19enable_sm80_to_sm89INS1_16FlashAttnBwdSm80INS1_25CollectiveMainloopBwdSm80ILi2ELi1EN4cute5tupleIJNS5_1CILi64EEENS7_ILi96EEENS7_ILi128EEEEEENS_10bfloat16_tEfNS_4arch4Sm80ELb0ELb0ELb0ELb0ELb0ELb0ELb0ELb0ELi2ELi2ELi2ELi2ELb1EEENS1_21CollectiveEpilogueBwdISB_SC_SE_Li256ELb0ELb0ELi4EEENS1_19SingleTileSchedulerILb0ELb0ELb0ELi96EEEEEEEEEvNT_6ParamsE:
[----:B------:R-:W-:Y:S01]  /*0000*/  LDC R1, c[0x0][0x28] ;  /* 0x00000a00ff017b82 */ /* 0x000fe20000000800 */
[----:B------:R-:W-:Y:S05]  /*0010*/  EXIT ;  /* 0x000000000000794d */ /* 0x000fea0003800000 */
.L_x_0:
[----:B------:R-:W-:-:S00]  /*0020*/  BRA `(.L_x_0) ;  /* 0xfffffffc00fc7947 */ /* 0x000fc0000383ffff */
[----:B------:R-:W-:-:S00]  /*0030*/  NOP ;  /* 0x0000000000007918 */ /* 0x000fc00000000000 */
        /* <DEDUP_REMOVED lines=12> */
.L_x_97:


//--------------------- .text._ZN7cutlass13device_kernelIN5flash19enable_sm80_to_sm89INS1_16FlashAttnBwdSm80INS1_25CollectiveMainloopBwdSm80ILi2ELi1EN4cute5tupleIJNS5_1CILi64EEENS7_ILi96EEENS7_ILi128EEEEEENS_10bfloat16_tEfNS_4arch4Sm80ELb0ELb0ELb0ELb0ELb1ELb0ELb0ELb0ELi2ELi2ELi2ELi2ELb1EEENS1_21CollectiveEpilogueBwdISB_SC_SE_Li256ELb0ELb0ELi4EEENS1_19SingleTileSchedulerILb0ELb0ELb0ELi96EEEEEEEEEvNT_6ParamsE --------------------------
	.section	.text._ZN7cutlass13device_kernelIN5flash19enable_sm80_to_sm89INS1_16FlashAttnBwdSm80INS1_25CollectiveMainloopBwdSm80ILi2ELi1EN4cute5tupleIJNS5_1CILi64EEENS7_ILi96EEENS7_ILi128EEEEEENS_10bfloat16_tEfNS_4arch4Sm80ELb0ELb0ELb0ELb0ELb1ELb0ELb0ELb0ELi2ELi2ELi2ELi2ELb1EEENS1_21CollectiveEpilogueBwdISB_SC_SE_Li256ELb0ELb0ELi4EEENS1_19SingleTileSchedulerILb0ELb0ELb0ELi96EEEEEEEEEvNT_6ParamsE,"ax",@progbits
	.align	128
.text._ZN7cutlass13device_kernelIN5flash19enable_sm80_to_sm89INS1_16FlashAttnBwdSm80INS1_25CollectiveMainloopBwdSm80ILi2ELi1EN4cute5tupleIJNS5_1CILi64EEENS7_ILi96EEENS7_ILi128EEEEEENS_10bfloat16_tEfNS_4arch4Sm80ELb0ELb0ELb0ELb0ELb1ELb0ELb0ELb0ELi2ELi2ELi2ELi2ELb1EEENS1_21CollectiveEpilogueBwdISB_SC_SE_Li256ELb0ELb0ELi4EEENS1_19SingleTileSchedulerILb0ELb0ELb0ELi96EEEEEEEEEvNT_6ParamsE:
        .type           _ZN7cutlass13device_kernelIN5flash19enable_sm80_to_sm89INS1_16FlashAttnBwdSm80INS1_25CollectiveMainloopBwdSm80ILi2ELi1EN4cute5tupleIJNS5_1CILi64EEENS7_ILi96EEENS7_ILi128EEEEEENS_10bfloat16_tEfNS_4arch4Sm80ELb0ELb0ELb0ELb0ELb1ELb0ELb0ELb0ELi2ELi2ELi2ELi2ELb1EEENS1_21CollectiveEpilogueBwdISB_SC_SE_Li256ELb0ELb0ELi4EEENS1_19SingleTileSchedulerILb0ELb0ELb0ELi96EEEEEEEEEvNT_6ParamsE,@function
        .size           _ZN7cutlass13device_kernelIN5flash19enable_sm80_to_sm89INS1_16FlashAttnBwdSm80INS1_25CollectiveMainloopBwdSm80ILi2ELi1EN4cute5tupleIJNS5_1CILi64EEENS7_ILi96EEENS7_ILi128EEEEEENS_10bfloat16_tEfNS_4arch4Sm80ELb0ELb0ELb0ELb0ELb1ELb0ELb0ELb0ELi2ELi2ELi2ELi2ELb1EEENS1_21CollectiveEpilogueBwdISB_SC_SE_Li256ELb0ELb0ELi4EEENS1_19SingleTileSchedulerILb0ELb0ELb0ELi96EEEEEEEEEvNT_6ParamsE,(.L_x_98 - _ZN7cutlass13device_kernelIN5flash19enable_sm80_to_sm89INS1_16FlashAttnBwdSm80INS1_25CollectiveMainloopBwdSm80ILi2ELi1EN4cute5tupleIJNS5_1CILi64EEENS7_ILi96EEENS7_ILi128EEEEEENS_10bfloat16_tEfNS_4arch4Sm80ELb0ELb0ELb0ELb0ELb1ELb0ELb0ELb0ELi2ELi2ELi2ELi2ELb1EEENS1_21CollectiveEpilogueBwdISB_SC_SE_Li256ELb0ELb0ELi4EEENS1_19SingleTileSchedulerILb0ELb0ELb0ELi96EEEEEEEEEvNT_6ParamsE)
        .other          _ZN7cutlass13device_kernelIN5flash19enable_sm80_to_sm89INS1_16FlashAttnBwdSm80INS1_25CollectiveMainloopBwdSm80ILi2ELi1EN4cute5tupleIJNS5_1CILi64EEENS7_ILi96EEENS7_ILi128EEEEEENS_10bfloat16_tEfNS_4arch4Sm80ELb0ELb0ELb0ELb0ELb1ELb0ELb0ELb0ELi2ELi2ELi2ELi2ELb1EEENS1_21CollectiveEpilogueBwdISB_SC_SE_Li256ELb0ELb0ELi4EEENS1_19SingleTileSchedulerILb0ELb0ELb0ELi96EEEEEEEEEvNT_6ParamsE,@"STO_CUDA_ENTRY STV_DEFAULT"
_ZN7cutlass13device_kernelIN5flash19enable_sm80_to_sm89INS1_16FlashAttnBwdSm80INS1_25CollectiveMainloopBwdSm80ILi2ELi1EN4cute5tupleIJNS5_1CILi64EEENS7_ILi96EEENS7_ILi128EEEEEENS_10bfloat16_tEfNS_4arch4Sm80ELb0ELb0ELb0ELb0ELb1ELb0ELb0ELb0ELi2ELi2ELi2ELi2ELb1EEENS1_21CollectiveEpilogueBwdISB_SC_SE_Li256ELb0ELb0ELi4EEENS1_19SingleTileSchedulerILb0ELb0ELb0ELi96EEEEEEEEEvNT_6ParamsE:
[----:B------:R-:W-:Y:S01]  /*0000*/  LDC R1, c[0x0][0x28] ;  /* 0x00000a00ff017b82 */ /* 0x000fe20000000800 */
[----:B------:R-:W-:Y:S05]  /*0010*/  EXIT ;  /* 0x000000000000794d */ /* 0x000fea0003800000 */
.L_x_1:
        /* <DEDUP_REMOVED lines=14> */
.L_x_98:


//--------------------- .text._ZN7cutlass13device_kernelIN5flash19enable_sm80_to_sm89INS1_16FlashAttnBwdSm80INS1_25CollectiveMainloopBwdSm80ILi2ELi1EN4cute5tupleIJNS5_1CILi64EEENS7_ILi96EEENS7_ILi128EEEEEENS_10bfloat16_tEfNS_4arch4Sm80ELb0ELb0ELb0ELb0ELb0ELb0ELb0ELb0ELi2ELi2ELi2ELi2ELb1EEENS1_24CollectiveEpilogueBwdGQAISB_fSE_Li256ELb0ELb0EEENS1_19SingleTileSchedulerILb0ELb0ELb0ELi96EEEEEEEEEvNT_6ParamsE --------------------------
	.section	.text._ZN7cutlass13device_kernelIN5flash19enable_sm80_to_sm89INS1_16FlashAttnBwdSm80INS1_25CollectiveMainloopBwdSm80ILi2ELi1EN4cute5tupleIJNS5_1CILi64EEENS7_ILi96EEENS7_ILi128EEEEEENS_10bfloat16_tEfNS_4arch4Sm80ELb0ELb0ELb0ELb0ELb0ELb0ELb0ELb0ELi2ELi2ELi2ELi2ELb1EEENS1_24CollectiveEpilogueBwdGQAISB_fSE_Li256ELb0ELb0EEENS1_19SingleTileSchedulerILb0ELb0ELb0ELi96EEEEEEEEEvNT_6ParamsE,"ax",@progbits
	.align	128
.text._ZN7cutlass13device_kernelIN5flash19enable_sm80_to_sm89INS1_16FlashAttnBwdSm80INS1_25CollectiveMainloopBwdSm80ILi2ELi1EN4cute5tupleIJNS5_1CILi64EEENS7_ILi96EEENS7_ILi128EEEEEENS_10bfloat16_tEfNS_4arch4Sm80ELb0ELb0ELb0ELb0ELb0ELb0ELb0ELb0ELi2ELi2ELi2ELi2ELb1EEENS1_24CollectiveEpilogueBwdGQAISB_fSE_Li256ELb0ELb0EEENS1_19SingleTileSchedulerILb0ELb0ELb0ELi96EEEEEEEEEvNT_6ParamsE:
        .type           _ZN7cutlass13device_kernelIN5flash19enable_sm80_to_sm89INS1_16FlashAttnBwdSm80INS1_25CollectiveMainloopBwdSm80ILi2ELi1EN4cute5tupleIJNS5_1CILi64EEENS7_ILi96EEENS7_ILi128EEEEEENS_10bfloat16_tEfNS_4arch4Sm80ELb0ELb0ELb0ELb0ELb0ELb0ELb0ELb0ELi2ELi2ELi2ELi2ELb1EEENS1_24CollectiveEpilogueBwdGQAISB_fSE_Li256ELb0ELb0EEENS1_19SingleTileSchedulerILb0ELb0ELb0ELi96EEEEEEEEEvNT_6ParamsE,@function
        .size           _ZN7cutlass13device_kernelIN5flash19enable_sm80_to_sm89INS1_16FlashAttnBwdSm80INS1_25CollectiveMainloopBwdSm80ILi2ELi1EN4cute5tupleIJNS5_1CILi64EEENS7_ILi96EEENS7_ILi128EEEEEENS_10bfloat16_tEfNS_4arch4Sm80ELb0ELb0ELb0ELb0ELb0ELb0ELb0ELb0ELi2ELi2ELi2ELi2ELb1EEENS1_24CollectiveEpilogueBwdGQAISB_fSE_Li256ELb0ELb0EEENS1_19SingleTileSchedulerILb0ELb0ELb0ELi96EEEEEEEEEvNT_6ParamsE,(.L_x_99 - _ZN7cutlass13device_kernelIN5flash19enable_sm80_to_sm89INS1_16FlashAttnBwdSm80INS1_25CollectiveMainloopBwdSm80ILi2ELi1EN4cute5tupleIJNS5_1CILi64EEENS7_ILi96EEENS7_ILi128EEEEEENS_10bfloat16_tEfNS_4arch4Sm80ELb0ELb0ELb0ELb0ELb0ELb0ELb0ELb0ELi2ELi2ELi2ELi2ELb1EEENS1_24CollectiveEpilogueBwdGQAISB_fSE_Li256ELb0ELb0EEENS1_19SingleTileSchedulerILb0ELb0ELb0ELi96EEEEEEEEEvNT_6ParamsE)
        .other          _ZN7cutlass13device_kernelIN5flash19enable_sm80_to_sm89INS1_16FlashAttnBwdSm80INS1_25CollectiveMainloopBwdSm80ILi2ELi1EN4cute5tupleIJNS5_1CILi64EEENS7_ILi96EEENS7_ILi128EEEEEENS_10bfloat16_tEfNS_4arch4Sm80ELb0ELb0ELb0ELb0ELb0ELb0ELb0ELb0ELi2ELi2ELi2ELi2ELb1EEENS1_24CollectiveEpilogueBwdGQAISB_fSE_Li256ELb0ELb0EEENS1_19SingleTileSchedulerILb0ELb0ELb0ELi96EEEEEEEEEvNT_6ParamsE,@"STO_CUDA_ENTRY STV_DEFAULT"
_ZN7cutlass13device_kernelIN5flash19enable_sm80_to_sm89INS1_16FlashAttnBwdSm80INS1_25CollectiveMainloopBwdSm80ILi2ELi1EN4cute5tupleIJNS5_1CILi64EEENS7_ILi96EEENS7_ILi128EEEEEENS_10bfloat16_tEfNS_4arch4Sm80ELb0ELb0ELb0ELb0ELb0ELb0ELb0ELb0ELi2ELi2ELi2ELi2ELb1EEENS1_24CollectiveEpilogueBwdGQAISB_fSE_Li256ELb0ELb0EEENS1_19SingleTileSchedulerILb0ELb0ELb0ELi96EEEEEEEEEvNT_6ParamsE:
[----:B------:R-:W-:Y:S01]  /*0000*/  LDC R1, c[0x0][0x28] ;  /* 0x00000a00ff017b82 */ /* 0x000fe20000000800 */
[----:B------:R-:W-:Y:S05]  /*0010*/  EXIT ;  /* 0x000000000000794d */ /* 0x000fea0003800000 */
.L_x_2:
        /* <DEDUP_REMOVED lines=14> */
.L_x_99:


//--------------------- .text._ZN7cutlass13device_kernelIN5flash19enable_sm80_to_sm89INS1_16FlashAttnBwdSm80INS1_25CollectiveMainloopBwdSm80ILi2ELi1EN4cute5tupleIJNS5_1CILi64EEENS7_ILi96EEENS7_ILi128EEEEEENS_10bfloat16_tEfNS_4arch4Sm80ELb0ELb0ELb0ELb0ELb1ELb0ELb0ELb0ELi2ELi2ELi2ELi2ELb1EEENS1_24CollectiveEpilogueBwdGQAISB_fSE_Li256ELb0ELb1EEENS1_19SingleTileSchedulerILb0ELb0ELb0ELi96EEEEEEEEEvNT_6ParamsE --------------------------
	.section	.text._ZN7cutlass13device_kernelIN5flash19enable_sm80_to_sm89INS1_16FlashAttnBwdSm80INS1_25CollectiveMainloopBwdSm80ILi2ELi1EN4cute5tupleIJNS5_1CILi64EEENS7_ILi96EEENS7_ILi128EEEEEENS_10bfloat16_tEfNS_4arch4Sm80ELb0ELb0ELb0ELb0ELb1ELb0ELb0ELb0ELi2ELi2ELi2ELi2ELb1EEENS1_24CollectiveEpilogueBwdGQAISB_fSE_Li256ELb0ELb1EEENS1_19SingleTileSchedulerILb0ELb0ELb0ELi96EEEEEEEEEvNT_6ParamsE,"ax",@progbits
	.align	128
.text._ZN7cutlass13device_kernelIN5flash19enable_sm80_to_sm89INS1_16FlashAttnBwdSm80INS1_25CollectiveMainloopBwdSm80ILi2ELi1EN4cute5tupleIJNS5_1CILi64EEENS7_ILi96EEENS7_ILi128EEEEEENS_10bfloat16_tEfNS_4arch4Sm80ELb0ELb0ELb0ELb0ELb1ELb0ELb0ELb0ELi2ELi2ELi2ELi2ELb1EEENS1_24CollectiveEpilogueBwdGQAISB_fSE_Li256ELb0ELb1EEENS1_19SingleTileSchedulerILb0ELb0ELb0ELi96EEEEEEEEEvNT_6ParamsE:
        .type           _ZN7cutlass13device_kernelIN5flash19enable_sm80_to_sm89INS1_16FlashAttnBwdSm80INS1_25CollectiveMainloopBwdSm80ILi2ELi1EN4cute5tupleIJNS5_1CILi64EEENS7_ILi96EEENS7_ILi128EEEEEENS_10bfloat16_tEfNS_4arch4Sm80ELb0ELb0ELb0ELb0ELb1ELb0ELb0ELb0ELi2ELi2ELi2ELi2ELb1EEENS1_24CollectiveEpilogueBwdGQAISB_fSE_Li256ELb0ELb1EEENS1_19SingleTileSchedulerILb0ELb0ELb0ELi96EEEEEEEEEvNT_6ParamsE,@function
        .size           _ZN7cutlass13device_kernelIN5flash19enable_sm80_to_sm89INS1_16FlashAttnBwdSm80INS1_25CollectiveMainloopBwdSm80ILi2ELi1EN4cute5tupleIJNS5_1CILi64EEENS7_ILi96EEENS7_ILi128EEEEEENS_10bfloat16_tEfNS_4arch4Sm80ELb0ELb0ELb0ELb0ELb1ELb0ELb0ELb0ELi2ELi2ELi2ELi2ELb1EEENS1_24CollectiveEpilogueBwdGQAISB_fSE_Li256ELb0ELb1EEENS1_19SingleTileSchedulerILb0ELb0ELb0ELi96EEEEEEEEEvNT_6ParamsE,(.L_x_100 - _ZN7cutlass13device_kernelIN5flash19enable_sm80_to_sm89INS1_16FlashAttnBwdSm80INS1_25CollectiveMainloopBwdSm80ILi2ELi1EN4cute5tupleIJNS5_1CILi64EEENS7_ILi96EEENS7_ILi128EEEEEENS_10bfloat16_tEfNS_4arch4Sm80ELb0ELb0ELb0ELb0ELb1ELb0ELb0ELb0ELi2ELi2ELi2ELi2ELb1EEENS1_24CollectiveEpilogueBwdGQAISB_fSE_Li256ELb0ELb1EEENS1_19SingleTileSchedulerILb0ELb0ELb0ELi96EEEEEEEEEvNT_6ParamsE)
        .other          _ZN7cutlass13device_kernelIN5flash19enable_sm80_to_sm89INS1_16FlashAttnBwdSm80INS1_25CollectiveMainloopBwdSm80ILi2ELi1EN4cute5tupleIJNS5_1CILi64EEENS7_ILi96EEENS7_ILi128EEEEEENS_10bfloat16_tEfNS_4arch4Sm80ELb0ELb0ELb0ELb0ELb1ELb0ELb0ELb0ELi2ELi2ELi2ELi2ELb1EEENS1_24CollectiveEpilogueBwdGQAISB_fSE_Li256ELb0ELb1EEENS1_19SingleTileSchedulerILb0ELb0ELb0ELi96EEEEEEEEEvNT_6ParamsE,@"STO_CUDA_ENTRY STV_DEFAULT"
_ZN7cutlass13device_kernelIN5flash19enable_sm80_to_sm89INS1_16FlashAttnBwdSm80INS1_25CollectiveMainloopBwdSm80ILi2ELi1EN4cute5tupleIJNS5_1CILi64EEENS7_ILi96EEENS7_ILi128EEEEEENS_10bfloat16_tEfNS_4arch4Sm80ELb0ELb0ELb0ELb0ELb1ELb0ELb0ELb0ELi2ELi2ELi2ELi2ELb1EEENS1_24CollectiveEpilogueBwdGQAISB_fSE_Li256ELb0ELb1EEENS1_19SingleTileSchedulerILb0ELb0ELb0ELi96EEEEEEEEEvNT_6ParamsE:
[----:B------:R-:W-:Y:S01]  /*0000*/  LDC R1, c[0x0][0x28] ;  /* 0x00000a00ff017b82 */ /* 0x000fe20000000800 */
[----:B------:R-:W-:Y:S05]  /*0010*/  EXIT ;  /* 0x000000000000794d */ /* 0x000fea0003800000 */
.L_x_3:
        /* <DEDUP_REMOVED lines=14> */
.L_x_100:


//--------------------- .text._ZN7cutlass13device_kernelIN5flash19enable_sm80_to_sm89INS1_16FlashAttnBwdSm80INS1_25CollectiveMainloopBwdSm80ILi2ELi1EN4cute5tupleIJNS5_1CILi64EEENS7_ILi96EEENS7_ILi128EEEEEENS_10bfloat16_tEfNS_4arch4Sm80ELb0ELb0ELb0ELb1ELb0ELb0ELb0ELb0ELi2ELi2ELi2ELi2ELb1EEENS1_21CollectiveEpilogueBwdISB_SC_SE_Li256ELb1ELb0ELi4EEENS1_19SingleTileSchedulerILb1ELb0ELb0ELi96EEEEEEEEEvNT_6ParamsE --------------------------
	.section	.text._ZN7cutlass13device_kernelIN5flash19enable_sm80_to_sm89INS1_16FlashAttnBwdSm80INS1_25CollectiveMainloopBwdSm80ILi2ELi1EN4cute5tupleIJNS5_1CILi64EEENS7_ILi96EEENS7_ILi128EEEEEENS_10bfloat16_tEfNS_4arch4Sm80ELb0ELb0ELb0ELb1ELb0ELb0ELb0ELb0ELi2ELi2ELi2ELi2ELb1EEENS1_21CollectiveEpilogueBwdISB_SC_SE_Li256ELb1ELb0ELi4EEENS1_19SingleTileSchedulerILb1ELb0ELb0ELi96EEEEEEEEEvNT_6ParamsE,"ax",@progbits
	.align	128
.text._ZN7cutlass13device_kernelIN5flash19enable_sm80_to_sm89INS1_16FlashAttnBwdSm80INS1_25CollectiveMainloopBwdSm80ILi2ELi1EN4cute5tupleIJNS5_1CILi64EEENS7_ILi96EEENS7_ILi128EEEEEENS_10bfloat16_tEfNS_4arch4Sm80ELb0ELb0ELb0ELb1ELb0ELb0ELb0ELb0ELi2ELi2ELi2ELi2ELb1EEENS1_21CollectiveEpilogueBwdISB_SC_SE_Li256ELb1ELb0ELi4EEENS1_19SingleTileSchedulerILb1ELb0ELb0ELi96EEEEEEEEEvNT_6ParamsE:
        .type           _ZN7cutlass13device_kernelIN5flash19enable_sm80_to_sm89INS1_16FlashAttnBwdSm80INS1_25CollectiveMainloopBwdSm80ILi2ELi1EN4cute5tupleIJNS5_1CILi64EEENS7_ILi96EEENS7_ILi128EEEEEENS_10bfloat16_tEfNS_4arch4Sm80ELb0ELb0ELb0ELb1ELb0ELb0ELb0ELb0ELi2ELi2ELi2ELi2ELb1EEENS1_21CollectiveEpilogueBwdISB_SC_SE_Li256ELb1ELb0ELi4EEENS1_19SingleTileSchedulerILb1ELb0ELb0ELi96EEEEEEEEEvNT_6ParamsE,@function
        .size           _ZN7cutlass13device_kernelIN5flash19enable_sm80_to_sm89INS1_16FlashAttnBwdSm80INS1_25CollectiveMainloopBwdSm80ILi2ELi1EN4cute5tupleIJNS5_1CILi64EEENS7_ILi96EEENS7_ILi128EEEEEENS_10bfloat16_tEfNS_4arch4Sm80ELb0ELb0ELb0ELb1ELb0ELb0ELb0ELb0ELi2ELi2ELi2ELi2ELb1EEENS1_21CollectiveEpilogueBwdISB_SC_SE_Li256ELb1ELb0ELi4EEENS1_19SingleTileSchedulerILb1ELb0ELb0ELi96EEEEEEEEEvNT_6ParamsE,(.L_x_101 - _ZN7cutlass13device_kernelIN5flash19enable_sm80_to_sm89INS1_16FlashAttnBwdSm80INS1_25CollectiveMainloopBwdSm80ILi2ELi1EN4cute5tupleIJNS5_1CILi64EEENS7_ILi96EEENS7_ILi128EEEEEENS_10bfloat16_tEfNS_4arch4Sm80ELb0ELb0ELb0ELb1ELb0ELb0ELb0ELb0ELi2ELi2ELi2ELi2ELb1EEENS1_21CollectiveEpilogueBwdISB_SC_SE_Li256ELb1ELb0ELi4EEENS1_19SingleTileSchedulerILb1ELb0ELb0ELi96EEEEEEEEEvNT_6ParamsE)
        .other          _ZN7cutlass13device_kernelIN5flash19enable_sm80_to_sm89INS1_16FlashAttnBwdSm80INS1_25CollectiveMainloopBwdSm80ILi2ELi1EN4cute5tupleIJNS5_1CILi64EEENS7_ILi96EEENS7_ILi128EEEEEENS_10bfloat16_tEfNS_4arch4Sm80ELb0ELb0ELb0ELb1ELb0ELb0ELb0ELb0ELi2ELi2ELi2ELi2ELb1EEENS1_21CollectiveEpilogueBwdISB_SC_SE_Li256ELb1ELb0ELi4EEENS1_19SingleTileSchedulerILb1ELb0ELb0ELi96EEEEEEEEEvNT_6ParamsE,@"STO_CUDA_ENTRY STV_DEFAULT"
_ZN7cutlass13device_kernelIN5flash19enable_sm80_to_sm89INS1_16FlashAttnBwdSm80INS1_25CollectiveMainloopBwdSm80ILi2ELi1EN4cute5tupleIJNS5_1CILi64EEENS7_ILi96EEENS7_ILi128EEEEEENS_10bfloat16_tEfNS_4arch4Sm80ELb0ELb0ELb0ELb1ELb0ELb0ELb0ELb0ELi2ELi2ELi2ELi2ELb1EEENS1_21CollectiveEpilogueBwdISB_SC_SE_Li256ELb1ELb0ELi4EEENS1_19SingleTileSchedulerILb1ELb0ELb0ELi96EEEEEEEEEvNT_6ParamsE:
[----:B------:R-:W-:Y:S01]  /*0000*/  LDC R1, c[0x0][0x28] ;  /* 0x00000a00ff017b82 */ /* 0x000fe20000000800 */
[----:B------:R-:W-:Y:S05]  /*0010*/  EXIT ;  /* 0x000000000000794d */ /* 0x000fea0003800000 */
.L_x_4:
        /* <DEDUP_REMOVED lines=14> */
.L_x_101:


//--------------------- .text._ZN7cutlass13device_kernelIN5flash19enable_sm80_to_sm89INS1_16FlashAttnBwdSm80INS1_25CollectiveMainloopBwdSm80ILi2ELi1EN4cute5tupleIJNS5_1CILi64EEENS7_ILi96EEENS7_ILi128EEEEEENS_10bfloat16_tEfNS_4arch4Sm80ELb0ELb0ELb0ELb1ELb1ELb0ELb0ELb0ELi2ELi2ELi2ELi2ELb1EEENS1_21CollectiveEpilogueBwdISB_SC_SE_Li256ELb1ELb0ELi4EEENS1_19SingleTileSchedulerILb1ELb0ELb0ELi96EEEEEEEEEvNT_6ParamsE --------------------------
	.section	.text._ZN7cutlass13device_kernelIN5flash19enable_sm80_to_sm89INS1_16FlashAttnBwdSm80INS1_25CollectiveMainloopBwdSm80ILi2ELi1EN4cute5tupleIJNS5_1CILi64EEENS7_ILi96EEENS7_ILi128EEEEEENS_10bfloat16_tEfNS_4arch4Sm80ELb0ELb0ELb0ELb1ELb1ELb0ELb0ELb0ELi2ELi2ELi2ELi2ELb1EEENS1_21CollectiveEpilogueBwdISB_SC_SE_Li256ELb1ELb0ELi4EEENS1_19SingleTileSchedulerILb1ELb0ELb0ELi96EEEEEEEEEvNT_6ParamsE,"ax",@progbits
	.align	128
.text._ZN7cutlass13device_kernelIN5flash19enable_sm80_to_sm89INS1_16FlashAttnBwdSm80INS1_25CollectiveMainloopBwdSm80ILi2ELi1EN4cute5tupleIJNS5_1CILi64EEENS7_ILi96EEENS7_ILi128EEEEEENS_10bfloat16_tEfNS_4arch4Sm80ELb0ELb0ELb0ELb1ELb1ELb0ELb0ELb0ELi2ELi2ELi2ELi2ELb1EEENS1_21CollectiveEpilogueBwdISB_SC_SE_Li256ELb1ELb0ELi4EEENS1_19SingleTileSchedulerILb1ELb0ELb0ELi96EEEEEEEEEvNT_6ParamsE:
        .type           _ZN7cutlass13device_kernelIN5flash19enable_sm80_to_sm89INS1_16FlashAttnBwdSm80INS1_25CollectiveMainloopBwdSm80ILi2ELi1EN4cute5tupleIJNS5_1CILi64EEENS7_ILi96EEENS7_ILi128EEEEEENS_10bfloat16_tEfNS_4arch4Sm80ELb0ELb0ELb0ELb1ELb1ELb0ELb0ELb0ELi2ELi2ELi2ELi2ELb1EEENS1_21CollectiveEpilogueBwdISB_SC_SE_Li256ELb1ELb0ELi4EEENS1_19SingleTileSchedulerILb1ELb0ELb0ELi96EEEEEEEEEvNT_6ParamsE,@function
        .size           _ZN7cutlass13device_kernelIN5flash19enable_sm80_to_sm89INS1_16FlashAttnBwdSm80INS1_25CollectiveMainloopBwdSm80ILi2ELi1EN4cute5tupleIJNS5_1CILi64EEENS7_ILi96EEENS7_ILi128EEEEEENS_10bfloat16_tEfNS_4arch4Sm80ELb0ELb0ELb0ELb1ELb1ELb0ELb0ELb0ELi2ELi2ELi2ELi2ELb1EEENS1_21CollectiveEpilogueBwdISB_SC_SE_Li256ELb1ELb0ELi4EEENS1_19SingleTileSchedulerILb1ELb0ELb0ELi96EEEEEEEEEvNT_6ParamsE,(.L_x_102 - _ZN7cutlass13device_kernelIN5flash19enable_sm80_to_sm89INS1_16FlashAttnBwdSm80INS1_25CollectiveMainloopBwdSm80ILi2ELi1EN4cute5tupleIJNS5_1CILi64EEENS7_ILi96EEENS7_ILi128EEEEEENS_10bfloat16_tEfNS_4arch4Sm80ELb0ELb0ELb0ELb1ELb1ELb0ELb0ELb0ELi2ELi2ELi2ELi2ELb1EEENS1_21CollectiveEpilogueBwdISB_SC_SE_Li256ELb1ELb0ELi4EEENS1_19SingleTileSchedulerILb1ELb0ELb0ELi96EEEEEEEEEvNT_6ParamsE)
        .other          _ZN7cutlass13device_kernelIN5flash19enable_sm80_to_sm89INS1_16FlashAttnBwdSm80INS1_25CollectiveMainloopBwdSm80ILi2ELi1EN4cute5tupleIJNS5_1CILi64EEENS7_ILi96EEENS7_ILi128EEEEEENS_10bfloat16_tEfNS_4arch4Sm80ELb0ELb0ELb0ELb1ELb1ELb0ELb0ELb0ELi2ELi2ELi2ELi2ELb1EEENS1_21CollectiveEpilogueBwdISB_SC_SE_Li256ELb1ELb0ELi4EEENS1_19SingleTileSchedulerILb1ELb0ELb0ELi96EEEEEEEEEvNT_6ParamsE,@"STO_CUDA_ENTRY STV_DEFAULT"
_ZN7cutlass13device_kernelIN5flash19enable_sm80_to_sm89INS1_16FlashAttnBwdSm80INS1_25CollectiveMainloopBwdSm80ILi2ELi1EN4cute5tupleIJNS5_1CILi64EEENS7_ILi96EEENS7_ILi128EEEEEENS_10bfloat16_tEfNS_4arch4Sm80ELb0ELb0ELb0ELb1ELb1ELb0ELb0ELb0ELi2ELi2ELi2ELi2ELb1EEENS1_21CollectiveEpilogueBwdISB_SC_SE_Li256ELb1ELb0ELi4EEENS1_19SingleTileSchedulerILb1ELb0ELb0ELi96EEEEEEEEEvNT_6ParamsE:
[----:B------:R-:W-:Y:S01]  /*0000*/  LDC R1, c[0x0][0x28] ;  /* 0x00000a00ff017b82 */ /* 0x000fe20000000800 */
[----:B------:R-:W-:Y:S05]  /*0010*/  EXIT ;  /* 0x000000000000794d */ /* 0x000fea0003800000 */
.L_x_5:
        /* <DEDUP_REMOVED lines=14> */
.L_x_102:


//--------------------- .text._ZN7cutlass13device_kernelIN5flash19enable_sm80_to_sm89INS1_16FlashAttnBwdSm80INS1_25CollectiveMainloopBwdSm80ILi2ELi1EN4cute5tupleIJNS5_1CILi64EEENS7_ILi96EEENS7_ILi128EEEEEENS_10bfloat16_tEfNS_4arch4Sm80ELb0ELb0ELb0ELb1ELb0ELb0ELb0ELb0ELi2ELi2ELi2ELi2ELb1EEENS1_24CollectiveEpilogueBwdGQAISB_fSE_Li256ELb1ELb0EEENS1_19SingleTileSchedulerILb1ELb0ELb0ELi96EEEEEEEEEvNT_6ParamsE --------------------------
	.section	.text._ZN7cutlass13device_kernelIN5flash19enable_sm80_to_sm89INS1_16FlashAttnBwdSm80INS1_25CollectiveMainloopBwdSm80ILi2ELi1EN4cute5tupleIJNS5_1CILi64EEENS7_ILi96EEENS7_ILi128EEEEEENS_10bfloat16_tEfNS_4arch4Sm80ELb0ELb0ELb0ELb1ELb0ELb0ELb0ELb0ELi2ELi2ELi2ELi2ELb1EEENS1_24CollectiveEpilogueBwdGQAISB_fSE_Li256ELb1ELb0EEENS1_19SingleTileSchedulerILb1ELb0ELb0ELi96EEEEEEEEEvNT_6ParamsE,"ax",@progbits
	.align	128
.text._ZN7cutlass13device_kernelIN5flash19enable_sm80_to_sm89INS1_16FlashAttnBwdSm80INS1_25CollectiveMainloopBwdSm80ILi2ELi1EN4cute5tupleIJNS5_1CILi64EEENS7_ILi96EEENS7_ILi128EEEEEENS_10bfloat16_tEfNS_4arch4Sm80ELb0ELb0ELb0ELb1ELb0ELb0ELb0ELb0ELi2ELi2ELi2ELi2ELb1EEENS1_24CollectiveEpilogueBwdGQAISB_fSE_Li256ELb1ELb0EEENS1_19SingleTileSchedulerILb1ELb0ELb0ELi96EEEEEEEEEvNT_6ParamsE:
        .type           _ZN7cutlass13device_kernelIN5flash19enable_sm80_to_sm89INS1_16FlashAttnBwdSm80INS1_25CollectiveMainloopBwdSm80ILi2ELi1EN4cute5tupleIJNS5_1CILi64EEENS7_ILi96EEENS7_ILi128EEEEEENS_10bfloat16_tEfNS_4arch4Sm80ELb0ELb0ELb0ELb1ELb0ELb0ELb0ELb0ELi2ELi2ELi2ELi2ELb1EEENS1_24CollectiveEpilogueBwdGQAISB_fSE_Li256ELb1ELb0EEENS1_19SingleTileSchedulerILb1ELb0ELb0ELi96EEEEEEEEEvNT_6ParamsE,@function
        .size           _ZN7cutlass13device_kernelIN5flash19enable_sm80_to_sm89INS1_16FlashAttnBwdSm80INS1_25CollectiveMainloopBwdSm80ILi2ELi1EN4cute5tupleIJNS5_1CILi64EEENS7_ILi96EEENS7_ILi128EEEEEENS_10bfloat16_tEfNS_4arch4Sm80ELb0ELb0ELb0ELb1ELb0ELb0ELb0ELb0ELi2ELi2ELi2ELi2ELb1EEENS1_24CollectiveEpilogueBwdGQAISB_fSE_Li256ELb1ELb0EEENS1_19SingleTileSchedulerILb1ELb0ELb0ELi96EEEEEEEEEvNT_6ParamsE,(.L_x_103 - _ZN7cutlass13device_kernelIN5flash19enable_sm80_to_sm89INS1_16FlashAttnBwdSm80INS1_25CollectiveMainloopBwdSm80ILi2ELi1EN4cute5tupleIJNS5_1CILi64EEENS7_ILi96EEENS7_ILi128EEEEEENS_10bfloat16_tEfNS_4arch4Sm80ELb0ELb0ELb0ELb1ELb0ELb0ELb0ELb0ELi2ELi2ELi2ELi2ELb1EEENS1_24CollectiveEpilogueBwdGQAISB_fSE_Li256ELb1ELb0EEENS1_19SingleTileSchedulerILb1ELb0ELb0ELi96EEEEEEEEEvNT_6ParamsE)
        .other          _ZN7cutlass13device_kernelIN5flash19enable_sm80_to_sm89INS1_16FlashAttnBwdSm80INS1_25CollectiveMainloopBwdSm80ILi2ELi1EN4cute5tupleIJNS5_1CILi64EEENS7_ILi96EEENS7_ILi128EEEEEENS_10bfloat16_tEfNS_4arch4Sm80ELb0ELb0ELb0ELb1ELb0ELb0ELb0ELb0ELi2ELi2ELi2ELi2ELb1EEENS1_24CollectiveEpilogueBwdGQAISB_fSE_Li256ELb1ELb0EEENS1_19SingleTileSchedulerILb1ELb0ELb0ELi96EEEEEEEEEvNT_6ParamsE,@"STO_CUDA_ENTRY STV_DEFAULT"
_ZN7cutlass13device_kernelIN5flash19enable_sm80_to_sm89INS1_16FlashAttnBwdSm80INS1_25CollectiveMainloopBwdSm80ILi2ELi1EN4cute5tupleIJNS5_1CILi64EEENS7_ILi96EEENS7_ILi128EEEEEENS_10bfloat16_tEfNS_4arch4Sm80ELb0ELb0ELb0ELb1ELb0ELb0ELb0ELb0ELi2ELi2ELi2ELi2ELb1EEENS1_24CollectiveEpilogueBwdGQAISB_fSE_Li256ELb1ELb0EEENS1_19SingleTileSchedulerILb1ELb0ELb0ELi96EEEEEEEEEvNT_6ParamsE:
[----:B------:R-:W-:Y:S01]  /*0000*/  LDC R1, c[0x0][0x28] ;  /* 0x00000a00ff017b82 */ /* 0x000fe20000000800 */
[----:B------:R-:W-:Y:S05]  /*0010*/  EXIT ;  /* 0x000000000000794d */ /* 0x000fea0003800000 */
.L_x_6:
        /* <DEDUP_REMOVED lines=14> */
.L_x_103:


//--------------------- .text._ZN7cutlass13device_kernelIN5flash19enable_sm80_to_sm89INS1_16FlashAttnBwdSm80INS1_25CollectiveMainloopBwdSm80ILi2ELi1EN4cute5tupleIJNS5_1CILi64EEENS7_ILi96EEENS7_ILi128EEEEEENS_10bfloat16_tEfNS_4arch4Sm80ELb0ELb0ELb0ELb1ELb1ELb0ELb0ELb0ELi2ELi2ELi2ELi2ELb1EEENS1_24CollectiveEpilogueBwdGQAISB_fSE_Li256ELb1ELb1EEENS1_19SingleTileSchedulerILb1ELb0ELb0ELi96EEEEEEEEEvNT_6ParamsE --------------------------
	.section	.text._ZN7cutlass13device_kernelIN5flash19enable_sm80_to_sm89INS1_16FlashAttnBwdSm80INS1_25CollectiveMainloopBwdSm80ILi2ELi1EN4cute5tupleIJNS5_1CILi64EEENS7_ILi96EEENS7_ILi128EEEEEENS_10bfloat16_tEfNS_4arch4Sm80ELb0ELb0ELb0ELb1ELb1ELb0ELb0ELb0ELi2ELi2ELi2ELi2ELb1EEENS1_24CollectiveEpilogueBwdGQAISB_fSE_Li256ELb1ELb1EEENS1_19SingleTileSchedulerILb1ELb0ELb0ELi96EEEEEEEEEvNT_6ParamsE,"ax",@progbits
	.align	128
.text._ZN7cutlass13device_kernelIN5flash19enable_sm80_to_sm89INS1_16FlashAttnBwdSm80INS1_25CollectiveMainloopBwdSm80ILi2ELi1EN4cute5tupleIJNS5_1CILi64EEENS7_ILi96EEENS7_ILi128EEEEEENS_10bfloat16_tEfNS_4arch4Sm80ELb0ELb0ELb0ELb1ELb1ELb0ELb0ELb0ELi2ELi2ELi2ELi2ELb1EEENS1_24CollectiveEpilogueBwdGQAISB_fSE_Li256ELb1ELb1EEENS1_19SingleTileSchedulerILb1ELb0ELb0ELi96EEEEEEEEEvNT_6ParamsE:
        .type           _ZN7cutlass13device_kernelIN5flash19enable_sm80_to_sm89INS1_16FlashAttnBwdSm80INS1_25CollectiveMainloopBwdSm80ILi2ELi1EN4cute5tupleIJNS5_1CILi64EEENS7_ILi96EEENS7_ILi128EEEEEENS_10bfloat16_tEfNS_4arch4Sm80ELb0ELb0ELb0ELb1ELb1ELb0ELb0ELb0ELi2ELi2ELi2ELi2ELb1EEENS1_24CollectiveEpilogueBwdGQAISB_fSE_Li256ELb1ELb1EEENS1_19SingleTileSchedulerILb1ELb0ELb0ELi96EEEEEEEEEvNT_6ParamsE,@function
        .size           _ZN7cutlass13device_kernelIN5flash19enable_sm80_to_sm89INS1_16FlashAttnBwdSm80INS1_25CollectiveMainloopBwdSm80ILi2ELi1EN4cute5tupleIJNS5_1CILi64EEENS7_ILi96EEENS7_ILi128EEEEEENS_10bfloat16_tEfNS_4arch4Sm80ELb0ELb0ELb0ELb1ELb1ELb0ELb0ELb0ELi2ELi2ELi2ELi2ELb1EEENS1_24CollectiveEpilogueBwdGQAISB_fSE_Li256ELb1ELb1EEENS1_19SingleTileSchedulerILb1ELb0ELb0ELi96EEEEEEEEEvNT_6ParamsE,(.L_x_104 - _ZN7cutlass13device_kernelIN5flash19enable_sm80_to_sm89INS1_16FlashAttnBwdSm80INS1_25CollectiveMainloopBwdSm80ILi2ELi1EN4cute5tupleIJNS5_1CILi64EEENS7_ILi96EEENS7_ILi128EEEEEENS_10bfloat16_tEfNS_4arch4Sm80ELb0ELb0ELb0ELb1ELb1ELb0ELb0ELb0ELi2ELi2ELi2ELi2ELb1EEENS1_24CollectiveEpilogueBwdGQAISB_fSE_Li256ELb1ELb1EEENS1_19SingleTileSchedulerILb1ELb0ELb0ELi96EEEEEEEEEvNT_6ParamsE)
        .other          _ZN7cutlass13device_kernelIN5flash19enable_sm80_to_sm89INS1_16FlashAttnBwdSm80INS1_25CollectiveMainloopBwdSm80ILi2ELi1EN4cute5tupleIJNS5_1CILi64EEENS7_ILi96EEENS7_ILi128EEEEEENS_10bfloat16_tEfNS_4arch4Sm80ELb0ELb0ELb0ELb1ELb1ELb0ELb0ELb0ELi2ELi2ELi2ELi2ELb1EEENS1_24CollectiveEpilogueBwdGQAISB_fSE_Li256ELb1ELb1EEENS1_19SingleTileSchedulerILb1ELb0ELb0ELi96EEEEEEEEEvNT_6ParamsE,@"STO_CUDA_ENTRY STV_DEFAULT"
_ZN7cutlass13device_kernelIN5flash19enable_sm80_to_sm89INS1_16FlashAttnBwdSm80INS1_25CollectiveMainloopBwdSm80ILi2ELi1EN4cute5tupleIJNS5_1CILi64EEENS7_ILi96EEENS7_ILi128EEEEEENS_10bfloat16_tEfNS_4arch4Sm80ELb0ELb0ELb0ELb1ELb1ELb0ELb0ELb0ELi2ELi2ELi2ELi2ELb1EEENS1_24CollectiveEpilogueBwdGQAISB_fSE_Li256ELb1ELb1EEENS1_19SingleTileSchedulerILb1ELb0ELb0ELi96EEEEEEEEEvNT_6ParamsE:
[----:B------:R-:W-:Y:S01]  /*0000*/  LDC R1, c[0x0][0x28] ;  /* 0x00000a00ff017b82 */ /* 0x000fe20000000800 */
[----:B------:R-:W-:Y:S05]  /*0010*/  EXIT ;  /* 0x000000000000794d */ /* 0x000fea0003800000 */
.L_x_7:
        /* <DEDUP_REMOVED lines=14> */
.L_x_104:


//--------------------- .text._ZN7cutlass13device_kernelIN5flash19enable_sm80_to_sm89INS1_16FlashAttnBwdSm80INS1_25CollectiveMainloopBwdSm80ILi2ELi1EN4cute5tupleIJNS5_1CILi64EEENS7_ILi96EEENS7_ILi128EEEEEENS_10bfloat16_tEfNS_4arch4Sm80ELb0ELb1ELb0ELb0ELb0ELb0ELb0ELb0ELi2ELi2ELi2ELi2ELb1EEENS1_21CollectiveEpilogueBwdISB_SC_SE_Li256ELb0ELb0ELi4EEENS1_19SingleTileSchedulerILb0ELb0ELb0ELi96EEEEEEEEEvNT_6ParamsE --------------------------
	.section	.text._ZN7cutlass13device_kernelIN5flash19enable_sm80_to_sm89INS1_16FlashAttnBwdSm80INS1_25CollectiveMainloopBwdSm80ILi2ELi1EN4cute5tupleIJNS5_1CILi64EEENS7_ILi96EEENS7_ILi128EEEEEENS_10bfloat16_tEfNS_4arch4Sm80ELb0ELb1ELb0ELb0ELb0ELb0ELb0ELb0ELi2ELi2ELi2ELi2ELb1EEENS1_21CollectiveEpilogueBwdISB_SC_SE_Li256ELb0ELb0ELi4EEENS1_19SingleTileSchedulerILb0ELb0ELb0ELi96EEEEEEEEEvNT_6ParamsE,"ax",@progbits
	.align	128
.text._ZN7cutlass13device_kernelIN5flash19enable_sm80_to_sm89INS1_16FlashAttnBwdSm80INS1_25CollectiveMainloopBwdSm80ILi2ELi1EN4cute5tupleIJNS5_1CILi64EEENS7_ILi96EEENS7_ILi128EEEEEENS_10bfloat16_tEfNS_4arch4Sm80ELb0ELb1ELb0ELb0ELb0ELb0ELb0ELb0ELi2ELi2ELi2ELi2ELb1EEENS1_21CollectiveEpilogueBwdISB_SC_SE_Li256ELb0ELb0ELi4EEENS1_19SingleTileSchedulerILb0ELb0ELb0ELi96EEEEEEEEEvNT_6ParamsE:
        .type           _ZN7cutlass13device_kernelIN5flash19enable_sm80_to_sm89INS1_16FlashAttnBwdSm80INS1_25CollectiveMainloopBwdSm80ILi2ELi1EN4cute5tupleIJNS5_1CILi64EEENS7_ILi96EEENS7_ILi128EEEEEENS_10bfloat16_tEfNS_4arch4Sm80ELb0ELb1ELb0ELb0ELb0ELb0ELb0ELb0ELi2ELi2ELi2ELi2ELb1EEENS1_21CollectiveEpilogueBwdISB_SC_SE_Li256ELb0ELb0ELi4EEENS1_19SingleTileSchedulerILb0ELb0ELb0ELi96EEEEEEEEEvNT_6ParamsE,@function
        .size           _ZN7cutlass13device_kernelIN5flash19enable_sm80_to_sm89INS1_16FlashAttnBwdSm80INS1_25CollectiveMainloopBwdSm80ILi2ELi1EN4cute5tupleIJNS5_1CILi64EEENS7_ILi96EEENS7_ILi128EEEEEENS_10bfloat16_tEfNS_4arch4Sm80ELb0ELb1ELb0ELb0ELb0ELb0ELb0ELb0ELi2ELi2ELi2ELi2ELb1EEENS1_21CollectiveEpilogueBwdISB_SC_SE_Li256ELb0ELb0ELi4EEENS1_19SingleTileSchedulerILb0ELb0ELb0ELi96EEEEEEEEEvNT_6ParamsE,(.L_x_105 - _ZN7cutlass13device_kernelIN5flash19enable_sm80_to_sm89INS1_16FlashAttnBwdSm80INS1_25CollectiveMainloopBwdSm80ILi2ELi1EN4cute5tupleIJNS5_1CILi64EEENS7_ILi96EEENS7_ILi128EEEEEENS_10bfloat16_tEfNS_4arch4Sm80ELb0ELb1ELb0ELb0ELb0ELb0ELb0ELb0ELi2ELi2ELi2ELi2ELb1EEENS1_21CollectiveEpilogueBwdISB_SC_SE_Li256ELb0ELb0ELi4EEENS1_19SingleTileSchedulerILb0ELb0ELb0ELi96EEEEEEEEEvNT_6ParamsE)
        .other          _ZN7cutlass13device_kernelIN5flash19enable_sm80_to_sm89INS1_16FlashAttnBwdSm80INS1_25CollectiveMainloopBwdSm80ILi2ELi1EN4cute5tupleIJNS5_1CILi64EEENS7_ILi96EEENS7_ILi128EEEEEENS_10bfloat16_tEfNS_4arch4Sm80ELb0ELb1ELb0ELb0ELb0ELb0ELb0ELb0ELi2ELi2ELi2ELi2ELb1EEENS1_21CollectiveEpilogueBwdISB_SC_SE_Li256ELb0ELb0ELi4EEENS1_19SingleTileSchedulerILb0ELb0ELb0ELi96EEEEEEEEEvNT_6ParamsE,@"STO_CUDA_ENTRY STV_DEFAULT"
_ZN7cutlass13device_kernelIN5flash19enable_sm80_to_sm89INS1_16FlashAttnBwdSm80INS1_25CollectiveMainloopBwdSm80ILi2ELi1EN4cute5tupleIJNS5_1CILi64EEENS7_ILi96EEENS7_ILi128EEEEEENS_10bfloat16_tEfNS_4arch4Sm80ELb0ELb1ELb0ELb0ELb0ELb0ELb0ELb0ELi2ELi2ELi2ELi2ELb1EEENS1_21CollectiveEpilogueBwdISB_SC_SE_Li256ELb0ELb0ELi4EEENS1_19SingleTileSchedulerILb0ELb0ELb0ELi96EEEEEEEEEvNT_6ParamsE:
[----:B------:R-:W-:Y:S01]  /*0000*/  LDC R1, c[0x0][0x28] ;  /* 0x00000a00ff017b82 */ /* 0x000fe20000000800 */
[----:B------:R-:W-:Y:S05]  /*0010*/  EXIT ;  /* 0x000000000000794d */ /* 0x000fea0003800000 */
.L_x_8:
        /* <DEDUP_REMOVED lines=14> */
.L_x_105:


//--------------------- .text._ZN7cutlass13device_kernelIN5flash19enable_sm80_to_sm89INS1_16FlashAttnBwdSm80INS1_25CollectiveMainloopBwdSm80ILi2ELi1EN4cute5tupleIJNS5_1CILi64EEENS7_ILi96EEENS7_ILi128EEEEEENS_10bfloat16_tEfNS_4arch4Sm80ELb0ELb1ELb0ELb0ELb1ELb0ELb0ELb0ELi2ELi2ELi2ELi2ELb1EEENS1_21CollectiveEpilogueBwdISB_SC_SE_Li256ELb0ELb0ELi4EEENS1_19SingleTileSchedulerILb0ELb0ELb0ELi96EEEEEEEEEvNT_6ParamsE --------------------------
	.section	.text._ZN7cutlass13device_kernelIN5flash19enable_sm80_to_sm89INS1_16FlashAttnBwdSm80INS1_25CollectiveMainloopBwdSm80ILi2ELi1EN4cute5tupleIJNS5_1CILi64EEENS7_ILi96EEENS7_ILi128EEEEEENS_10bfloat16_tEfNS_4arch4Sm80ELb0ELb1ELb0ELb0ELb1ELb0ELb0ELb0ELi2ELi2ELi2ELi2ELb1EEENS1_21CollectiveEpilogueBwdISB_SC_SE_Li256ELb0ELb0ELi4EEENS1_19SingleTileSchedulerILb0ELb0ELb0ELi96EEEEEEEEEvNT_6ParamsE,"ax",@progbits
	.align	128
.text._ZN7cutlass13device_kernelIN5flash19enable_sm80_to_sm89INS1_16FlashAttnBwdSm80INS1_25CollectiveMainloopBwdSm80ILi2ELi1EN4cute5tupleIJNS5_1CILi64EEENS7_ILi96EEENS7_ILi128EEEEEENS_10bfloat16_tEfNS_4arch4Sm80ELb0ELb1ELb0ELb0ELb1ELb0ELb0ELb0ELi2ELi2ELi2ELi2ELb1EEENS1_21CollectiveEpilogueBwdISB_SC_SE_Li256ELb0ELb0ELi4EEENS1_19SingleTileSchedulerILb0ELb0ELb0ELi96EEEEEEEEEvNT_6ParamsE:
        .type           _ZN7cutlass13device_kernelIN5flash19enable_sm80_to_sm89INS1_16FlashAttnBwdSm80INS1_25CollectiveMainloopBwdSm80ILi2ELi1EN4cute5tupleIJNS5_1CILi64EEENS7_ILi96EEENS7_ILi128EEEEEENS_10bfloat16_tEfNS_4arch4Sm80ELb0ELb1ELb0ELb0ELb1ELb0ELb0ELb0ELi2ELi2ELi2ELi2ELb1EEENS1_21CollectiveEpilogueBwdISB_SC_SE_Li256ELb0ELb0ELi4EEENS1_19SingleTileSchedulerILb0ELb0ELb0ELi96EEEEEEEEEvNT_6ParamsE,@function
        .size           _ZN7cutlass13device_kernelIN5flash19enable_sm80_to_sm89INS1_16FlashAttnBwdSm80INS1_25CollectiveMainloopBwdSm80ILi2ELi1EN4cute5tupleIJNS5_1CILi64EEENS7_ILi96EEENS7_ILi128EEEEEENS_10bfloat16_tEfNS_4arch4Sm80ELb0ELb1ELb0ELb0ELb1ELb0ELb0ELb0ELi2ELi2ELi2ELi2ELb1EEENS1_21CollectiveEpilogueBwdISB_SC_SE_Li256ELb0ELb0ELi4EEENS1_19SingleTileSchedulerILb0ELb0ELb0ELi96EEEEEEEEEvNT_6ParamsE,(.L_x_106 - _ZN7cutlass13device_kernelIN5flash19enable_sm80_to_sm89INS1_16FlashAttnBwdSm80INS1_25CollectiveMainloopBwdSm80ILi2ELi1EN4cute5tupleIJNS5_1CILi64EEENS7_ILi96EEENS7_ILi128EEEEEENS_10bfloat16_tEfNS_4arch4Sm80ELb0ELb1ELb0ELb0ELb1ELb0ELb0ELb0ELi2ELi2ELi2ELi2ELb1EEENS1_21CollectiveEpilogueBwdISB_SC_SE_Li256ELb0ELb0ELi4EEENS1_19SingleTileSchedulerILb0ELb0ELb0ELi96EEEEEEEEEvNT_6ParamsE)
        .other          _ZN7cutlass13device_kernelIN5flash19enable_sm80_to_sm89INS1_16FlashAttnBwdSm80INS1_25CollectiveMainloopBwdSm80ILi2ELi1EN4cute5tupleIJNS5_1CILi64EEENS7_ILi96EEENS7_ILi128EEEEEENS_10bfloat16_tEfNS_4arch4Sm80ELb0ELb1ELb0ELb0ELb1ELb0ELb0ELb0ELi2ELi2ELi2ELi2ELb1EEENS1_21CollectiveEpilogueBwdISB_SC_SE_Li256ELb0ELb0ELi4EEENS1_19SingleTileSchedulerILb0ELb0ELb0ELi96EEEEEEEEEvNT_6ParamsE,@"STO_CUDA_ENTRY STV_DEFAULT"
_ZN7cutlass13device_kernelIN5flash19enable_sm80_to_sm89INS1_16FlashAttnBwdSm80INS1_25CollectiveMainloopBwdSm80ILi2ELi1EN4cute5tupleIJNS5_1CILi64EEENS7_ILi96EEENS7_ILi128EEEEEENS_10bfloat16_tEfNS_4arch4Sm80ELb0ELb1ELb0ELb0ELb1ELb0ELb0ELb0ELi2ELi2ELi2ELi2ELb1EEENS1_21CollectiveEpilogueBwdISB_SC_SE_Li256ELb0ELb0ELi4EEENS1_19SingleTileSchedulerILb0ELb0ELb0ELi96EEEEEEEEEvNT_6ParamsE:
[----:B------:R-:W-:Y:S01]  /*0000*/  LDC R1, c[0x0][0x28] ;  /* 0x00000a00ff017b82 */ /* 0x000fe20000000800 */
[----:B------:R-:W-:Y:S05]  /*0010*/  EXIT ;  /* 0x000000000000794d */ /* 0x000fea0003800000 */
.L_x_9:
        /* <DEDUP_REMOVED lines=14> */
.L_x_106:


//--------------------- .text._ZN7cutlass13device_kernelIN5flash19enable_sm80_to_sm89INS1_16FlashAttnBwdSm80INS1_25CollectiveMainloopBwdSm80ILi2ELi1EN4cute5tupleIJNS5_1CILi64EEENS7_ILi96EEENS7_ILi128EEEEEENS_10bfloat16_tEfNS_4arch4Sm80ELb0ELb1ELb0ELb0ELb0ELb0ELb0ELb0ELi2ELi2ELi2ELi2ELb1EEENS1_24CollectiveEpilogueBwdGQAISB_fSE_Li256ELb0ELb0EEENS1_19SingleTileSchedulerILb0ELb0ELb0ELi96EEEEEEEEEvNT_6ParamsE --------------------------
	.section	.text._ZN7cutlass13device_kernelIN5flash19enable_sm80_to_sm89INS1_16FlashAttnBwdSm80INS1_25CollectiveMainloopBwdSm80ILi2ELi1EN4cute5tupleIJNS5_1CILi64EEENS7_ILi96EEENS7_ILi128EEEEEENS_10bfloat16_tEfNS_4arch4Sm80ELb0ELb1ELb0ELb0ELb0ELb0ELb0ELb0ELi2ELi2ELi2ELi2ELb1EEENS1_24CollectiveEpilogueBwdGQAISB_fSE_Li256ELb0ELb0EEENS1_19SingleTileSchedulerILb0ELb0ELb0ELi96EEEEEEEEEvNT_6ParamsE,"ax",@progbits
	.align	128
.text._ZN7cutlass13device_kernelIN5flash19enable_sm80_to_sm89INS1_16FlashAttnBwdSm80INS1_25CollectiveMainloopBwdSm80ILi2ELi1EN4cute5tupleIJNS5_1CILi64EEENS7_ILi96EEENS7_ILi128EEEEEENS_10bfloat16_tEfNS_4arch4Sm80ELb0ELb1ELb0ELb0ELb0ELb0ELb0ELb0ELi2ELi2ELi2ELi2ELb1EEENS1_24CollectiveEpilogueBwdGQAISB_fSE_Li256ELb0ELb0EEENS1_19SingleTileSchedulerILb0ELb0ELb0ELi96EEEEEEEEEvNT_6ParamsE:
        .type           _ZN7cutlass13device_kernelIN5flash19enable_sm80_to_sm89INS1_16FlashAttnBwdSm80INS1_25CollectiveMainloopBwdSm80ILi2ELi1EN4cute5tupleIJNS5_1CILi64EEENS7_ILi96EEENS7_ILi128EEEEEENS_10bfloat16_tEfNS_4arch4Sm80ELb0ELb1ELb0ELb0ELb0ELb0ELb0ELb0ELi2ELi2ELi2ELi2ELb1EEENS1_24CollectiveEpilogueBwdGQAISB_fSE_Li256ELb0ELb0EEENS1_19SingleTileSchedulerILb0ELb0ELb0ELi96EEEEEEEEEvNT_6ParamsE,@function
        .size           _ZN7cutlass13device_kernelIN5flash19enable_sm80_to_sm89INS1_16FlashAttnBwdSm80INS1_25CollectiveMainloopBwdSm80ILi2ELi1EN4cute5tupleIJNS5_1CILi64EEENS7_ILi96EEENS7_ILi128EEEEEENS_10bfloat16_tEfNS_4arch4Sm80ELb0ELb1ELb0ELb0ELb0ELb0ELb0ELb0ELi2ELi2ELi2ELi2ELb1EEENS1_24CollectiveEpilogueBwdGQAISB_fSE_Li256ELb0ELb0EEENS1_19SingleTileSchedulerILb0ELb0ELb0ELi96EEEEEEEEEvNT_6ParamsE,(.L_x_107 - _ZN7cutlass13device_kernelIN5flash19enable_sm80_to_sm89INS1_16FlashAttnBwdSm80INS1_25CollectiveMainloopBwdSm80ILi2ELi1EN4cute5tupleIJNS5_1CILi64EEENS7_ILi96EEENS7_ILi128EEEEEENS_10bfloat16_tEfNS_4arch4Sm80ELb0ELb1ELb0ELb0ELb0ELb0ELb0ELb0ELi2ELi2ELi2ELi2ELb1EEENS1_24CollectiveEpilogueBwdGQAISB_fSE_Li256ELb0ELb0EEENS1_19SingleTileSchedulerILb0ELb0ELb0ELi96EEEEEEEEEvNT_6ParamsE)
        .other          _ZN7cutlass13device_kernelIN5flash19enable_sm80_to_sm89INS1_16FlashAttnBwdSm80INS1_25CollectiveMainloopBwdSm80ILi2ELi1EN4cute5tupleIJNS5_1CILi64EEENS7_ILi96EEENS7_ILi128EEEEEENS_10bfloat16_tEfNS_4arch4Sm80ELb0ELb1ELb0ELb0ELb0ELb0ELb0ELb0ELi2ELi2ELi2ELi2ELb1EEENS1_24CollectiveEpilogueBwdGQAISB_fSE_Li256ELb0ELb0EEENS1_19SingleTileSchedulerILb0ELb0ELb0ELi96EEEEEEEEEvNT_6ParamsE,@"STO_CUDA_ENTRY STV_DEFAULT"
_ZN7cutlass13device_kernelIN5flash19enable_sm80_to_sm89INS1_16FlashAttnBwdSm80INS1_25CollectiveMainloopBwdSm80ILi2ELi1EN4cute5tupleIJNS5_1CILi64EEENS7_ILi96EEENS7_ILi128EEEEEENS_10bfloat16_tEfNS_4arch4Sm80ELb0ELb1ELb0ELb0ELb0ELb0ELb0ELb0ELi2ELi2ELi2ELi2ELb1EEENS1_24CollectiveEpilogueBwdGQAISB_fSE_Li256ELb0ELb0EEENS1_19SingleTileSchedulerILb0ELb0ELb0ELi96EEEEEEEEEvNT_6ParamsE:
[----:B------:R-:W-:Y:S01]  /*0000*/  LDC R1, c[0x0][0x28] ;  /* 0x00000a00ff017b82 */ /* 0x000fe20000000800 */
[----:B------:R-:W-:Y:S05]  /*0010*/  EXIT ;  /* 0x000000000000794d */ /* 0x000fea0003800000 */
.L_x_10:
        /* <DEDUP_REMOVED lines=14> */
.L_x_107:


//--------------------- .text._ZN7cutlass13device_kernelIN5flash19enable_sm80_to_sm89INS1_16FlashAttnBwdSm80INS1_25CollectiveMainloopBwdSm80ILi2ELi1EN4cute5tupleIJNS5_1CILi64EEENS7_ILi96EEENS7_ILi128EEEEEENS_10bfloat16_tEfNS_4arch4Sm80ELb0ELb1ELb0ELb0ELb1ELb0ELb0ELb0ELi2ELi2ELi2ELi2ELb1EEENS1_24CollectiveEpilogueBwdGQAISB_fSE_Li256ELb0ELb1EEENS1_19SingleTileSchedulerILb0ELb0ELb0ELi96EEEEEEEEEvNT_6ParamsE --------------------------
	.section	.text._ZN7cutlass13device_kernelIN5flash19enable_sm80_to_sm89INS1_16FlashAttnBwdSm80INS1_25CollectiveMainloopBwdSm80ILi2ELi1EN4cute5tupleIJNS5_1CILi64EEENS7_ILi96EEENS7_ILi128EEEEEENS_10bfloat16_tEfNS_4arch4Sm80ELb0ELb1ELb0ELb0ELb1ELb0ELb0ELb0ELi2ELi2ELi2ELi2ELb1EEENS1_24CollectiveEpilogueBwdGQAISB_fSE_Li256ELb0ELb1EEENS1_19SingleTileSchedulerILb0ELb0ELb0ELi96EEEEEEEEEvNT_6ParamsE,"ax",@progbits
	.align	128
.text._ZN7cutlass13device_kernelIN5flash19enable_sm80_to_sm89INS1_16FlashAttnBwdSm80INS1_25CollectiveMainloopBwdSm80ILi2ELi1EN4cute5tupleIJNS5_1CILi64EEENS7_ILi96EEENS7_ILi128EEEEEENS_10bfloat16_tEfNS_4arch4Sm80ELb0ELb1ELb0ELb0ELb1ELb0ELb0ELb0ELi2ELi2ELi2ELi2ELb1EEENS1_24CollectiveEpilogueBwdGQAISB_fSE_Li256ELb0ELb1EEENS1_19SingleTileSchedulerILb0ELb0ELb0ELi96EEEEEEEEEvNT_6ParamsE:
        .type           _ZN7cutlass13device_kernelIN5flash19enable_sm80_to_sm89INS1_16FlashAttnBwdSm80INS1_25CollectiveMainloopBwdSm80ILi2ELi1EN4cute5tupleIJNS5_1CILi64EEENS7_ILi96EEENS7_ILi128EEEEEENS_10bfloat16_tEfNS_4arch4Sm80ELb0ELb1ELb0ELb0ELb1ELb0ELb0ELb0ELi2ELi2ELi2ELi2ELb1EEENS1_24CollectiveEpilogueBwdGQAISB_fSE_Li256ELb0ELb1EEENS1_19SingleTileSchedulerILb0ELb0ELb0ELi96EEEEEEEEEvNT_6ParamsE,@function
        .size           _ZN7cutlass13device_kernelIN5flash19enable_sm80_to_sm89INS1_16FlashAttnBwdSm80INS1_25CollectiveMainloopBwdSm80ILi2ELi1EN4cute5tupleIJNS5_1CILi64EEENS7_ILi96EEENS7_ILi128EEEEEENS_10bfloat16_tEfNS_4arch4Sm80ELb0ELb1ELb0ELb0ELb1ELb0ELb0ELb0ELi2ELi2ELi2ELi2ELb1EEENS1_24CollectiveEpilogueBwdGQAISB_fSE_Li256ELb0ELb1EEENS1_19SingleTileSchedulerILb0ELb0ELb0ELi96EEEEEEEEEvNT_6ParamsE,(.L_x_108 - _ZN7cutlass13device_kernelIN5flash19enable_sm80_to_sm89INS1_16FlashAttnBwdSm80INS1_25CollectiveMainloopBwdSm80ILi2ELi1EN4cute5tupleIJNS5_1CILi64EEENS7_ILi96EEENS7_ILi128EEEEEENS_10bfloat16_tEfNS_4arch4Sm80ELb0ELb1ELb0ELb0ELb1ELb0ELb0ELb0ELi2ELi2ELi2ELi2ELb1EEENS1_24CollectiveEpilogueBwdGQAISB_fSE_Li256ELb0ELb1EEENS1_19SingleTileSchedulerILb0ELb0ELb0ELi96EEEEEEEEEvNT_6ParamsE)
        .other          _ZN7cutlass13device_kernelIN5flash19enable_sm80_to_sm89INS1_16FlashAttnBwdSm80INS1_25CollectiveMainloopBwdSm80ILi2ELi1EN4cute5tupleIJNS5_1CILi64EEENS7_ILi96EEENS7_ILi128EEEEEENS_10bfloat16_tEfNS_4arch4Sm80ELb0ELb1ELb0ELb0ELb1ELb0ELb0ELb0ELi2ELi2ELi2ELi2ELb1EEENS1_24CollectiveEpilogueBwdGQAISB_fSE_Li256ELb0ELb1EEENS1_19SingleTileSchedulerILb0ELb0ELb0ELi96EEEEEEEEEvNT_6ParamsE,@"STO_CUDA_ENTRY STV_DEFAULT"
_ZN7cutlass13device_kernelIN5flash19enable_sm80_to_sm89INS1_16FlashAttnBwdSm80INS1_25CollectiveMainloopBwdSm80ILi2ELi1EN4cute5tupleIJNS5_1CILi64EEENS7_ILi96EEENS7_ILi128EEEEEENS_10bfloat16_tEfNS_4arch4Sm80ELb0ELb1ELb0ELb0ELb1ELb0ELb0ELb0ELi2ELi2ELi2ELi2ELb1EEENS1_24CollectiveEpilogueBwdGQAISB_fSE_Li256ELb0ELb1EEENS1_19SingleTileSchedulerILb0ELb0ELb0ELi96EEEEEEEEEvNT_6ParamsE:
[----:B------:R-:W-:Y:S01]  /*0000*/  LDC R1, c[0x0][0x28] ;  /* 0x00000a00ff017b82 */ /* 0x000fe20000000800 */
[----:B------:R-:W-:Y:S05]  /*0010*/  EXIT ;  /* 0x000000000000794d */ /* 0x000fea0003800000 */
.L_x_11:
        /* <DEDUP_REMOVED lines=14> */
.L_x_108:


//--------------------- .text._ZN7cutlass13device_kernelIN5flash19enable_sm80_to_sm89INS1_16FlashAttnBwdSm80INS1_25CollectiveMainloopBwdSm80ILi2ELi1EN4cute5tupleIJNS5_1CILi64EEENS7_ILi96EEENS7_ILi128EEEEEENS_10bfloat16_tEfNS_4arch4Sm80ELb0ELb1ELb0ELb1ELb0ELb0ELb0ELb0ELi2ELi2ELi2ELi2ELb1EEENS1_21CollectiveEpilogueBwdISB_SC_SE_Li256ELb1ELb0ELi4EEENS1_19SingleTileSchedulerILb1ELb0ELb0ELi96EEEEEEEEEvNT_6ParamsE --------------------------
	.section	.text._ZN7cutlass13device_kernelIN5flash19enable_sm80_to_sm89INS1_16FlashAttnBwdSm80INS1_25CollectiveMainloopBwdSm80ILi2ELi1EN4cute5tupleIJNS5_1CILi64EEENS7_ILi96EEENS7_ILi128EEEEEENS_10bfloat16_tEfNS_4arch4Sm80ELb0ELb1ELb0ELb1ELb0ELb0ELb0ELb0ELi2ELi2ELi2ELi2ELb1EEENS1_21CollectiveEpilogueBwdISB_SC_SE_Li256ELb1ELb0ELi4EEENS1_19SingleTileSchedulerILb1ELb0ELb0ELi96EEEEEEEEEvNT_6ParamsE,"ax",@progbits
	.align	128
.text._ZN7cutlass13device_kernelIN5flash19enable_sm80_to_sm89INS1_16FlashAttnBwdSm80INS1_25CollectiveMainloopBwdSm80ILi2ELi1EN4cute5tupleIJNS5_1CILi64EEENS7_ILi96EEENS7_ILi128EEEEEENS_10bfloat16_tEfNS_4arch4Sm80ELb0ELb1ELb0ELb1ELb0ELb0ELb0ELb0ELi2ELi2ELi2ELi2ELb1EEENS1_21CollectiveEpilogueBwdISB_SC_SE_Li256ELb1ELb0ELi4EEENS1_19SingleTileSchedulerILb1ELb0ELb0ELi96EEEEEEEEEvNT_6ParamsE:
        .type           _ZN7cutlass13device_kernelIN5flash19enable_sm80_to_sm89INS1_16FlashAttnBwdSm80INS1_25CollectiveMainloopBwdSm80ILi2ELi1EN4cute5tupleIJNS5_1CILi64EEENS7_ILi96EEENS7_ILi128EEEEEENS_10bfloat16_tEfNS_4arch4Sm80ELb0ELb1ELb0ELb1ELb0ELb0ELb0ELb0ELi2ELi2ELi2ELi2ELb1EEENS1_21CollectiveEpilogueBwdISB_SC_SE_Li256ELb1ELb0ELi4EEENS1_19SingleTileSchedulerILb1ELb0ELb0ELi96EEEEEEEEEvNT_6ParamsE,@function
        .size           _ZN7cutlass13device_kernelIN5flash19enable_sm80_to_sm89INS1_16FlashAttnBwdSm80INS1_25CollectiveMainloopBwdSm80ILi2ELi1EN4cute5tupleIJNS5_1CILi64EEENS7_ILi96EEENS7_ILi128EEEEEENS_10bfloat16_tEfNS_4arch4Sm80ELb0ELb1ELb0ELb1ELb0ELb0ELb0ELb0ELi2ELi2ELi2ELi2ELb1EEENS1_21CollectiveEpilogueBwdISB_SC_SE_Li256ELb1ELb0ELi4EEENS1_19SingleTileSchedulerILb1ELb0ELb0ELi96EEEEEEEEEvNT_6ParamsE,(.L_x_109 - _ZN7cutlass13device_kernelIN5flash19enable_sm80_to_sm89INS1_16FlashAttnBwdSm80INS1_25CollectiveMainloopBwdSm80ILi2ELi1EN4cute5tupleIJNS5_1CILi64EEENS7_ILi96EEENS7_ILi128EEEEEENS_10bfloat16_tEfNS_4arch4Sm80ELb0ELb1ELb0ELb1ELb0ELb0ELb0ELb0ELi2ELi2ELi2ELi2ELb1EEENS1_21CollectiveEpilogueBwdISB_SC_SE_Li256ELb1ELb0ELi4EEENS1_19SingleTileSchedulerILb1ELb0ELb0ELi96EEEEEEEEEvNT_6ParamsE)
        .other          _ZN7cutlass13device_kernelIN5flash19enable_sm80_to_sm89INS1_16FlashAttnBwdSm80INS1_25CollectiveMainloopBwdSm80ILi2ELi1EN4cute5tupleIJNS5_1CILi64EEENS7_ILi96EEENS7_ILi128EEEEEENS_10bfloat16_tEfNS_4arch4Sm80ELb0ELb1ELb0ELb1ELb0ELb0ELb0ELb0ELi2ELi2ELi2ELi2ELb1EEENS1_21CollectiveEpilogueBwdISB_SC_SE_Li256ELb1ELb0ELi4EEENS1_19SingleTileSchedulerILb1ELb0ELb0ELi96EEEEEEEEEvNT_6ParamsE,@"STO_CUDA_ENTRY STV_DEFAULT"
_ZN7cutlass13device_kernelIN5flash19enable_sm80_to_sm89INS1_16FlashAttnBwdSm80INS1_25CollectiveMainloopBwdSm80ILi2ELi1EN4cute5tupleIJNS5_1CILi64EEENS7_ILi96EEENS7_ILi128EEEEEENS_10bfloat16_tEfNS_4arch4Sm80ELb0ELb1ELb0ELb1ELb0ELb0ELb0ELb0ELi2ELi2ELi2ELi2ELb1EEENS1_21CollectiveEpilogueBwdISB_SC_SE_Li256ELb1ELb0ELi4EEENS1_19SingleTileSchedulerILb1ELb0ELb0ELi96EEEEEEEEEvNT_6ParamsE:
[----:B------:R-:W-:Y:S01]  /*0000*/  LDC R1, c[0x0][0x28] ;  /* 0x00000a00ff017b82 */ /* 0x000fe20000000800 */
[----:B------:R-:W-:Y:S05]  /*0010*/  EXIT ;  /* 0x000000000000794d */ /* 0x000fea0003800000 */
.L_x_12:
        /* <DEDUP_REMOVED lines=14> */
.L_x_109:


//--------------------- .text._ZN7cutlass13device_kernelIN5flash19enable_sm80_to_sm89INS1_16FlashAttnBwdSm80INS1_25CollectiveMainloopBwdSm80ILi2ELi1EN4cute5tupleIJNS5_1CILi64EEENS7_ILi96EEENS7_ILi128EEEEEENS_10bfloat16_tEfNS_4arch4Sm80ELb0ELb1ELb0ELb1ELb1ELb0ELb0ELb0ELi2ELi2ELi2ELi2ELb1EEENS1_21CollectiveEpilogueBwdISB_SC_SE_Li256ELb1ELb0ELi4EEENS1_19SingleTileSchedulerILb1ELb0ELb0ELi96EEEEEEEEEvNT_6ParamsE --------------------------
	.section	.text._ZN7cutlass13device_kernelIN5flash19enable_sm80_to_sm89INS1_16FlashAttnBwdSm80INS1_25CollectiveMainloopBwdSm80ILi2ELi1EN4cute5tupleIJNS5_1CILi64EEENS7_ILi96EEENS7_ILi128EEEEEENS_10bfloat16_tEfNS_4arch4Sm80ELb0ELb1ELb0ELb1ELb1ELb0ELb0ELb0ELi2ELi2ELi2ELi2ELb1EEENS1_21CollectiveEpilogueBwdISB_SC_SE_Li256ELb1ELb0ELi4EEENS1_19SingleTileSchedulerILb1ELb0ELb0ELi96EEEEEEEEEvNT_6ParamsE,"ax",@progbits
	.align	128
.text._ZN7cutlass13device_kernelIN5flash19enable_sm80_to_sm89INS1_16FlashAttnBwdSm80INS1_25CollectiveMainloopBwdSm80ILi2ELi1EN4cute5tupleIJNS5_1CILi64EEENS7_ILi96EEENS7_ILi128EEEEEENS_10bfloat16_tEfNS_4arch4Sm80ELb0ELb1ELb0ELb1ELb1ELb0ELb0ELb0ELi2ELi2ELi2ELi2ELb1EEENS1_21CollectiveEpilogueBwdISB_SC_SE_Li256ELb1ELb0ELi4EEENS1_19SingleTileSchedulerILb1ELb0ELb0ELi96EEEEEEEEEvNT_6ParamsE:
        .type           _ZN7cutlass13device_kernelIN5flash19enable_sm80_to_sm89INS1_16FlashAttnBwdSm80INS1_25CollectiveMainloopBwdSm80ILi2ELi1EN4cute5tupleIJNS5_1CILi64EEENS7_ILi96EEENS7_ILi128EEEEEENS_10bfloat16_tEfNS_4arch4Sm80ELb0ELb1ELb0ELb1ELb1ELb0ELb0ELb0ELi2ELi2ELi2ELi2ELb1EEENS1_21CollectiveEpilogueBwdISB_SC_SE_Li256ELb1ELb0ELi4EEENS1_19SingleTileSchedulerILb1ELb0ELb0ELi96EEEEEEEEEvNT_6ParamsE,@function
        .size           _ZN7cutlass13device_kernelIN5flash19enable_sm80_to_sm89INS1_16FlashAttnBwdSm80INS1_25CollectiveMainloopBwdSm80ILi2ELi1EN4cute5tupleIJNS5_1CILi64EEENS7_ILi96EEENS7_ILi128EEEEEENS_10bfloat16_tEfNS_4arch4Sm80ELb0ELb1ELb0ELb1ELb1ELb0ELb0ELb0ELi2ELi2ELi2ELi2ELb1EEENS1_21CollectiveEpilogueBwdISB_SC_SE_Li256ELb1ELb0ELi4EEENS1_19SingleTileSchedulerILb1ELb0ELb0ELi96EEEEEEEEEvNT_6ParamsE,(.L_x_110 - _ZN7cutlass13device_kernelIN5flash19enable_sm80_to_sm89INS1_16FlashAttnBwdSm80INS1_25CollectiveMainloopBwdSm80ILi2ELi1EN4cute5tupleIJNS5_1CILi64EEENS7_ILi96EEENS7_ILi128EEEEEENS_10bfloat16_tEfNS_4arch4Sm80ELb0ELb1ELb0ELb1ELb1ELb0ELb0ELb0ELi2ELi2ELi2ELi2ELb1EEENS1_21CollectiveEpilogueBwdISB_SC_SE_Li256ELb1ELb0ELi4EEENS1_19SingleTileSchedulerILb1ELb0ELb0ELi96EEEEEEEEEvNT_6ParamsE)
        .other          _ZN7cutlass13device_kernelIN5flash19enable_sm80_to_sm89INS1_16FlashAttnBwdSm80INS1_25CollectiveMainloopBwdSm80ILi2ELi1EN4cute5tupleIJNS5_1CILi64EEENS7_ILi96EEENS7_ILi128EEEEEENS_10bfloat16_tEfNS_4arch4Sm80ELb0ELb1ELb0ELb1ELb1ELb0ELb0ELb0ELi2ELi2ELi2ELi2ELb1EEENS1_21CollectiveEpilogueBwdISB_SC_SE_Li256ELb1ELb0ELi4EEENS1_19SingleTileSchedulerILb1ELb0ELb0ELi96EEEEEEEEEvNT_6ParamsE,@"STO_CUDA_ENTRY STV_DEFAULT"
_ZN7cutlass13device_kernelIN5flash19enable_sm80_to_sm89INS1_16FlashAttnBwdSm80INS1_25CollectiveMainloopBwdSm80ILi2ELi1EN4cute5tupleIJNS5_1CILi64EEENS7_ILi96EEENS7_ILi128EEEEEENS_10bfloat16_tEfNS_4arch4Sm80ELb0ELb1ELb0ELb1ELb1ELb0ELb0ELb0ELi2ELi2ELi2ELi2ELb1EEENS1_21CollectiveEpilogueBwdISB_SC_SE_Li256ELb1ELb0ELi4EEENS1_19SingleTileSchedulerILb1ELb0ELb0ELi96EEEEEEEEEvNT_6ParamsE:
[----:B------:R-:W-:Y:S01]  /*0000*/  LDC R1, c[0x0][0x28] ;  /* 0x00000a00ff017b82 */ /* 0x000fe20000000800 */
[----:B------:R-:W-:Y:S05]  /*0010*/  EXIT ;  /* 0x000000000000794d */ /* 0x000fea0003800000 */
.L_x_13:
        /* <DEDUP_REMOVED lines=14> */
.L_x_110:


//--------------------- .text._ZN7cutlass13device_kernelIN5flash19enable_sm80_to_sm89INS1_16FlashAttnBwdSm80INS1_25CollectiveMainloopBwdSm80ILi2ELi1EN4cute5tupleIJNS5_1CILi64EEENS7_ILi96EEENS7_ILi128EEEEEENS_10bfloat16_tEfNS_4arch4Sm80ELb0ELb1ELb0ELb1ELb0ELb0ELb0ELb0ELi2ELi2ELi2ELi2ELb1EEENS1_24CollectiveEpilogueBwdGQAISB_fSE_Li256ELb1ELb0EEENS1_19SingleTileSchedulerILb1ELb0ELb0ELi96EEEEEEEEEvNT_6ParamsE --------------------------
	.section	.text._ZN7cutlass13device_kernelIN5flash19enable_sm80_to_sm89INS1_16FlashAttnBwdSm80INS1_25CollectiveMainloopBwdSm80ILi2ELi1EN4cute5tupleIJNS5_1CILi64EEENS7_ILi96EEENS7_ILi128EEEEEENS_10bfloat16_tEfNS_4arch4Sm80ELb0ELb1ELb0ELb1ELb0ELb0ELb0ELb0ELi2ELi2ELi2ELi2ELb1EEENS1_24CollectiveEpilogueBwdGQAISB_fSE_Li256ELb1ELb0EEENS1_19SingleTileSchedulerILb1ELb0ELb0ELi96EEEEEEEEEvNT_6ParamsE,"ax",@progbits
	.align	128
.text._ZN7cutlass13device_kernelIN5flash19enable_sm80_to_sm89INS1_16FlashAttnBwdSm80INS1_25CollectiveMainloopBwdSm80ILi2ELi1EN4cute5tupleIJNS5_1CILi64EEENS7_ILi96EEENS7_ILi128EEEEEENS_10bfloat16_tEfNS_4arch4Sm80ELb0ELb1ELb0ELb1ELb0ELb0ELb0ELb0ELi2ELi2ELi2ELi2ELb1EEENS1_24CollectiveEpilogueBwdGQAISB_fSE_Li256ELb1ELb0EEENS1_19SingleTileSchedulerILb1ELb0ELb0ELi96EEEEEEEEEvNT_6ParamsE:
        .type           _ZN7cutlass13device_kernelIN5flash19enable_sm80_to_sm89INS1_16FlashAttnBwdSm80INS1_25CollectiveMainloopBwdSm80ILi2ELi1EN4cute5tupleIJNS5_1CILi64EEENS7_ILi96EEENS7_ILi128EEEEEENS_10bfloat16_tEfNS_4arch4Sm80ELb0ELb1ELb0ELb1ELb0ELb0ELb0ELb0ELi2ELi2ELi2ELi2ELb1EEENS1_24CollectiveEpilogueBwdGQAISB_fSE_Li256ELb1ELb0EEENS1_19SingleTileSchedulerILb1ELb0ELb0ELi96EEEEEEEEEvNT_6ParamsE,@function
        .size           _ZN7cutlass13device_kernelIN5flash19enable_sm80_to_sm89INS1_16FlashAttnBwdSm80INS1_25CollectiveMainloopBwdSm80ILi2ELi1EN4cute5tupleIJNS5_1CILi64EEENS7_ILi96EEENS7_ILi128EEEEEENS_10bfloat16_tEfNS_4arch4Sm80ELb0ELb1ELb0ELb1ELb0ELb0ELb0ELb0ELi2ELi2ELi2ELi2ELb1EEENS1_24CollectiveEpilogueBwdGQAISB_fSE_Li256ELb1ELb0EEENS1_19SingleTileSchedulerILb1ELb0ELb0ELi96EEEEEEEEEvNT_6ParamsE,(.L_x_111 - _ZN7cutlass13device_kernelIN5flash19enable_sm80_to_sm89INS1_16FlashAttnBwdSm80INS1_25CollectiveMainloopBwdSm80ILi2ELi1EN4cute5tupleIJNS5_1CILi64EEENS7_ILi96EEENS7_ILi128EEEEEENS_10bfloat16_tEfNS_4arch4Sm80ELb0ELb1ELb0ELb1ELb0ELb0ELb0ELb0ELi2ELi2ELi2ELi2ELb1EEENS1_24CollectiveEpilogueBwdGQAISB_fSE_Li256ELb1ELb0EEENS1_19SingleTileSchedulerILb1ELb0ELb0ELi96EEEEEEEEEvNT_6ParamsE)
        .other          _ZN7cutlass13device_kernelIN5flash19enable_sm80_to_sm89INS1_16FlashAttnBwdSm80INS1_25CollectiveMainloopBwdSm80ILi2ELi1EN4cute5tupleIJNS5_1CILi64EEENS7_ILi96EEENS7_ILi128EEEEEENS_10bfloat16_tEfNS_4arch4Sm80ELb0ELb1ELb0ELb1ELb0ELb0ELb0ELb0ELi2ELi2ELi2ELi2ELb1EEENS1_24CollectiveEpilogueBwdGQAISB_fSE_Li256ELb1ELb0EEENS1_19SingleTileSchedulerILb1ELb0ELb0ELi96EEEEEEEEEvNT_6ParamsE,@"STO_CUDA_ENTRY STV_DEFAULT"
_ZN7cutlass13device_kernelIN5flash19enable_sm80_to_sm89INS1_16FlashAttnBwdSm80INS1_25CollectiveMainloopBwdSm80ILi2ELi1EN4cute5tupleIJNS5_1CILi64EEENS7_ILi96EEENS7_ILi128EEEEEENS_10bfloat16_tEfNS_4arch4Sm80ELb0ELb1ELb0ELb1ELb0ELb0ELb0ELb0ELi2ELi2ELi2ELi2ELb1EEENS1_24CollectiveEpilogueBwdGQAISB_fSE_Li256ELb1ELb0EEENS1_19SingleTileSchedulerILb1ELb0ELb0ELi96EEEEEEEEEvNT_6ParamsE:
[----:B------:R-:W-:Y:S01]  /*0000*/  LDC R1, c[0x0][0x28] ;  /* 0x00000a00ff017b82 */ /* 0x000fe20000000800 */
[----:B------:R-:W-:Y:S05]  /*0010*/  EXIT ;  /* 0x000000000000794d */ /* 0x000fea0003800000 */
.L_x_14:
        /* <DEDUP_REMOVED lines=14> */
.L_x_111:


//--------------------- .text._ZN7cutlass13device_kernelIN5flash19enable_sm80_to_sm89INS1_16FlashAttnBwdSm80INS1_25CollectiveMainloopBwdSm80ILi2ELi1EN4cute5tupleIJNS5_1CILi64EEENS7_ILi96EEENS7_ILi128EEEEEENS_10bfloat16_tEfNS_4arch4Sm80ELb0ELb1ELb0ELb1ELb1ELb0ELb0ELb0ELi2ELi2ELi2ELi2ELb1EEENS1_24CollectiveEpilogueBwdGQAISB_fSE_Li256ELb1ELb1EEENS1_19SingleTileSchedulerILb1ELb0ELb0ELi96EEEEEEEEEvNT_6ParamsE --------------------------
	.section	.text._ZN7cutlass13device_kernelIN5flash19enable_sm80_to_sm89INS1_16FlashAttnBwdSm80INS1_25CollectiveMainloopBwdSm80ILi2ELi1EN4cute5tupleIJNS5_1CILi64EEENS7_ILi96EEENS7_ILi128EEEEEENS_10bfloat16_tEfNS_4arch4Sm80ELb0ELb1ELb0ELb1ELb1ELb0ELb0ELb0ELi2ELi2ELi2ELi2ELb1EEENS1_24CollectiveEpilogueBwdGQAISB_fSE_Li256ELb1ELb1EEENS1_19SingleTileSchedulerILb1ELb0ELb0ELi96EEEEEEEEEvNT_6ParamsE,"ax",@progbits
	.align	128
.text._ZN7cutlass13device_kernelIN5flash19enable_sm80_to_sm89INS1_16FlashAttnBwdSm80INS1_25CollectiveMainloopBwdSm80ILi2ELi1EN4cute5tupleIJNS5_1CILi64EEENS7_ILi96EEENS7_ILi128EEEEEENS_10bfloat16_tEfNS_4arch4Sm80ELb0ELb1ELb0ELb1ELb1ELb0ELb0ELb0ELi2ELi2ELi2ELi2ELb1EEENS1_24CollectiveEpilogueBwdGQAISB_fSE_Li256ELb1ELb1EEENS1_19SingleTileSchedulerILb1ELb0ELb0ELi96EEEEEEEEEvNT_6ParamsE:
        .type           _ZN7cutlass13device_kernelIN5flash19enable_sm80_to_sm89INS1_16FlashAttnBwdSm80INS1_25CollectiveMainloopBwdSm80ILi2ELi1EN4cute5tupleIJNS5_1CILi64EEENS7_ILi96EEENS7_ILi128EEEEEENS_10bfloat16_tEfNS_4arch4Sm80ELb0ELb1ELb0ELb1ELb1ELb0ELb0ELb0ELi2ELi2ELi2ELi2ELb1EEENS1_24CollectiveEpilogueBwdGQAISB_fSE_Li256ELb1ELb1EEENS1_19SingleTileSchedulerILb1ELb0ELb0ELi96EEEEEEEEEvNT_6ParamsE,@function
        .size           _ZN7cutlass13device_kernelIN5flash19enable_sm80_to_sm89INS1_16FlashAttnBwdSm80INS1_25CollectiveMainloopBwdSm80ILi2ELi1EN4cute5tupleIJNS5_1CILi64EEENS7_ILi96EEENS7_ILi128EEEEEENS_10bfloat16_tEfNS_4arch4Sm80ELb0ELb1ELb0ELb1ELb1ELb0ELb0ELb0ELi2ELi2ELi2ELi2ELb1EEENS1_24CollectiveEpilogueBwdGQAISB_fSE_Li256ELb1ELb1EEENS1_19SingleTileSchedulerILb1ELb0ELb0ELi96EEEEEEEEEvNT_6ParamsE,(.L_x_112 - _ZN7cutlass13device_kernelIN5flash19enable_sm80_to_sm89INS1_16FlashAttnBwdSm80INS1_25CollectiveMainloopBwdSm80ILi2ELi1EN4cute5tupleIJNS5_1CILi64EEENS7_ILi96EEENS7_ILi128EEEEEENS_10bfloat16_tEfNS_4arch4Sm80ELb0ELb1ELb0ELb1ELb1ELb0ELb0ELb0ELi2ELi2ELi2ELi2ELb1EEENS1_24CollectiveEpilogueBwdGQAISB_fSE_Li256ELb1ELb1EEENS1_19SingleTileSchedulerILb1ELb0ELb0ELi96EEEEEEEEEvNT_6ParamsE)
        .other          _ZN7cutlass13device_kernelIN5flash19enable_sm80_to_sm89INS1_16FlashAttnBwdSm80INS1_25CollectiveMainloopBwdSm80ILi2ELi1EN4cute5tupleIJNS5_1CILi64EEENS7_ILi96EEENS7_ILi128EEEEEENS_10bfloat16_tEfNS_4arch4Sm80ELb0ELb1ELb0ELb1ELb1ELb0ELb0ELb0ELi2ELi2ELi2ELi2ELb1EEENS1_24CollectiveEpilogueBwdGQAISB_fSE_Li256ELb1ELb1EEENS1_19SingleTileSchedulerILb1ELb0ELb0ELi96EEEEEEEEEvNT_6ParamsE,@"STO_CUDA_ENTRY STV_DEFAULT"
_ZN7cutlass13device_kernelIN5flash19enable_sm80_to_sm89INS1_16FlashAttnBwdSm80INS1_25CollectiveMainloopBwdSm80ILi2ELi1EN4cute5tupleIJNS5_1CILi64EEENS7_ILi96EEENS7_ILi128EEEEEENS_10bfloat16_tEfNS_4arch4Sm80ELb0ELb1ELb0ELb1ELb1ELb0ELb0ELb0ELi2ELi2ELi2ELi2ELb1EEENS1_24CollectiveEpilogueBwdGQAISB_fSE_Li256ELb1ELb1EEENS1_19SingleTileSchedulerILb1ELb0ELb0ELi96EEEEEEEEEvNT_6ParamsE:
[----:B------:R-:W-:Y:S01]  /*0000*/  LDC R1, c[0x0][0x28] ;  /* 0x00000a00ff017b82 */ /* 0x000fe20000000800 */
[----:B------:R-:W-:Y:S05]  /*0010*/  EXIT ;  /* 0x000000000000794d */ /* 0x000fea0003800000 */
.L_x_15:
        /* <DEDUP_REMOVED lines=14> */
.L_x_112:


//--------------------- .text._ZN7cutlass13device_kernelIN5flash19enable_sm80_to_sm89INS1_16FlashAttnBwdSm80INS1_25CollectiveMainloopBwdSm80ILi2ELi1EN4cute5tupleIJNS5_1CILi64EEENS7_ILi96EEENS7_ILi128EEEEEENS_10bfloat16_tEfNS_4arch4Sm80ELb1ELb0ELb0ELb0ELb0ELb0ELb0ELb0ELi2ELi2ELi2ELi2ELb1EEENS1_21CollectiveEpilogueBwdISB_SC_SE_Li256ELb0ELb0ELi4EEENS1_25SingleTileBwdLPTSchedulerILb0ELi96ELb0EEEEEEEEEvNT_6ParamsE --------------------------
	.section	.text._ZN7cutlass13device_kernelIN5flash19enable_sm80_to_sm89INS1_16FlashAttnBwdSm80INS1_25CollectiveMainloopBwdSm80ILi2ELi1EN4cute5tupleIJNS5_1CILi64EEENS7_ILi96EEENS7_ILi128EEEEEENS_10bfloat16_tEfNS_4arch4Sm80ELb1ELb0ELb0ELb0ELb0ELb0ELb0ELb0ELi2ELi2ELi2ELi2ELb1EEENS1_21CollectiveEpilogueBwdISB_SC_SE_Li256ELb0ELb0ELi4EEENS1_25SingleTileBwdLPTSchedulerILb0ELi96ELb0EEEEEEEEEvNT_6ParamsE,"ax",@progbits
	.align	128
.text._ZN7cutlass13device_kernelIN5flash19enable_sm80_to_sm89INS1_16FlashAttnBwdSm80INS1_25CollectiveMainloopBwdSm80ILi2ELi1EN4cute5tupleIJNS5_1CILi64EEENS7_ILi96EEENS7_ILi128EEEEEENS_10bfloat16_tEfNS_4arch4Sm80ELb1ELb0ELb0ELb0ELb0ELb0ELb0ELb0ELi2ELi2ELi2ELi2ELb1EEENS1_21CollectiveEpilogueBwdISB_SC_SE_Li256ELb0ELb0ELi4EEENS1_25SingleTileBwdLPTSchedulerILb0ELi96ELb0EEEEEEEEEvNT_6ParamsE:
        .type           _ZN7cutlass13device_kernelIN5flash19enable_sm80_to_sm89INS1_16FlashAttnBwdSm80INS1_25CollectiveMainloopBwdSm80ILi2ELi1EN4cute5tupleIJNS5_1CILi64EEENS7_ILi96EEENS7_ILi128EEEEEENS_10bfloat16_tEfNS_4arch4Sm80ELb1ELb0ELb0ELb0ELb0ELb0ELb0ELb0ELi2ELi2ELi2ELi2ELb1EEENS1_21CollectiveEpilogueBwdISB_SC_SE_Li256ELb0ELb0ELi4EEENS1_25SingleTileBwdLPTSchedulerILb0ELi96ELb0EEEEEEEEEvNT_6ParamsE,@function
        .size           _ZN7cutlass13device_kernelIN5flash19enable_sm80_to_sm89INS1_16FlashAttnBwdSm80INS1_25CollectiveMainloopBwdSm80ILi2ELi1EN4cute5tupleIJNS5_1CILi64EEENS7_ILi96EEENS7_ILi128EEEEEENS_10bfloat16_tEfNS_4arch4Sm80ELb1ELb0ELb0ELb0ELb0ELb0ELb0ELb0ELi2ELi2ELi2ELi2ELb1EEENS1_21CollectiveEpilogueBwdISB_SC_SE_Li256ELb0ELb0ELi4EEENS1_25SingleTileBwdLPTSchedulerILb0ELi96ELb0EEEEEEEEEvNT_6ParamsE,(.L_x_113 - _ZN7cutlass13device_kernelIN5flash19enable_sm80_to_sm89INS1_16FlashAttnBwdSm80INS1_25CollectiveMainloopBwdSm80ILi2ELi1EN4cute5tupleIJNS5_1CILi64EEENS7_ILi96EEENS7_ILi128EEEEEENS_10bfloat16_tEfNS_4arch4Sm80ELb1ELb0ELb0ELb0ELb0ELb0ELb0ELb0ELi2ELi2ELi2ELi2ELb1EEENS1_21CollectiveEpilogueBwdISB_SC_SE_Li256ELb0ELb0ELi4EEENS1_25SingleTileBwdLPTSchedulerILb0ELi96ELb0EEEEEEEEEvNT_6ParamsE)
        .other          _ZN7cutlass13device_kernelIN5flash19enable_sm80_to_sm89INS1_16FlashAttnBwdSm80INS1_25CollectiveMainloopBwdSm80ILi2ELi1EN4cute5tupleIJNS5_1CILi64EEENS7_ILi96EEENS7_ILi128EEEEEENS_10bfloat16_tEfNS_4arch4Sm80ELb1ELb0ELb0ELb0ELb0ELb0ELb0ELb0ELi2ELi2ELi2ELi2ELb1EEENS1_21CollectiveEpilogueBwdISB_SC_SE_Li256ELb0ELb0ELi4EEENS1_25SingleTileBwdLPTSchedulerILb0ELi96ELb0EEEEEEEEEvNT_6ParamsE,@"STO_CUDA_ENTRY STV_DEFAULT"
_ZN7cutlass13device_kernelIN5flash19enable_sm80_to_sm89INS1_16FlashAttnBwdSm80INS1_25CollectiveMainloopBwdSm80ILi2ELi1EN4cute5tupleIJNS5_1CILi64EEENS7_ILi96EEENS7_ILi128EEEEEENS_10bfloat16_tEfNS_4arch4Sm80ELb1ELb0ELb0ELb0ELb0ELb0ELb0ELb0ELi2ELi2ELi2ELi2ELb1EEENS1_21CollectiveEpilogueBwdISB_SC_SE_Li256ELb0ELb0ELi4EEENS1_25SingleTileBwdLPTSchedulerILb0ELi96ELb0EEEEEEEEEvNT_6ParamsE:
[----:B------:R-:W-:Y:S01]  /*0000*/  LDC R1, c[0x0][0x28] ;  /* 0x00000a00ff017b82 */ /* 0x000fe20000000800 */
[----:B------:R-:W-:Y:S05]  /*0010*/  EXIT ;  /* 0x000000000000794d */ /* 0x000fea0003800000 */
.L_x_16:
        /* <DEDUP_REMOVED lines=14> */
.L_x_113:


//--------------------- .text._ZN7cutlass13device_kernelIN5flash19enable_sm80_to_sm89INS1_16FlashAttnBwdSm80INS1_25CollectiveMainloopBwdSm80ILi2ELi1EN4cute5tupleIJNS5_1CILi64EEENS7_ILi96EEENS7_ILi128EEEEEENS_10bfloat16_tEfNS_4arch4Sm80ELb1ELb0ELb0ELb0ELb1ELb0ELb0ELb0ELi2ELi2ELi2ELi2ELb1EEENS1_21CollectiveEpilogueBwdISB_SC_SE_Li256ELb0ELb0ELi4EEENS1_25SingleTileBwdLPTSchedulerILb0ELi96ELb1EEEEEEEEEvNT_6ParamsE --------------------------
	.section	.text._ZN7cutlass13device_kernelIN5flash19enable_sm80_to_sm89INS1_16FlashAttnBwdSm80INS1_25CollectiveMainloopBwdSm80ILi2ELi1EN4cute5tupleIJNS5_1CILi64EEENS7_ILi96EEENS7_ILi128EEEEEENS_10bfloat16_tEfNS_4arch4Sm80ELb1ELb0ELb0ELb0ELb1ELb0ELb0ELb0ELi2ELi2ELi2ELi2ELb1EEENS1_21CollectiveEpilogueBwdISB_SC_SE_Li256ELb0ELb0ELi4EEENS1_25SingleTileBwdLPTSchedulerILb0ELi96ELb1EEEEEEEEEvNT_6ParamsE,"ax",@progbits
	.align	128
.text._ZN7cutlass13device_kernelIN5flash19enable_sm80_to_sm89INS1_16FlashAttnBwdSm80INS1_25CollectiveMainloopBwdSm80ILi2ELi1EN4cute5tupleIJNS5_1CILi64EEENS7_ILi96EEENS7_ILi128EEEEEENS_10bfloat16_tEfNS_4arch4Sm80ELb1ELb0ELb0ELb0ELb1ELb0ELb0ELb0ELi2ELi2ELi2ELi2ELb1EEENS1_21CollectiveEpilogueBwdISB_SC_SE_Li256ELb0ELb0ELi4EEENS1_25SingleTileBwdLPTSchedulerILb0ELi96ELb1EEEEEEEEEvNT_6ParamsE:
        .type           _ZN7cutlass13device_kernelIN5flash19enable_sm80_to_sm89INS1_16FlashAttnBwdSm80INS1_25CollectiveMainloopBwdSm80ILi2ELi1EN4cute5tupleIJNS5_1CILi64EEENS7_ILi96EEENS7_ILi128EEEEEENS_10bfloat16_tEfNS_4arch4Sm80ELb1ELb0ELb0ELb0ELb1ELb0ELb0ELb0ELi2ELi2ELi2ELi2ELb1EEENS1_21CollectiveEpilogueBwdISB_SC_SE_Li256ELb0ELb0ELi4EEENS1_25SingleTileBwdLPTSchedulerILb0ELi96ELb1EEEEEEEEEvNT_6ParamsE,@function
        .size           _ZN7cutlass13device_kernelIN5flash19enable_sm80_to_sm89INS1_16FlashAttnBwdSm80INS1_25CollectiveMainloopBwdSm80ILi2ELi1EN4cute5tupleIJNS5_1CILi64EEENS7_ILi96EEENS7_ILi128EEEEEENS_10bfloat16_tEfNS_4arch4Sm80ELb1ELb0ELb0ELb0ELb1ELb0ELb0ELb0ELi2ELi2ELi2ELi2ELb1EEENS1_21CollectiveEpilogueBwdISB_SC_SE_Li256ELb0ELb0ELi4EEENS1_25SingleTileBwdLPTSchedulerILb0ELi96ELb1EEEEEEEEEvNT_6ParamsE,(.L_x_114 - _ZN7cutlass13device_kernelIN5flash19enable_sm80_to_sm89INS1_16FlashAttnBwdSm80INS1_25CollectiveMainloopBwdSm80ILi2ELi1EN4cute5tupleIJNS5_1CILi64EEENS7_ILi96EEENS7_ILi128EEEEEENS_10bfloat16_tEfNS_4arch4Sm80ELb1ELb0ELb0ELb0ELb1ELb0ELb0ELb0ELi2ELi2ELi2ELi2ELb1EEENS1_21CollectiveEpilogueBwdISB_SC_SE_Li256ELb0ELb0ELi4EEENS1_25SingleTileBwdLPTSchedulerILb0ELi96ELb1EEEEEEEEEvNT_6ParamsE)
        .other          _ZN7cutlass13device_kernelIN5flash19enable_sm80_to_sm89INS1_16FlashAttnBwdSm80INS1_25CollectiveMainloopBwdSm80ILi2ELi1EN4cute5tupleIJNS5_1CILi64EEENS7_ILi96EEENS7_ILi128EEEEEENS_10bfloat16_tEfNS_4arch4Sm80ELb1ELb0ELb0ELb0ELb1ELb0ELb0ELb0ELi2ELi2ELi2ELi2ELb1EEENS1_21CollectiveEpilogueBwdISB_SC_SE_Li256ELb0ELb0ELi4EEENS1_25SingleTileBwdLPTSchedulerILb0ELi96ELb1EEEEEEEEEvNT_6ParamsE,@"STO_CUDA_ENTRY STV_DEFAULT"
_ZN7cutlass13device_kernelIN5flash19enable_sm80_to_sm89INS1_16FlashAttnBwdSm80INS1_25CollectiveMainloopBwdSm80ILi2ELi1EN4cute5tupleIJNS5_1CILi64EEENS7_ILi96EEENS7_ILi128EEEEEENS_10bfloat16_tEfNS_4arch4Sm80ELb1ELb0ELb0ELb0ELb1ELb0ELb0ELb0ELi2ELi2ELi2ELi2ELb1EEENS1_21CollectiveEpilogueBwdISB_SC_SE_Li256ELb0ELb0ELi4EEENS1_25SingleTileBwdLPTSchedulerILb0ELi96ELb1EEEEEEEEEvNT_6ParamsE:
[----:B------:R-:W-:Y:S01]  /*0000*/  LDC R1, c[0x0][0x28] ;  /* 0x00000a00ff017b82 */ /* 0x000fe20000000800 */
[----:B------:R-:W-:Y:S05]  /*0010*/  EXIT ;  /* 0x000000000000794d */ /* 0x000fea0003800000 */
.L_x_17:
        /* <DEDUP_REMOVED lines=14> */
.L_x_114:


//--------------------- .text._ZN7cutlass13device_kernelIN5flash19enable_sm80_to_sm89INS1_16FlashAttnBwdSm80INS1_25CollectiveMainloopBwdSm80ILi2ELi1EN4cute5tupleIJNS5_1CILi64EEENS7_ILi96EEENS7_ILi128EEEEEENS_10bfloat16_tEfNS_4arch4Sm80ELb1ELb0ELb0ELb0ELb0ELb0ELb0ELb0ELi2ELi2ELi2ELi2ELb1EEENS1_24CollectiveEpilogueBwdGQAISB_fSE_Li256ELb0ELb0EEENS1_25SingleTileBwdLPTSchedulerILb0ELi96ELb0EEEEEEEEEvNT_6ParamsE --------------------------
	.section	.text._ZN7cutlass13device_kernelIN5flash19enable_sm80_to_sm89INS1_16FlashAttnBwdSm80INS1_25CollectiveMainloopBwdSm80ILi2ELi1EN4cute5tupleIJNS5_1CILi64EEENS7_ILi96EEENS7_ILi128EEEEEENS_10bfloat16_tEfNS_4arch4Sm80ELb1ELb0ELb0ELb0ELb0ELb0ELb0ELb0ELi2ELi2ELi2ELi2ELb1EEENS1_24CollectiveEpilogueBwdGQAISB_fSE_Li256ELb0ELb0EEENS1_25SingleTileBwdLPTSchedulerILb0ELi96ELb0EEEEEEEEEvNT_6ParamsE,"ax",@progbits
	.align	128
.text._ZN7cutlass13device_kernelIN5flash19enable_sm80_to_sm89INS1_16FlashAttnBwdSm80INS1_25CollectiveMainloopBwdSm80ILi2ELi1EN4cute5tupleIJNS5_1CILi64EEENS7_ILi96EEENS7_ILi128EEEEEENS_10bfloat16_tEfNS_4arch4Sm80ELb1ELb0ELb0ELb0ELb0ELb0ELb0ELb0ELi2ELi2ELi2ELi2ELb1EEENS1_24CollectiveEpilogueBwdGQAISB_fSE_Li256ELb0ELb0EEENS1_25SingleTileBwdLPTSchedulerILb0ELi96ELb0EEEEEEEEEvNT_6ParamsE:
        .type           _ZN7cutlass13device_kernelIN5flash19enable_sm80_to_sm89INS1_16FlashAttnBwdSm80INS1_25CollectiveMainloopBwdSm80ILi2ELi1EN4cute5tupleIJNS5_1CILi64EEENS7_ILi96EEENS7_ILi128EEEEEENS_10bfloat16_tEfNS_4arch4Sm80ELb1ELb0ELb0ELb0ELb0ELb0ELb0ELb0ELi2ELi2ELi2ELi2ELb1EEENS1_24CollectiveEpilogueBwdGQAISB_fSE_Li256ELb0ELb0EEENS1_25SingleTileBwdLPTSchedulerILb0ELi96ELb0EEEEEEEEEvNT_6ParamsE,@function
        .size           _ZN7cutlass13device_kernelIN5flash19enable_sm80_to_sm89INS1_16FlashAttnBwdSm80INS1_25CollectiveMainloopBwdSm80ILi2ELi1EN4cute5tupleIJNS5_1CILi64EEENS7_ILi96EEENS7_ILi128EEEEEENS_10bfloat16_tEfNS_4arch4Sm80ELb1ELb0ELb0ELb0ELb0ELb0ELb0ELb0ELi2ELi2ELi2ELi2ELb1EEENS1_24CollectiveEpilogueBwdGQAISB_fSE_Li256ELb0ELb0EEENS1_25SingleTileBwdLPTSchedulerILb0ELi96ELb0EEEEEEEEEvNT_6ParamsE,(.L_x_115 - _ZN7cutlass13device_kernelIN5flash19enable_sm80_to_sm89INS1_16FlashAttnBwdSm80INS1_25CollectiveMainloopBwdSm80ILi2ELi1EN4cute5tupleIJNS5_1CILi64EEENS7_ILi96EEENS7_ILi128EEEEEENS_10bfloat16_tEfNS_4arch4Sm80ELb1ELb0ELb0ELb0ELb0ELb0ELb0ELb0ELi2ELi2ELi2ELi2ELb1EEENS1_24CollectiveEpilogueBwdGQAISB_fSE_Li256ELb0ELb0EEENS1_25SingleTileBwdLPTSchedulerILb0ELi96ELb0EEEEEEEEEvNT_6ParamsE)
        .other          _ZN7cutlass13device_kernelIN5flash19enable_sm80_to_sm89INS1_16FlashAttnBwdSm80INS1_25CollectiveMainloopBwdSm80ILi2ELi1EN4cute5tupleIJNS5_1CILi64EEENS7_ILi96EEENS7_ILi128EEEEEENS_10bfloat16_tEfNS_4arch4Sm80ELb1ELb0ELb0ELb0ELb0ELb0ELb0ELb0ELi2ELi2ELi2ELi2ELb1EEENS1_24CollectiveEpilogueBwdGQAISB_fSE_Li256ELb0ELb0EEENS1_25SingleTileBwdLPTSchedulerILb0ELi96ELb0EEEEEEEEEvNT_6ParamsE,@"STO_CUDA_ENTRY STV_DEFAULT"
_ZN7cutlass13device_kernelIN5flash19enable_sm80_to_sm89INS1_16FlashAttnBwdSm80INS1_25CollectiveMainloopBwdSm80ILi2ELi1EN4cute5tupleIJNS5_1CILi64EEENS7_ILi96EEENS7_ILi128EEEEEENS_10bfloat16_tEfNS_4arch4Sm80ELb1ELb0ELb0ELb0ELb0ELb0ELb0ELb0ELi2ELi2ELi2ELi2ELb1EEENS1_24CollectiveEpilogueBwdGQAISB_fSE_Li256ELb0ELb0EEENS1_25SingleTileBwdLPTSchedulerILb0ELi96ELb0EEEEEEEEEvNT_6ParamsE:
[----:B------:R-:W-:Y:S01]  /*0000*/  LDC R1, c[0x0][0x28] ;  /* 0x00000a00ff017b82 */ /* 0x000fe20000000800 */
[----:B------:R-:W-:Y:S05]  /*0010*/  EXIT ;  /* 0x000000000000794d */ /* 0x000fea0003800000 */
.L_x_18:
        /* <DEDUP_REMOVED lines=14> */
.L_x_115:


//--------------------- .text._ZN7cutlass13device_kernelIN5flash19enable_sm80_to_sm89INS1_16FlashAttnBwdSm80INS1_25CollectiveMainloopBwdSm80ILi2ELi1EN4cute5tupleIJNS5_1CILi64EEENS7_ILi96EEENS7_ILi128EEEEEENS_10bfloat16_tEfNS_4arch4Sm80ELb1ELb0ELb0ELb0ELb1ELb0ELb0ELb0ELi2ELi2ELi2ELi2ELb1EEENS1_24CollectiveEpilogueBwdGQAISB_fSE_Li256ELb0ELb1EEENS1_25SingleTileBwdLPTSchedulerILb0ELi96ELb1EEEEEEEEEvNT_6ParamsE --------------------------
	.section	.text._ZN7cutlass13device_kernelIN5flash19enable_sm80_to_sm89INS1_16FlashAttnBwdSm80INS1_25CollectiveMainloopBwdSm80ILi2ELi1EN4cute5tupleIJNS5_1CILi64EEENS7_ILi96EEENS7_ILi128EEEEEENS_10bfloat16_tEfNS_4arch4Sm80ELb1ELb0ELb0ELb0ELb1ELb0ELb0ELb0ELi2ELi2ELi2ELi2ELb1EEENS1_24CollectiveEpilogueBwdGQAISB_fSE_Li256ELb0ELb1EEENS1_25SingleTileBwdLPTSchedulerILb0ELi96ELb1EEEEEEEEEvNT_6ParamsE,"ax",@progbits
	.align	128
.text._ZN7cutlass13device_kernelIN5flash19enable_sm80_to_sm89INS1_16FlashAttnBwdSm80INS1_25CollectiveMainloopBwdSm80ILi2ELi1EN4cute5tupleIJNS5_1CILi64EEENS7_ILi96EEENS7_ILi128EEEEEENS_10bfloat16_tEfNS_4arch4Sm80ELb1ELb0ELb0ELb0ELb1ELb0ELb0ELb0ELi2ELi2ELi2ELi2ELb1EEENS1_24CollectiveEpilogueBwdGQAISB_fSE_Li256ELb0ELb1EEENS1_25SingleTileBwdLPTSchedulerILb0ELi96ELb1EEEEEEEEEvNT_6ParamsE:
        .type           _ZN7cutlass13device_kernelIN5flash19enable_sm80_to_sm89INS1_16FlashAttnBwdSm80INS1_25CollectiveMainloopBwdSm80ILi2ELi1EN4cute5tupleIJNS5_1CILi64EEENS7_ILi96EEENS7_ILi128EEEEEENS_10bfloat16_tEfNS_4arch4Sm80ELb1ELb0ELb0ELb0ELb1ELb0ELb0ELb0ELi2ELi2ELi2ELi2ELb1EEENS1_24CollectiveEpilogueBwdGQAISB_fSE_Li256ELb0ELb1EEENS1_25SingleTileBwdLPTSchedulerILb0ELi96ELb1EEEEEEEEEvNT_6ParamsE,@function
        .size           _ZN7cutlass13device_kernelIN5flash19enable_sm80_to_sm89INS1_16FlashAttnBwdSm80INS1_25CollectiveMainloopBwdSm80ILi2ELi1EN4cute5tupleIJNS5_1CILi64EEENS7_ILi96EEENS7_ILi128EEEEEENS_10bfloat16_tEfNS_4arch4Sm80ELb1ELb0ELb0ELb0ELb1ELb0ELb0ELb0ELi2ELi2ELi2ELi2ELb1EEENS1_24CollectiveEpilogueBwdGQAISB_fSE_Li256ELb0ELb1EEENS1_25SingleTileBwdLPTSchedulerILb0ELi96ELb1EEEEEEEEEvNT_6ParamsE,(.L_x_116 - _ZN7cutlass13device_kernelIN5flash19enable_sm80_to_sm89INS1_16FlashAttnBwdSm80INS1_25CollectiveMainloopBwdSm80ILi2ELi1EN4cute5tupleIJNS5_1CILi64EEENS7_ILi96EEENS7_ILi128EEEEEENS_10bfloat16_tEfNS_4arch4Sm80ELb1ELb0ELb0ELb0ELb1ELb0ELb0ELb0ELi2ELi2ELi2ELi2ELb1EEENS1_24CollectiveEpilogueBwdGQAISB_fSE_Li256ELb0ELb1EEENS1_25SingleTileBwdLPTSchedulerILb0ELi96ELb1EEEEEEEEEvNT_6ParamsE)
        .other          _ZN7cutlass13device_kernelIN5flash19enable_sm80_to_sm89INS1_16FlashAttnBwdSm80INS1_25CollectiveMainloopBwdSm80ILi2ELi1EN4cute5tupleIJNS5_1CILi64EEENS7_ILi96EEENS7_ILi128EEEEEENS_10bfloat16_tEfNS_4arch4Sm80ELb1ELb0ELb0ELb0ELb1ELb0ELb0ELb0ELi2ELi2ELi2ELi2ELb1EEENS1_24CollectiveEpilogueBwdGQAISB_fSE_Li256ELb0ELb1EEENS1_25SingleTileBwdLPTSchedulerILb0ELi96ELb1EEEEEEEEEvNT_6ParamsE,@"STO_CUDA_ENTRY STV_DEFAULT"
_ZN7cutlass13device_kernelIN5flash19enable_sm80_to_sm89INS1_16FlashAttnBwdSm80INS1_25CollectiveMainloopBwdSm80ILi2ELi1EN4cute5tupleIJNS5_1CILi64EEENS7_ILi96EEENS7_ILi128EEEEEENS_10bfloat16_tEfNS_4arch4Sm80ELb1ELb0ELb0ELb0ELb1ELb0ELb0ELb0ELi2ELi2ELi2ELi2ELb1EEENS1_24CollectiveEpilogueBwdGQAISB_fSE_Li256ELb0ELb1EEENS1_25SingleTileBwdLPTSchedulerILb0ELi96ELb1EEEEEEEEEvNT_6ParamsE:
[----:B------:R-:W-:Y:S01]  /*0000*/  LDC R1, c[0x0][0x28] ;  /* 0x00000a00ff017b82 */ /* 0x000fe20000000800 */
[----:B------:R-:W-:Y:S05]  /*0010*/  EXIT ;  /* 0x000000000000794d */ /* 0x000fea0003800000 */
.L_x_19:
        /* <DEDUP_REMOVED lines=14> */
.L_x_116:


//--------------------- .text._ZN7cutlass13device_kernelIN5flash19enable_sm80_to_sm89INS1_16FlashAttnBwdSm80INS1_25CollectiveMainloopBwdSm80ILi2ELi1EN4cute5tupleIJNS5_1CILi64EEENS7_ILi96EEENS7_ILi128EEEEEENS_10bfloat16_tEfNS_4arch4Sm80ELb1ELb0ELb0ELb1ELb0ELb0ELb0ELb0ELi2ELi2ELi2ELi2ELb1EEENS1_21CollectiveEpilogueBwdISB_SC_SE_Li256ELb1ELb0ELi4EEENS1_25SingleTileBwdLPTSchedulerILb1ELi96ELb0EEEEEEEEEvNT_6ParamsE --------------------------
	.section	.text._ZN7cutlass13device_kernelIN5flash19enable_sm80_to_sm89INS1_16FlashAttnBwdSm80INS1_25CollectiveMainloopBwdSm80ILi2ELi1EN4cute5tupleIJNS5_1CILi64EEENS7_ILi96EEENS7_ILi128EEEEEENS_10bfloat16_tEfNS_4arch4Sm80ELb1ELb0ELb0ELb1ELb0ELb0ELb0ELb0ELi2ELi2ELi2ELi2ELb1EEENS1_21CollectiveEpilogueBwdISB_SC_SE_Li256ELb1ELb0ELi4EEENS1_25SingleTileBwdLPTSchedulerILb1ELi96ELb0EEEEEEEEEvNT_6ParamsE,"ax",@progbits
	.align	128
.text._ZN7cutlass13device_kernelIN5flash19enable_sm80_to_sm89INS1_16FlashAttnBwdSm80INS1_25CollectiveMainloopBwdSm80ILi2ELi1EN4cute5tupleIJNS5_1CILi64EEENS7_ILi96EEENS7_ILi128EEEEEENS_10bfloat16_tEfNS_4arch4Sm80ELb1ELb0ELb0ELb1ELb0ELb0ELb0ELb0ELi2ELi2ELi2ELi2ELb1EEENS1_21CollectiveEpilogueBwdISB_SC_SE_Li256ELb1ELb0ELi4EEENS1_25SingleTileBwdLPTSchedulerILb1ELi96ELb0EEEEEEEEEvNT_6ParamsE:
        .type           _ZN7cutlass13device_kernelIN5flash19enable_sm80_to_sm89INS1_16FlashAttnBwdSm80INS1_25CollectiveMainloopBwdSm80ILi2ELi1EN4cute5tupleIJNS5_1CILi64EEENS7_ILi96EEENS7_ILi128EEEEEENS_10bfloat16_tEfNS_4arch4Sm80ELb1ELb0ELb0ELb1ELb0ELb0ELb0ELb0ELi2ELi2ELi2ELi2ELb1EEENS1_21CollectiveEpilogueBwdISB_SC_SE_Li256ELb1ELb0ELi4EEENS1_25SingleTileBwdLPTSchedulerILb1ELi96ELb0EEEEEEEEEvNT_6ParamsE,@function
        .size           _ZN7cutlass13device_kernelIN5flash19enable_sm80_to_sm89INS1_16FlashAttnBwdSm80INS1_25CollectiveMainloopBwdSm80ILi2ELi1EN4cute5tupleIJNS5_1CILi64EEENS7_ILi96EEENS7_ILi128EEEEEENS_10bfloat16_tEfNS_4arch4Sm80ELb1ELb0ELb0ELb1ELb0ELb0ELb0ELb0ELi2ELi2ELi2ELi2ELb1EEENS1_21CollectiveEpilogueBwdISB_SC_SE_Li256ELb1ELb0ELi4EEENS1_25SingleTileBwdLPTSchedulerILb1ELi96ELb0EEEEEEEEEvNT_6ParamsE,(.L_x_117 - _ZN7cutlass13device_kernelIN5flash19enable_sm80_to_sm89INS1_16FlashAttnBwdSm80INS1_25CollectiveMainloopBwdSm80ILi2ELi1EN4cute5tupleIJNS5_1CILi64EEENS7_ILi96EEENS7_ILi128EEEEEENS_10bfloat16_tEfNS_4arch4Sm80ELb1ELb0ELb0ELb1ELb0ELb0ELb0ELb0ELi2ELi2ELi2ELi2ELb1EEENS1_21CollectiveEpilogueBwdISB_SC_SE_Li256ELb1ELb0ELi4EEENS1_25SingleTileBwdLPTSchedulerILb1ELi96ELb0EEEEEEEEEvNT_6ParamsE)
        .other          _ZN7cutlass13device_kernelIN5flash19enable_sm80_to_sm89INS1_16FlashAttnBwdSm80INS1_25CollectiveMainloopBwdSm80ILi2ELi1EN4cute5tupleIJNS5_1CILi64EEENS7_ILi96EEENS7_ILi128EEEEEENS_10bfloat16_tEfNS_4arch4Sm80ELb1ELb0ELb0ELb1ELb0ELb0ELb0ELb0ELi2ELi2ELi2ELi2ELb1EEENS1_21CollectiveEpilogueBwdISB_SC_SE_Li256ELb1ELb0ELi4EEENS1_25SingleTileBwdLPTSchedulerILb1ELi96ELb0EEEEEEEEEvNT_6ParamsE,@"STO_CUDA_ENTRY STV_DEFAULT"
_ZN7cutlass13device_kernelIN5flash19enable_sm80_to_sm89INS1_16FlashAttnBwdSm80INS1_25CollectiveMainloopBwdSm80ILi2ELi1EN4cute5tupleIJNS5_1CILi64EEENS7_ILi96EEENS7_ILi128EEEEEENS_10bfloat16_tEfNS_4arch4Sm80ELb1ELb0ELb0ELb1ELb0ELb0ELb0ELb0ELi2ELi2ELi2ELi2ELb1EEENS1_21CollectiveEpilogueBwdISB_SC_SE_Li256ELb1ELb0ELi4EEENS1_25SingleTileBwdLPTSchedulerILb1ELi96ELb0EEEEEEEEEvNT_6ParamsE:
[----:B------:R-:W-:Y:S01]  /*0000*/  LDC R1, c[0x0][0x28] ;  /* 0x00000a00ff017b82 */ /* 0x000fe20000000800 */
[----:B------:R-:W-:Y:S05]  /*0010*/  EXIT ;  /* 0x000000000000794d */ /* 0x000fea0003800000 */
.L_x_20:
        /* <DEDUP_REMOVED lines=14> */
.L_x_117:


//--------------------- .text._ZN7cutlass13device_kernelIN5flash19enable_sm80_to_sm89INS1_16FlashAttnBwdSm80INS1_25CollectiveMainloopBwdSm80ILi2ELi1EN4cute5tupleIJNS5_1CILi64EEENS7_ILi96EEENS7_ILi128EEEEEENS_10bfloat16_tEfNS_4arch4Sm80ELb1ELb0ELb0ELb1ELb1ELb0ELb0ELb0ELi2ELi2ELi2ELi2ELb1EEENS1_21CollectiveEpilogueBwdISB_SC_SE_Li256ELb1ELb0ELi4EEENS1_25SingleTileBwdLPTSchedulerILb1ELi96ELb1EEEEEEEEEvNT_6ParamsE --------------------------
	.section	.text._ZN7cutlass13device_kernelIN5flash19enable_sm80_to_sm89INS1_16FlashAttnBwdSm80INS1_25CollectiveMainloopBwdSm80ILi2ELi1EN4cute5tupleIJNS5_1CILi64EEENS7_ILi96EEENS7_ILi128EEEEEENS_10bfloat16_tEfNS_4arch4Sm80ELb1ELb0ELb0ELb1ELb1ELb0ELb0ELb0ELi2ELi2ELi2ELi2ELb1EEENS1_21CollectiveEpilogueBwdISB_SC_SE_Li256ELb1ELb0ELi4EEENS1_25SingleTileBwdLPTSchedulerILb1ELi96ELb1EEEEEEEEEvNT_6ParamsE,"ax",@progbits
	.align	128
.text._ZN7cutlass13device_kernelIN5flash19enable_sm80_to_sm89INS1_16FlashAttnBwdSm80INS1_25CollectiveMainloopBwdSm80ILi2ELi1EN4cute5tupleIJNS5_1CILi64EEENS7_ILi96EEENS7_ILi128EEEEEENS_10bfloat16_tEfNS_4arch4Sm80ELb1ELb0ELb0ELb1ELb1ELb0ELb0ELb0ELi2ELi2ELi2ELi2ELb1EEENS1_21CollectiveEpilogueBwdISB_SC_SE_Li256ELb1ELb0ELi4EEENS1_25SingleTileBwdLPTSchedulerILb1ELi96ELb1EEEEEEEEEvNT_6ParamsE:
        .type           _ZN7cutlass13device_kernelIN5flash19enable_sm80_to_sm89INS1_16FlashAttnBwdSm80INS1_25CollectiveMainloopBwdSm80ILi2ELi1EN4cute5tupleIJNS5_1CILi64EEENS7_ILi96EEENS7_ILi128EEEEEENS_10bfloat16_tEfNS_4arch4Sm80ELb1ELb0ELb0ELb1ELb1ELb0ELb0ELb0ELi2ELi2ELi2ELi2ELb1EEENS1_21CollectiveEpilogueBwdISB_SC_SE_Li256ELb1ELb0ELi4EEENS1_25SingleTileBwdLPTSchedulerILb1ELi96ELb1EEEEEEEEEvNT_6ParamsE,@function
        .size           _ZN7cutlass13device_kernelIN5flash19enable_sm80_to_sm89INS1_16FlashAttnBwdSm80INS1_25CollectiveMainloopBwdSm80ILi2ELi1EN4cute5tupleIJNS5_1CILi64EEENS7_ILi96EEENS7_ILi128EEEEEENS_10bfloat16_tEfNS_4arch4Sm80ELb1ELb0ELb0ELb1ELb1ELb0ELb0ELb0ELi2ELi2ELi2ELi2ELb1EEENS1_21CollectiveEpilogueBwdISB_SC_SE_Li256ELb1ELb0ELi4EEENS1_25SingleTileBwdLPTSchedulerILb1ELi96ELb1EEEEEEEEEvNT_6ParamsE,(.L_x_118 - _ZN7cutlass13device_kernelIN5flash19enable_sm80_to_sm89INS1_16FlashAttnBwdSm80INS1_25CollectiveMainloopBwdSm80ILi2ELi1EN4cute5tupleIJNS5_1CILi64EEENS7_ILi96EEENS7_ILi128EEEEEENS_10bfloat16_tEfNS_4arch4Sm80ELb1ELb0ELb0ELb1ELb1ELb0ELb0ELb0ELi2ELi2ELi2ELi2ELb1EEENS1_21CollectiveEpilogueBwdISB_SC_SE_Li256ELb1ELb0ELi4EEENS1_25SingleTileBwdLPTSchedulerILb1ELi96ELb1EEEEEEEEEvNT_6ParamsE)
        .other          _ZN7cutlass13device_kernelIN5flash19enable_sm80_to_sm89INS1_16FlashAttnBwdSm80INS1_25CollectiveMainloopBwdSm80ILi2ELi1EN4cute5tupleIJNS5_1CILi64EEENS7_ILi96EEENS7_ILi128EEEEEENS_10bfloat16_tEfNS_4arch4Sm80ELb1ELb0ELb0ELb1ELb1ELb0ELb0ELb0ELi2ELi2ELi2ELi2ELb1EEENS1_21CollectiveEpilogueBwdISB_SC_SE_Li256ELb1ELb0ELi4EEENS1_25SingleTileBwdLPTSchedulerILb1ELi96ELb1EEEEEEEEEvNT_6ParamsE,@"STO_CUDA_ENTRY STV_DEFAULT"
_ZN7cutlass13device_kernelIN5flash19enable_sm80_to_sm89INS1_16FlashAttnBwdSm80INS1_25CollectiveMainloopBwdSm80ILi2ELi1EN4cute5tupleIJNS5_1CILi64EEENS7_ILi96EEENS7_ILi128EEEEEENS_10bfloat16_tEfNS_4arch4Sm80ELb1ELb0ELb0ELb1ELb1ELb0ELb0ELb0ELi2ELi2ELi2ELi2ELb1EEENS1_21CollectiveEpilogueBwdISB_SC_SE_Li256ELb1ELb0ELi4EEENS1_25SingleTileBwdLPTSchedulerILb1ELi96ELb1EEEEEEEEEvNT_6ParamsE:
[----:B------:R-:W-:Y:S01]  /*0000*/  LDC R1, c[0x0][0x28] ;  /* 0x00000a00ff017b82 */ /* 0x000fe20000000800 */
[----:B------:R-:W-:Y:S05]  /*0010*/  EXIT ;  /* 0x000000000000794d */ /* 0x000fea0003800000 */
.L_x_21:
        /* <DEDUP_REMOVED lines=14> */
.L_x_118:


//--------------------- .text._ZN7cutlass13device_kernelIN5flash19enable_sm80_to_sm89INS1_16FlashAttnBwdSm80INS1_25CollectiveMainloopBwdSm80ILi2ELi1EN4cute5tupleIJNS5_1CILi64EEENS7_ILi96EEENS7_ILi128EEEEEENS_10bfloat16_tEfNS_4arch4Sm80ELb1ELb0ELb0ELb1ELb0ELb0ELb0ELb0ELi2ELi2ELi2ELi2ELb1EEENS1_24CollectiveEpilogueBwdGQAISB_fSE_Li256ELb1ELb0EEENS1_25SingleTileBwdLPTSchedulerILb1ELi96ELb0EEEEEEEEEvNT_6ParamsE --------------------------
	.section	.text._ZN7cutlass13device_kernelIN5flash19enable_sm80_to_sm89INS1_16FlashAttnBwdSm80INS1_25CollectiveMainloopBwdSm80ILi2ELi1EN4cute5tupleIJNS5_1CILi64EEENS7_ILi96EEENS7_ILi128EEEEEENS_10bfloat16_tEfNS_4arch4Sm80ELb1ELb0ELb0ELb1ELb0ELb0ELb0ELb0ELi2ELi2ELi2ELi2ELb1EEENS1_24CollectiveEpilogueBwdGQAISB_fSE_Li256ELb1ELb0EEENS1_25SingleTileBwdLPTSchedulerILb1ELi96ELb0EEEEEEEEEvNT_6ParamsE,"ax",@progbits
	.align	128
.text._ZN7cutlass13device_kernelIN5flash19enable_sm80_to_sm89INS1_16FlashAttnBwdSm80INS1_25CollectiveMainloopBwdSm80ILi2ELi1EN4cute5tupleIJNS5_1CILi64EEENS7_ILi96EEENS7_ILi128EEEEEENS_10bfloat16_tEfNS_4arch4Sm80ELb1ELb0ELb0ELb1ELb0ELb0ELb0ELb0ELi2ELi2ELi2ELi2ELb1EEENS1_24CollectiveEpilogueBwdGQAISB_fSE_Li256ELb1ELb0EEENS1_25SingleTileBwdLPTSchedulerILb1ELi96ELb0EEEEEEEEEvNT_6ParamsE:
        .type           _ZN7cutlass13device_kernelIN5flash19enable_sm80_to_sm89INS1_16FlashAttnBwdSm80INS1_25CollectiveMainloopBwdSm80ILi2ELi1EN4cute5tupleIJNS5_1CILi64EEENS7_ILi96EEENS7_ILi128EEEEEENS_10bfloat16_tEfNS_4arch4Sm80ELb1ELb0ELb0ELb1ELb0ELb0ELb0ELb0ELi2ELi2ELi2ELi2ELb1EEENS1_24CollectiveEpilogueBwdGQAISB_fSE_Li256ELb1ELb0EEENS1_25SingleTileBwdLPTSchedulerILb1ELi96ELb0EEEEEEEEEvNT_6ParamsE,@function
        .size           _ZN7cutlass13device_kernelIN5flash19enable_sm80_to_sm89INS1_16FlashAttnBwdSm80INS1_25CollectiveMainloopBwdSm80ILi2ELi1EN4cute5tupleIJNS5_1CILi64EEENS7_ILi96EEENS7_ILi128EEEEEENS_10bfloat16_tEfNS_4arch4Sm80ELb1ELb0ELb0ELb1ELb0ELb0ELb0ELb0ELi2ELi2ELi2ELi2ELb1EEENS1_24CollectiveEpilogueBwdGQAISB_fSE_Li256ELb1ELb0EEENS1_25SingleTileBwdLPTSchedulerILb1ELi96ELb0EEEEEEEEEvNT_6ParamsE,(.L_x_119 - _ZN7cutlass13device_kernelIN5flash19enable_sm80_to_sm89INS1_16FlashAttnBwdSm80INS1_25CollectiveMainloopBwdSm80ILi2ELi1EN4cute5tupleIJNS5_1CILi64EEENS7_ILi96EEENS7_ILi128EEEEEENS_10bfloat16_tEfNS_4arch4Sm80ELb1ELb0ELb0ELb1ELb0ELb0ELb0ELb0ELi2ELi2ELi2ELi2ELb1EEENS1_24CollectiveEpilogueBwdGQAISB_fSE_Li256ELb1ELb0EEENS1_25SingleTileBwdLPTSchedulerILb1ELi96ELb0EEEEEEEEEvNT_6ParamsE)
        .other          _ZN7cutlass13device_kernelIN5flash19enable_sm80_to_sm89INS1_16FlashAttnBwdSm80INS1_25CollectiveMainloopBwdSm80ILi2ELi1EN4cute5tupleIJNS5_1CILi64EEENS7_ILi96EEENS7_ILi128EEEEEENS_10bfloat16_tEfNS_4arch4Sm80ELb1ELb0ELb0ELb1ELb0ELb0ELb0ELb0ELi2ELi2ELi2ELi2ELb1EEENS1_24CollectiveEpilogueBwdGQAISB_fSE_Li256ELb1ELb0EEENS1_25SingleTileBwdLPTSchedulerILb1ELi96ELb0EEEEEEEEEvNT_6ParamsE,@"STO_CUDA_ENTRY STV_DEFAULT"
_ZN7cutlass13device_kernelIN5flash19enable_sm80_to_sm89INS1_16FlashAttnBwdSm80INS1_25CollectiveMainloopBwdSm80ILi2ELi1EN4cute5tupleIJNS5_1CILi64EEENS7_ILi96EEENS7_ILi128EEEEEENS_10bfloat16_tEfNS_4arch4Sm80ELb1ELb0ELb0ELb1ELb0ELb0ELb0ELb0ELi2ELi2ELi2ELi2ELb1EEENS1_24CollectiveEpilogueBwdGQAISB_fSE_Li256ELb1ELb0EEENS1_25SingleTileBwdLPTSchedulerILb1ELi96ELb0EEEEEEEEEvNT_6ParamsE:
[----:B------:R-:W-:Y:S01]  /*0000*/  LDC R1, c[0x0][0x28] ;  /* 0x00000a00ff017b82 */ /* 0x000fe20000000800 */
[----:B------:R-:W-:Y:S05]  /*0010*/  EXIT ;  /* 0x000000000000794d */ /* 0x000fea0003800000 */
.L_x_22:
        /* <DEDUP_REMOVED lines=14> */
.L_x_119:


//--------------------- .text._ZN7cutlass13device_kernelIN5flash32FlashAttnBwdPostprocessConvertdQIN4cute5tupleIJNS3_1CILi96EEENS5_ILi128EEEEEENS_10bfloat16_tEfNS_4arch4Sm80ELi256ENS3_8TiledMMAINS3_8MMA_AtomIJNS3_30SM80_16x8x16_F32BF16BF16F32_TNEEEENS3_6LayoutINS4_IJNS5_ILi2EEENS5_ILi4EEENS5_ILi1EEEEEENS4_IJSJ_SH_NS5_ILi0EEEEEEEENS4_IJNS5_ILi32EEENS5_ILi64EEENS5_ILi16EEEEEEEELb0EEEEEvNT_6ParamsE --------------------------
	.section	.text._ZN7cutlass13device_kernelIN5flash32FlashAttnBwdPostprocessConvertdQIN4cute5tupleIJNS3_1CILi96EEENS5_ILi128EEEEEENS_10bfloat16_tEfNS_4arch4Sm80ELi256ENS3_8TiledMMAINS3_8MMA_AtomIJNS3_30SM80_16x8x16_F32BF16BF16F32_TNEEEENS3_6LayoutINS4_IJNS5_ILi2EEENS5_ILi4EEENS5_ILi1EEEEEENS4_IJSJ_SH_NS5_ILi0EEEEEEEENS4_IJNS5_ILi32EEENS5_ILi64EEENS5_ILi16EEEEEEEELb0EEEEEvNT_6ParamsE,"ax",@progbits
	.align	128
.text._ZN7cutlass13device_kernelIN5flash32FlashAttnBwdPostprocessConvertdQIN4cute5tupleIJNS3_1CILi96EEENS5_ILi128EEEEEENS_10bfloat16_tEfNS_4arch4Sm80ELi256ENS3_8TiledMMAINS3_8MMA_AtomIJNS3_30SM80_16x8x16_F32BF16BF16F32_TNEEEENS3_6LayoutINS4_IJNS5_ILi2EEENS5_ILi4EEENS5_ILi1EEEEEENS4_IJSJ_SH_NS5_ILi0EEEEEEEENS4_IJNS5_ILi32EEENS5_ILi64EEENS5_ILi16EEEEEEEELb0EEEEEvNT_6ParamsE:
        .type           _ZN7cutlass13device_kernelIN5flash32FlashAttnBwdPostprocessConvertdQIN4cute5tupleIJNS3_1CILi96EEENS5_ILi128EEEEEENS_10bfloat16_tEfNS_4arch4Sm80ELi256ENS3_8TiledMMAINS3_8MMA_AtomIJNS3_30SM80_16x8x16_F32BF16BF16F32_TNEEEENS3_6LayoutINS4_IJNS5_ILi2EEENS5_ILi4EEENS5_ILi1EEEEEENS4_IJSJ_SH_NS5_ILi0EEEEEEEENS4_IJNS5_ILi32EEENS5_ILi64EEENS5_ILi16EEEEEEEELb0EEEEEvNT_6ParamsE,@function
        .size           _ZN7cutlass13device_kernelIN5flash32FlashAttnBwdPostprocessConvertdQIN4cute5tupleIJNS3_1CILi96EEENS5_ILi128EEEEEENS_10bfloat16_tEfNS_4arch4Sm80ELi256ENS3_8TiledMMAINS3_8MMA_AtomIJNS3_30SM80_16x8x16_F32BF16BF16F32_TNEEEENS3_6LayoutINS4_IJNS5_ILi2EEENS5_ILi4EEENS5_ILi1EEEEEENS4_IJSJ_SH_NS5_ILi0EEEEEEEENS4_IJNS5_ILi32EEENS5_ILi64EEENS5_ILi16EEEEEEEELb0EEEEEvNT_6ParamsE,(.L_x_120 - _ZN7cutlass13device_kernelIN5flash32FlashAttnBwdPostprocessConvertdQIN4cute5tupleIJNS3_1CILi96EEENS5_ILi128EEEEEENS_10bfloat16_tEfNS_4arch4Sm80ELi256ENS3_8TiledMMAINS3_8MMA_AtomIJNS3_30SM80_16x8x16_F32BF16BF16F32_TNEEEENS3_6LayoutINS4_IJNS5_ILi2EEENS5_ILi4EEENS5_ILi1EEEEEENS4_IJSJ_SH_NS5_ILi0EEEEEEEENS4_IJNS5_ILi32EEENS5_ILi64EEENS5_ILi16EEEEEEEELb0EEEEEvNT_6ParamsE)
        .other          _ZN7cutlass13device_kernelIN5flash32FlashAttnBwdPostprocessConvertdQIN4cute5tupleIJNS3_1CILi96EEENS5_ILi128EEEEEENS_10bfloat16_tEfNS_4arch4Sm80ELi256ENS3_8TiledMMAINS3_8MMA_AtomIJNS3_30SM80_16x8x16_F32BF16BF16F32_TNEEEENS3_6LayoutINS4_IJNS5_ILi2EEENS5_ILi4EEENS5_ILi1EEEEEENS4_IJSJ_SH_NS5_ILi0EEEEEEEENS4_IJNS5_ILi32EEENS5_ILi64EEENS5_ILi16EEEEEEEELb0EEEEEvNT_6ParamsE,@"STO_CUDA_ENTRY STV_DEFAULT"
_ZN7cutlass13device_kernelIN5flash32FlashAttnBwdPostprocessConvertdQIN4cute5tupleIJNS3_1CILi96EEENS5_ILi128EEEEEENS_10bfloat16_tEfNS_4arch4Sm80ELi256ENS3_8TiledMMAINS3_8MMA_AtomIJNS3_30SM80_16x8x16_F32BF16BF16F32_TNEEEENS3_6LayoutINS4_IJNS5_ILi2EEENS5_ILi4EEENS5_ILi1EEEEEENS4_IJSJ_SH_NS5_ILi0EEEEEEEENS4_IJNS5_ILi32EEENS5_ILi64EEENS5_ILi16EEEEEEEELb0EEEEEvNT_6ParamsE:
[----:B------:R-:W-:Y:S08]  /*0000*/  LDC R1, c[0x0][0x28] ;  /* 0x00000a00ff017b82 */ /* 0x000ff00000000800 */
[----:B------:R-:W0:Y:S01]  /*0010*/  LDC.64 R6, c[0x0][0x278] ;  /* 0x00009e00ff067b82 */ /* 0x000e220000000a00 */
[----:B------:R-:W1:Y:S01]  /*0020*/  S2R R11, SR_CTAID.Z ;  /* 0x00000000000b7919 */ /* 0x000e620000002700 */
[----:B------:R-:W-:Y:S01]  /*0030*/  ULDC.64 UR4, c[0x0][0x270] ;  /* 0x00009c0000047ab9 */ /* 0x000fe20000000a00 */
[----:B------:R-:W-:Y:S01]  /*0040*/  ULDC.64 UR6, c[0x0][0x208] ;  /* 0x0000820000067ab9 */ /* 0x000fe20000000a00 */
[----:B------:R-:W-:-:S04]  /*0050*/  ISETP.NE.U32.AND P0, PT, RZ, UR4, PT ;  /* 0x00000004ff007c0c */ /* 0x000fc8000bf05070 */
[----:B------:R-:W1:Y:S01]  /*0060*/  LDC.64 R4, c[0x0][0x270] ;  /* 0x00009c00ff047b82 */ /* 0x000e620000000a00 */
[----:B------:R-:W-:Y:S02]  /*0070*/  ISETP.NE.AND.EX P0, PT, RZ, UR5, PT, P0 ;  /* 0x00000005ff007c0c */ /* 0x000fe4000bf05300 */
[----:B0-----:R-:W-:-:S04]  /*0080*/  ISETP.NE.U32.AND P1, PT, R6, RZ, PT ;  /* 0x000000ff0600720c */ /* 0x001fc80003f25070 */
[----:B------:R-:W-:Y:S01]  /*0090*/  ISETP.NE.AND.EX P1, PT, R7, RZ, PT, P1 ;  /* 0x000000ff0700720c */ /* 0x000fe20003f25310 */
[----:B------:R-:W0:Y:S01]  /*00a0*/  LDC R3, c[0x0][0x240] ;  /* 0x00009000ff037b82 */ /* 0x000e220000000800 */
[----:B-1----:R-:W-:-:S05]  /*00b0*/  IMAD.WIDE R4, R11, 0x4, R4 ;  /* 0x000000040b047825 */ /* 0x002fca00078e0204 */
[----:B------:R1:W5:Y:S06]  /*00c0*/  @P0 LDG.E R2, desc[UR6][R4.64] ;  /* 0x0000000604020981 */ /* 0x00036c000c1e1900 */
[----:B------:R-:W2:Y:S01]  /*00d0*/  @P1 LDC.64 R6, c[0x0][0x278] ;  /* 0x00009e00ff061b82 */ /* 0x000ea20000000a00 */
[----:B------:R-:W3:Y:S01]  /*00e0*/  S2R R0, SR_CTAID.X ;  /* 0x0000000000007919 */ /* 0x000ee20000002500 */
[----:B--2---:R-:W-:-:S05]  /*00f0*/  @P1 IMAD.WIDE R6, R11, 0x4, R6 ;  /* 0x000000040b061825 */ /* 0x004fca00078e0206 */
[----:B0-----:R1:W5:Y:S01]  /*0100*/  @P1 LDG.E R3, desc[UR6][R6.64] ;  /* 0x0000000606031981 */ /* 0x001362000c1e1900 */
[----:B---3--:R-:W-:Y:S01]  /*0110*/  IMAD R8, R0, 0x60, RZ ;  /* 0x0000006000087824 */ /* 0x008fe200078e02ff */
[----:B------:R-:W-:Y:S06]  /*0120*/  @P1 BRA `(.L_x_23) ;  /* 0x0000000000101947 */ /* 0x000fec0003800000 */
[----:B------:R-:W-:Y:S05]  /*0130*/  @!P0 BRA `(.L_x_23) ;  /* 0x00000000000c8947 */ /* 0x000fea0003800000 */
[----:B-1----:R-:W2:Y:S04]  /*0140*/  LDG.E R6, desc[UR6][R4.64] ;  /* 0x0000000604067981 */ /* 0x002ea8000c1e1900 */
[----:B-----5:R-:W2:Y:S02]  /*0150*/  LDG.E R3, desc[UR6][R4.64+0x4] ;  /* 0x0000040604037981 */ /* 0x020ea4000c1e1900 */
[----:B--2---:R-:W-:-:S07]  /*0160*/  IMAD.IADD R3, R3, 0x1, -R6 ;  /* 0x0000000103037824 */ /* 0x004fce00078e0a06 */
.L_x_23:
[----:B------:R-:W-:Y:S02]  /*0170*/  ISETP.NE.U32.AND P1, PT, RZ, UR4, PT ;  /* 0x00000004ff007c0c */ /* 0x000fe4000bf25070 */
[----:B-----5:R-:W-:Y:S02]  /*0180*/  ISETP.GE.AND P2, PT, R8, R3, PT ;  /* 0x000000030800720c */ /* 0x020fe40003f46270 */
[----:B------:R-:W-:-:S13]  /*0190*/  ISETP.NE.AND.EX P1, PT, RZ, UR5, PT, P1 ;  /* 0x00000005ff007c0c */ /* 0x000fda000bf25310 */
[----:B------:R-:W-:Y:S05]  /*01a0*/  @P1 EXIT P2 ;  /* 0x000000000000194d */ /* 0x000fea0001000000 */
[----:B------:R-:W0:Y:S01]  /*01b0*/  S2R R59, SR_TID.X ;  /* 0x00000000003b7919 */ /* 0x000e220000002100 */
[C---:B-1----:R-:W-:Y:S01]  /*01c0*/  @P0 IMAD R4, R11.reuse, 0x60, R2 ;  /* 0x000000600b040824 */ /* 0x042fe200078e0202 */
[----:B------:R-:W1:Y:S01]  /*01d0*/  S2UR UR8, SR_CTAID.Y ;  /* 0x00000000000879c3 */ /* 0x000e620000002600 */
[----:B------:R-:W-:Y:S01]  /*01e0*/  IMAD R9, R0, 0x3000, RZ ;  /* 0x0000300000097824 */ /* 0x000fe200078e02ff */
[----:B------:R-:W-:Y:S01]  /*01f0*/  SHF.R.S32.HI R53, RZ, 0x1f, R11 ;  /* 0x0000001fff357819 */ /* 0x000fe2000001140b */
[----:B------:R-:W-:Y:S01]  /*0200*/  @P0 IMAD.HI R4, R4, 0x2aaaaaab, RZ ;  /* 0x2aaaaaab04040827 */ /* 0x000fe200078e02ff */
[----:B------:R-:W-:Y:S01]  /*0210*/  ULDC.64 UR4, c[0x0][0x230] ;  /* 0x00008c0000047ab9 */ /* 0x000fe20000000a00 */
[----:B------:R-:W-:Y:S02]  /*0220*/  SEL R54, R11, RZ, !P1 ;  /* 0x000000ff0b367207 */ /* 0x000fe40004800000 */
[----:B------:R-:W-:Y:S01]  /*0230*/  SEL R53, R53, RZ, !P1 ;  /* 0x000000ff35357207 */ /* 0x000fe20004800000 */
[----:B------:R-:W2:Y:S01]  /*0240*/  LDC.64 R12, c[0x0][0x228] ;  /* 0x00008a00ff0c7b82 */ /* 0x000ea20000000a00 */
[----:B------:R-:W-:-:S04]  /*0250*/  @P0 SHF.R.U32.HI R5, RZ, 0x1f, R4 ;  /* 0x0000001fff050819 */ /* 0x000fc80000011604 */
[----:B------:R-:W-:-:S05]  /*0260*/  @P0 LEA.HI.SX32 R5, R4, R5, 0x1c ;  /* 0x0000000504050211 */ /* 0x000fca00078fe2ff */
[----:B------:R-:W-:Y:S01]  /*0270*/  @P0 IMAD R7, R5, 0x3000, RZ ;  /* 0x0000300005070824 */ /* 0x000fe200078e02ff */
[----:B------:R-:W-:-:S03]  /*0280*/  CS2R R4, SRZ ;  /* 0x0000000000047805 */ /* 0x000fc6000001ff00 */
[--C-:B------:R-:W-:Y:S01]  /*0290*/  @P0 IMAD.MOV.U32 R4, RZ, RZ, R7.reuse ;  /* 0x000000ffff040224 */ /* 0x100fe200078e0007 */
[----:B------:R-:W-:Y:S01]  /*02a0*/  @P0 SHF.R.S32.HI R5, RZ, 0x1f, R7 ;  /* 0x0000001fff050819 */ /* 0x000fe20000011407 */
[----:B-1----:R-:W-:Y:S01]  /*02b0*/  USHF.R.S32.HI UR9, URZ, 0x1f, UR8 ;  /* 0x0000001f3f097899 */ /* 0x002fe20008011408 */
[----:B------:R-:W-:Y:S01]  /*02c0*/  SHF.R.S32.HI R7, RZ, 0x1f, R9 ;  /* 0x0000001fff077819 */ /* 0x000fe20000011409 */
[----:B0-----:R-:W-:-:S04]  /*02d0*/  IMAD.SHL.U32 R52, R59, 0x4, RZ ;  /* 0x000000043b347824 */ /* 0x001fc800078e00ff */
[----:B--2---:R-:W-:Y:S01]  /*02e0*/  IMAD R8, R12, UR9, RZ ;  /* 0x000000090c087c24 */ /* 0x004fe2000f8e02ff */
[----:B------:R-:W-:Y:S01]  /*02f0*/  IADD3 R4, P2, P3, R4, R52, R9 ;  /* 0x0000003404047210 */ /* 0x000fe20007b5e009 */
[----:B------:R-:W-:Y:S01]  /*0300*/  IMAD R9, R53, UR4, RZ ;  /* 0x0000000435097c24 */ /* 0x000fe2000f8e02ff */
[----:B------:R-:W-:-:S03]  /*0310*/  SHF.R.S32.HI R6, RZ, 0x1f, R52 ;  /* 0x0000001fff067819 */ /* 0x000fc60000011434 */
[----:B------:R-:W-:Y:S01]  /*0320*/  IMAD R9, R54, UR5, R9 ;  /* 0x0000000536097c24 */ /* 0x000fe2000f8e0209 */
[----:B------:R-:W-:Y:S01]  /*0330*/  IADD3.X R5, R5, R6, R7, P2, P3 ;  /* 0x0000000605057210 */ /* 0x000fe200017e6407 */
[----:B------:R-:W-:Y:S02]  /*0340*/  IMAD R7, R13, UR8, R8 ;  /* 0x000000080d077c24 */ /* 0x000fe4000f8e0208 */
[----:B------:R-:W-:-:S05]  /*0350*/  IMAD.WIDE.U32 R4, R12, UR8, R4 ;  /* 0x000000080c047c25 */ /* 0x000fca000f8e0004 */
[----:B------:R-:W-:-:S03]  /*0360*/  IADD3 R5, R5, R7, RZ ;  /* 0x0000000705057210 */ /* 0x000fc60007ffe0ff */
[----:B------:R-:W-:Y:S01]  /*0370*/  IMAD.WIDE.U32 R4, R54, UR4, R4 ;  /* 0x0000000436047c25 */ /* 0x000fe2000f8e0004 */
[----:B------:R-:W-:-:S03]  /*0380*/  ULDC.64 UR4, c[0x0][0x210] ;  /* 0x0000840000047ab9 */ /* 0x000fc60000000a00 */
[----:B------:R-:W-:Y:S01]  /*0390*/  IMAD.IADD R5, R5, 0x1, R9 ;  /* 0x0000000105057824 */ /* 0x000fe200078e0209 */
[----:B------:R-:W-:-:S04]  /*03a0*/  LEA R62, P1, R4, UR4, 0x2 ;  /* 0x00000004043e7c11 */ /* 0x000fc8000f8210ff */
[----:B------:R-:W-:-:S05]  /*03b0*/  LEA.HI.X R63, R4, UR5, R5, 0x2, P1 ;  /* 0x00000005043f7c11 */ /* 0x000fca00088f1405 */
[----:B------:R-:W2:Y:S04]  /*03c0*/  LDG.E.128 R4, desc[UR6][R62.64] ;  /* 0x000000063e047981 */ /* 0x000ea8000c1e1d00 */
[----:B------:R-:W3:Y:S04]  /*03d0*/  LDG.E.128 R8, desc[UR6][R62.64+0x1000] ;  /* 0x001000063e087981 */ /* 0x000ee8000c1e1d00 */
[----:B------:R-:W4:Y:S04]  /*03e0*/  LDG.E.128 R12, desc[UR6][R62.64+0x2000] ;  /* 0x002000063e0c7981 */ /* 0x000f28000c1e1d00 */
[----:B------:R-:W5:Y:S04]  /*03f0*/  LDG.E.128 R16, desc[UR6][R62.64+0x3000] ;  /* 0x003000063e107981 */ /* 0x000f68000c1e1d00 */
[----:B------:R-:W5:Y:S04]  /*0400*/  LDG.E.128 R20, desc[UR6][R62.64+0x4000] ;  /* 0x004000063e147981 */ /* 0x000f68000c1e1d00 */
[----:B------:R-:W5:Y:S04]  /*0410*/  LDG.E.128 R24, desc[UR6][R62.64+0x5000] ;  /* 0x005000063e187981 */ /* 0x000f68000c1e1d00 */
[----:B------:R-:W5:Y:S04]  /*0420*/  LDG.E.128 R28, desc[UR6][R62.64+0x6000] ;  /* 0x006000063e1c7981 */ /* 0x000f68000c1e1d00 */
[----:B------:R-:W5:Y:S04]  /*0430*/  LDG.E.128 R32, desc[UR6][R62.64+0x7000] ;  /* 0x007000063e207981 */ /* 0x000f68000c1e1d00 */
[----:B------:R-:W5:Y:S04]  /*0440*/  LDG.E.128 R36, desc[UR6][R62.64+0x8000] ;  /* 0x008000063e247981 */ /* 0x000f68000c1e1d00 */
[----:B------:R-:W5:Y:S04]  /*0450*/  LDG.E.128 R40, desc[UR6][R62.64+0x9000] ;  /* 0x009000063e287981 */ /* 0x000f68000c1e1d00 */
[----:B------:R-:W5:Y:S04]  /*0460*/  LDG.E.128 R44, desc[UR6][R62.64+0xa000] ;  /* 0x00a000063e2c7981 */ /* 0x000f68000c1e1d00 */
[----:B------:R0:W5:Y:S01]  /*0470*/  LDG.E.128 R48, desc[UR6][R62.64+0xb000] ;  /* 0x00b000063e307981 */ /* 0x000162000c1e1d00 */
[----:B------:R-:W1:Y:S01]  /*0480*/  S2UR UR5, SR_CgaCtaId ;  /* 0x00000000000579c3 */ /* 0x000e620000008800 */
[----:B------:R-:W-:Y:S01]  /*0490*/  SHF.R.S32.HI R56, RZ, 0x1f, R59 ;  /* 0x0000001fff387819 */ /* 0x000fe2000001143b */
[----:B------:R-:W-:Y:S01]  /*04a0*/  UMOV UR4, 0x400 ;  /* 0x0000040000047882 */ /* 0x000fe20000000000 */
[----:B------:R-:W-:Y:S01]  /*04b0*/  IMAD R3, R0, -0x60, R3 ;  /* 0xffffffa000037824 */ /* 0x000fe200078e0203 */
[----:B------:R-:W-:Y:S01]  /*04c0*/  BSSY B0, `(.L_x_24) ;  /* 0x0000108000007945 */ /* 0x000fe20003800000 */
[----:B------:R-:W-:-:S02]  /*04d0*/  LEA.HI R58, R56, R59, RZ, 0x2 ;  /* 0x0000003b383a7211 */ /* 0x000fc400078f10ff */
[CC--:B------:R-:W-:Y:S02]  /*04e0*/  LEA.HI R55, R56.reuse, R59.reuse, RZ, 0x4 ;  /* 0x0000003b38377211 */ /* 0x0c0fe400078f20ff */
[CC--:B------:R-:W-:Y:S02]  /*04f0*/  LEA.HI R69, R56.reuse, R59.reuse, RZ, 0x5 ;  /* 0x0000003b38457211 */ /* 0x0c0fe400078f28ff */
[CC--:B------:R-:W-:Y:S02]  /*0500*/  LEA.HI R57, R56.reuse, R59.reuse, RZ, 0x7 ;  /* 0x0000003b38397211 */ /* 0x0c0fe400078f38ff */
[----:B------:R-:W-:Y:S02]  /*0510*/  LEA.HI R67, R56, R59, RZ, 0x6 ;  /* 0x0000003b38437211 */ /* 0x000fe400078f30ff */
[--C-:B------:R-:W-:Y:S02]  /*0520*/  SHF.R.S32.HI R61, RZ, 0x2, R58.reuse ;  /* 0x00000002ff3d7819 */ /* 0x100fe4000001143a */
[----:B0-----:R-:W-:-:S02]  /*0530*/  SHF.R.S32.HI R62, RZ, 0x1f, R58 ;  /* 0x0000001fff3e7819 */ /* 0x001fc4000001143a */
[----:B------:R-:W-:Y:S02]  /*0540*/  LOP3.LUT R64, R58, 0x7ffffffc, RZ, 0xc0, !PT ;  /* 0x7ffffffc3a407812 */ /* 0x000fe400078ec0ff */
[----:B------:R-:W-:Y:S02]  /*0550*/  LOP3.LUT R56, R55, 0xfffffff0, RZ, 0xc0, !PT ;  /* 0xfffffff037387812 */ /* 0x000fe400078ec0ff */
[----:B------:R-:W-:Y:S01]  /*0560*/  LEA.HI R63, R62, R61, RZ, 0x3 ;  /* 0x0000003d3e3f7211 */ /* 0x000fe200078f18ff */
[----:B-1----:R-:W-:Y:S01]  /*0570*/  ULEA UR4, UR5, UR4, 0x18 ;  /* 0x0000000405047291 */ /* 0x002fe2000f8ec03f */
[C---:B------:R-:W-:Y:S01]  /*0580*/  IMAD.IADD R62, R59.reuse, 0x1, -R64 ;  /* 0x000000013b3e7824 */ /* 0x040fe200078e0a40 */
[----:B------:R-:W-:Y:S01]  /*0590*/  SHF.R.S32.HI R60, RZ, 0x5, R69 ;  /* 0x00000005ff3c7819 */ /* 0x000fe20000011445 */
[C---:B------:R-:W-:Y:S01]  /*05a0*/  IMAD.IADD R56, R59.reuse, 0x1, -R56 ;  /* 0x000000013b387824 */ /* 0x040fe200078e0a38 */
[----:B------:R-:W-:Y:S01]  /*05b0*/  SHF.R.S32.HI R58, RZ, 0x6, R67 ;  /* 0x00000006ff3a7819 */ /* 0x000fe20000011443 */
[----:B------:R-:W-:Y:S01]  /*05c0*/  ULDC UR5, c[0x0][0x268] ;  /* 0x00009a0000057ab9 */ /* 0x000fe20000000800 */
[----:B------:R-:W-:-:S02]  /*05d0*/  LEA R59, R59, UR4, 0x4 ;  /* 0x000000043b3b7c11 */ /* 0x000fc4000f8e20ff */
[----:B------:R-:W-:Y:S02]  /*05e0*/  LEA.HI R64, R69, R60, RZ, 0x1 ;  /* 0x0000003c45407211 */ /* 0x000fe400078f08ff */
[----:B------:R-:W-:Y:S02]  /*05f0*/  LEA.HI R67, R67, R58, RZ, 0x1 ;  /* 0x0000003a43437211 */ /* 0x000fe400078f08ff */
[----:B------:R-:W-:Y:S02]  /*0600*/  LOP3.LUT R66, R63, 0xfffffff8, RZ, 0xc0, !PT ;  /* 0xfffffff83f427812 */ /* 0x000fe400078ec0ff */
[----:B------:R-:W-:Y:S02]  /*0610*/  LOP3.LUT R63, R64, 0xfffffe, RZ, 0xc0, !PT ;  /* 0x00fffffe403f7812 */ /* 0x000fe400078ec0ff */
[----:B------:R-:W-:Y:S02]  /*0620*/  LOP3.LUT R67, R67, 0xfffffffe, RZ, 0xc0, !PT ;  /* 0xfffffffe43437812 */ /* 0x000fe400078ec0ff */
[----:B------:R-:W-:Y:S01]  /*0630*/  IADD3 R61, R61, -R66, RZ ;  /* 0x800000423d3d7210 */ /* 0x000fe20007ffe0ff */
[----:B------:R-:W-:Y:S01]  /*0640*/  IMAD.IADD R63, R60, 0x1, -R63 ;  /* 0x000000013c3f7824 */ /* 0x000fe200078e0a3f */
[----:B------:R-:W-:Y:S01]  /*0650*/  SHF.R.S32.HI R65, RZ, 0x7, R57 ;  /* 0x00000007ff417819 */ /* 0x000fe20000011439 */
[----:B------:R-:W-:Y:S01]  /*0660*/  IMAD.IADD R60, R58, 0x1, -R67 ;  /* 0x000000013a3c7824 */ /* 0x000fe200078e0a43 */
[----:B------:R-:W-:-:S02]  /*0670*/  SHF.R.S32.HI R58, RZ, 0x4, R55 ;  /* 0x00000004ff3a7819 */ /* 0x000fc40000011437 */
[----:B------:R-:W-:Y:S01]  /*0680*/  SHF.R.S32.HI R55, RZ, 0x1f, R55 ;  /* 0x0000001fff377819 */ /* 0x000fe20000011437 */
[----:B------:R-:W-:-:S03]  /*0690*/  IMAD R62, R65, 0x300, R62 ;  /* 0x00000300413e7824 */ /* 0x000fc600078e023e */
[----:B------:R-:W-:Y:S01]  /*06a0*/  LEA.HI R55, R55, R58, RZ, 0x2 ;  /* 0x0000003a37377211 */ /* 0x000fe200078f10ff */
[----:B------:R-:W-:-:S03]  /*06b0*/  IMAD R63, R63, 0x80, R62 ;  /* 0x000000803f3f7824 */ /* 0x000fc600078e023e */
[----:B------:R-:W-:-:S05]  /*06c0*/  LOP3.LUT R55, R55, 0xffffffc, RZ, 0xc0, !PT ;  /* 0x0ffffffc37377812 */ /* 0x000fca00078ec0ff */
[----:B------:R-:W-:Y:S01]  /*06d0*/  IMAD.IADD R55, R58, 0x1, -R55 ;  /* 0x000000013a377824 */ /* 0x000fe200078e0a37 */
[----:B--2---:R0:W-:Y:S04]  /*06e0*/  STS.128 [R59], R4 ;  /* 0x000000043b007388 */ /* 0x0041e80000000c00 */
[----:B---3--:R-:W-:Y:S04]  /*06f0*/  STS.128 [R59+0x1000], R8 ;  /* 0x001000083b007388 */ /* 0x008fe80000000c00 */
[----:B----4-:R1:W-:Y:S04]  /*0700*/  STS.128 [R59+0x2000], R12 ;  /* 0x0020000c3b007388 */ /* 0x0103e80000000c00 */
[----:B-----5:R2:W-:Y:S04]  /*0710*/  STS.128 [R59+0x3000], R16 ;  /* 0x003000103b007388 */ /* 0x0205e80000000c00 */
[----:B------:R3:W-:Y:S01]  /*0720*/  STS.128 [R59+0x4000], R20 ;  /* 0x004000143b007388 */ /* 0x0007e20000000c00 */
[C---:B0-----:R-:W-:Y:S01]  /*0730*/  SHF.L.U32 R7, R60.reuse, 0x6, RZ ;  /* 0x000000063c077819 */ /* 0x041fe200000006ff */
[----:B------:R-:W-:Y:S01]  /*0740*/  IMAD.SHL.U32 R60, R60, 0x8, RZ ;  /* 0x000000083c3c7824 */ /* 0x000fe200078e00ff */
[C---:B------:R-:W-:Y:S01]  /*0750*/  LEA.HI R5, R56.reuse, R56, RZ, 0x1 ;  /* 0x0000003838057211 */ /* 0x040fe200078f08ff */
[----:B------:R-:W-:Y:S01]  /*0760*/  STS.128 [R59+0x5000], R24 ;  /* 0x005000183b007388 */ /* 0x000fe20000000c00 */
[----:B------:R-:W-:Y:S01]  /*0770*/  IMAD.SHL.U32 R56, R56, 0x8, RZ ;  /* 0x0000000838387824 */ /* 0x000fe200078e00ff */
[----:B------:R-:W-:-:S02]  /*0780*/  LOP3.LUT R7, R7, 0x40, RZ, 0xc0, !PT ;  /* 0x0000004007077812 */ /* 0x000fc400078ec0ff */
[----:B------:R-:W-:Y:S01]  /*0790*/  STS.128 [R59+0x6000], R28 ;  /* 0x0060001c3b007388 */ /* 0x000fe20000000c00 */
[----:B------:R-:W-:Y:S02]  /*07a0*/  SHF.R.S32.HI R4, RZ, 0x1f, R61 ;  /* 0x0000001fff047819 */ /* 0x000fe4000001143d */
[----:B-1----:R-:W-:Y:S01]  /*07b0*/  LOP3.LUT R15, R7, 0x8, R56, 0xf8, !PT ;  /* 0x00000008070f7812 */ /* 0x002fe200078ef838 */
[----:B------:R-:W-:Y:S01]  /*07c0*/  STS.128 [R59+0x7000], R32 ;  /* 0x007000203b007388 */ /* 0x000fe20000000c00 */
[----:B------:R-:W-:Y:S02]  /*07d0*/  LEA.HI R4, R4, R61, RZ, 0x2 ;  /* 0x0000003d04047211 */ /* 0x000fe400078f10ff */
[----:B--2---:R-:W-:Y:S01]  /*07e0*/  LOP3.LUT R16, R57, 0xffffff80, RZ, 0xc0, !PT ;  /* 0xffffff8039107812 */ /* 0x004fe200078ec0ff */
[----:B------:R-:W-:Y:S01]  /*07f0*/  STS.128 [R59+0x8000], R36 ;  /* 0x008000243b007388 */ /* 0x000fe20000000c00 */
[----:B---3--:R-:W-:Y:S01]  /*0800*/  SHF.R.U32.HI R20, RZ, 0x3, R7 ;  /* 0x00000003ff147819 */ /* 0x008fe20000011607 */
[C---:B------:R-:W-:Y:S01]  /*0810*/  IMAD.SHL.U32 R7, R4.reuse, 0x10, RZ ;  /* 0x0000001004077824 */ /* 0x040fe200078e00ff */
[----:B------:R-:W-:Y:S01]  /*0820*/  SHF.R.S32.HI R5, RZ, 0x1, R5 ;  /* 0x00000001ff057819 */ /* 0x000fe20000011405 */
[----:B------:R-:W-:Y:S01]  /*0830*/  STS.128 [R59+0x9000], R40 ;  /* 0x009000283b007388 */ /* 0x000fe20000000c00 */
[----:B------:R-:W-:Y:S01]  /*0840*/  LOP3.LUT R15, R15, R20, RZ, 0x3c, !PT ;  /* 0x000000140f0f7212 */ /* 0x000fe200078e3cff */
[----:B------:R-:W-:Y:S01]  /*0850*/  IMAD R18, R55, 0x10, R16 ;  /* 0x0000001037127824 */ /* 0x000fe200078e0210 */
[----:B------:R-:W-:Y:S01]  /*0860*/  LOP3.LUT R7, R7, 0x40, RZ, 0xc0, !PT ;  /* 0x0000004007077812 */ /* 0x000fe200078ec0ff */
[----:B------:R-:W-:Y:S01]  /*0870*/  STS.128 [R59+0xa000], R44 ;  /* 0x00a0002c3b007388 */ /* 0x000fe20000000c00 */
[----:B------:R-:W-:Y:S01]  /*0880*/  LOP3.LUT R16, R4, 0x7fffffc, RZ, 0xc0, !PT ;  /* 0x07fffffc04107812 */ /* 0x000fe200078ec0ff */
[----:B------:R-:W-:Y:S01]  /*0890*/  IMAD R18, R5, 0x600, R18 ;  /* 0x0000060005127824 */ /* 0x000fe200078e0212 */
[----:B------:R-:W-:Y:S01]  /*08a0*/  LOP3.LUT R60, R7, 0x8, R60, 0xf8, !PT ;  /* 0x00000008073c7812 */ /* 0x000fe200078ef83c */
[----:B------:R-:W-:Y:S01]  /*08b0*/  STS.128 [R59+0xb000], R48 ;  /* 0x00b000303b007388 */ /* 0x000fe20000000c00 */
[----:B------:R-:W-:-:S02]  /*08c0*/  SHF.R.U32.HI R7, RZ, 0x3, R7 ;  /* 0x00000003ff077819 */ /* 0x000fc40000011607 */
[----:B------:R-:W-:Y:S02]  /*08d0*/  CS2R R4, SRZ ;  /* 0x0000000000047805 */ /* 0x000fe4000001ff00 */
[----:B------:R-:W-:Y:S01]  /*08e0*/  IADD3 R16, R61, -R16, RZ ;  /* 0x800000103d107210 */ /* 0x000fe20007ffe0ff */
[----:B------:R-:W-:Y:S01]  /*08f0*/  BAR.SYNC.DEFER_BLOCKING 0x0 ;  /* 0x0000000000007b1d */ /* 0x000fe20000010000 */
[----:B------:R-:W-:Y:S01]  /*0900*/  LOP3.LUT R60, R60, R7, RZ, 0x3c, !PT ;  /* 0x000000073c3c7212 */ /* 0x000fe200078e3cff */
[--C-:B------:R-:W-:Y:S01]  /*0910*/  @P0 IMAD.MOV.U32 R4, RZ, RZ, R2.reuse ;  /* 0x000000ffff040224 */ /* 0x100fe200078e0002 */
[----:B------:R-:W-:Y:S01]  /*0920*/  @P0 SHF.R.S32.HI R5, RZ, 0x1f, R2 ;  /* 0x0000001fff050819 */ /* 0x000fe20000011402 */
[----:B------:R-:W-:Y:S01]  /*0930*/  IMAD.IADD R2, R18, 0x1, R15 ;  /* 0x0000000112027824 */ /* 0x000fe200078e020f */
[----:B------:R-:W-:Y:S02]  /*0940*/  LEA R63, R16, R63, 0x3 ;  /* 0x0000003f103f7211 */ /* 0x000fe400078e18ff */
[----:B------:R-:W-:-:S02]  /*0950*/  IADD3 R4, P0, R58, R4, RZ ;  /* 0x000000043a047210 */ /* 0x000fc40007f1e0ff */
[----:B------:R-:W-:Y:S02]  /*0960*/  SHF.R.S32.HI R57, RZ, 0x1f, R56 ;  /* 0x0000001fff397819 */ /* 0x000fe40000011438 */
[----:B------:R-:W-:-:S03]  /*0970*/  LEA.HI.X.SX32 R5, R58, R5, 0x1, P0 ;  /* 0x000000053a057211 */ /* 0x000fc600000f0eff */
[----:B------:R-:W-:Y:S01]  /*0980*/  IMAD.WIDE R4, R0, 0x60, R4 ;  /* 0x0000006000047825 */ /* 0x000fe200078e0204 */
[----:B------:R-:W0:Y:S04]  /*0990*/  LDS R6, [R52+UR4] ;  /* 0x0000000434067984 */ /* 0x000e280008000800 */
[----:B------:R-:W1:Y:S04]  /*09a0*/  LDS R8, [R52+UR4+0x400] ;  /* 0x0004000434087984 */ /* 0x000e680008000800 */
[----:B------:R-:W2:Y:S04]  /*09b0*/  LDS R9, [R52+UR4+0x800] ;  /* 0x0008000434097984 */ /* 0x000ea80008000800 */
[----:B------:R-:W3:Y:S04]  /*09c0*/  LDS R10, [R52+UR4+0xc00] ;  /* 0x000c0004340a7984 */ /* 0x000ee80008000800 */
[----:B------:R-:W4:Y:S04]  /*09d0*/  LDS R11, [R52+UR4+0x1000] ;  /* 0x00100004340b7984 */ /* 0x000f280008000800 */
[----:B------:R-:W5:Y:S04]  /*09e0*/  LDS R12, [R52+UR4+0x1400] ;  /* 0x00140004340c7984 */ /* 0x000f680008000800 */
[----:B------:R-:W5:Y:S04]  /*09f0*/  LDS R13, [R52+UR4+0x1800] ;  /* 0x00180004340d7984 */ /* 0x000f680008000800 */
[----:B------:R-:W5:Y:S04]  /*0a00*/  LDS R14, [R52+UR4+0x1c00] ;  /* 0x001c0004340e7984 */ /* 0x000f680008000800 */
[----:B------:R-:W5:Y:S04]  /*0a10*/  LDS R26, [R52+UR4+0x3000] ;  /* 0x00300004341a7984 */ /* 0x000f680008000800 */
[----:B------:R-:W5:Y:S04]  /*0a20*/  LDS R27, [R52+UR4+0x3400] ;  /* 0x00340004341b7984 */ /* 0x000f680008000800 */
[----:B------:R-:W5:Y:S01]  /*0a30*/  LDS R20, [R52+UR4+0x2000] ;  /* 0x0020000434147984 */ /* 0x000f620008000800 */
[----:B0-----:R-:W-:Y:S01]  /*0a40*/  FMUL.FTZ R7, R6, UR5 ;  /* 0x0000000506077c20 */ /* 0x001fe20008410000 */
[----:B------:R-:W-:-:S02]  /*0a50*/  IMAD.U32 R6, R63, 0x2, R60 ;  /* 0x000000023f067824 */ /* 0x000fc400078e003c */
[----:B------:R-:W0:Y:S01]  /*0a60*/  LDS R21, [R52+UR4+0x2400] ;  /* 0x0024000434157984 */ /* 0x000e220008000800 */
[----:B-1----:R-:W-:-:S03]  /*0a70*/  FMUL.FTZ R8, R8, UR5 ;  /* 0x0000000508087c20 */ /* 0x002fc60008410000 */
[----:B------:R-:W1:Y:S01]  /*0a80*/  LDS R31, [R52+UR4+0x3800] ;  /* 0x00380004341f7984 */ /* 0x000e620008000800 */
[----:B--2---:R-:W-:Y:S01]  /*0a90*/  FMUL.FTZ R9, R9, UR5 ;  /* 0x0000000509097c20 */ /* 0x004fe20008410000 */
[----:B------:R-:W-:Y:S02]  /*0aa0*/  F2FP.BF16.F32.PACK_AB R7, R8, R7 ;  /* 0x000000070807723e */ /* 0x000fe400000010ff */
[----:B------:R-:W2:Y:S01]  /*0ab0*/  LDS R19, [R52+UR4+0x3c00] ;  /* 0x003c000434137984 */ /* 0x000ea20008000800 */
[----:B---3--:R-:W-:-:S03]  /*0ac0*/  FMUL.FTZ R10, R10, UR5 ;  /* 0x000000050a0a7c20 */ /* 0x008fc60008410000 */
[----:B------:R-:W3:Y:S01]  /*0ad0*/  LDS R22, [R52+UR4+0x2800] ;  /* 0x0028000434167984 */ /* 0x000ee20008000800 */
[----:B----4-:R-:W-:Y:S01]  /*0ae0*/  FMUL.FTZ R11, R11, UR5 ;  /* 0x000000050b0b7c20 */ /* 0x010fe20008410000 */
[----:B------:R-:W-:Y:S02]  /*0af0*/  F2FP.BF16.F32.PACK_AB R8, R10, R9 ;  /* 0x000000090a08723e */ /* 0x000fe400000010ff */
[----:B------:R-:W4:Y:S01]  /*0b00*/  LDS R23, [R52+UR4+0x2c00] ;  /* 0x002c000434177984 */ /* 0x000f220008000800 */
[----:B-----5:R-:W-:-:S03]  /*0b10*/  FMUL.FTZ R12, R12, UR5 ;  /* 0x000000050c0c7c20 */ /* 0x020fc60008410000 */
[----:B------:R-:W5:Y:S01]  /*0b20*/  LDS R40, [R52+UR4+0x4000] ;  /* 0x0040000434287984 */ /* 0x000f620008000800 */
[----:B------:R-:W-:Y:S01]  /*0b30*/  FMUL.FTZ R13, R13, UR5 ;  /* 0x000000050d0d7c20 */ /* 0x000fe20008410000 */
[----:B------:R-:W-:Y:S02]  /*0b40*/  F2FP.BF16.F32.PACK_AB R9, R12, R11 ;  /* 0x0000000b0c09723e */ /* 0x000fe400000010ff */
[----:B------:R-:W5:Y:S01]  /*0b50*/  LDS R41, [R52+UR4+0x4400] ;  /* 0x0044000434297984 */ /* 0x000f620008000800 */
[----:B------:R-:W-:-:S03]  /*0b60*/  FMUL.FTZ R14, R14, UR5 ;  /* 0x000000050e0e7c20 */ /* 0x000fc60008410000 */
        /* <DEDUP_REMOVED lines=9> */
[----:B0-----:R-:W-:-:S03]  /*0c00*/  FMUL.FTZ R21, R21, UR5 ;  /* 0x0000000515157c20 */ /* 0x001fc60008410000 */
[----:B------:R-:W0:Y:S01]  /*0c10*/  LDS R17, [R52+UR4+0x5c00] ;  /* 0x005c000434117984 */ /* 0x000e220008000800 */
[----:B-1----:R-:W-:Y:S01]  /*0c20*/  FMUL.FTZ R37, R31, UR5 ;  /* 0x000000051f257c20 */ /* 0x002fe20008410000 */
[----:B------:R-:W-:Y:S02]  /*0c30*/  F2FP.BF16.F32.PACK_AB R20, R21, R20 ;  /* 0x000000141514723e */ /* 0x000fe400000010ff */
[----:B------:R-:W1:Y:S01]  /*0c40*/  LDS R13, [R52+UR4+0x6000] ;  /* 0x00600004340d7984 */ /* 0x000e620008000800 */
[----:B--2---:R-:W-:-:S03]  /*0c50*/  FMUL.FTZ R34, R19, UR5 ;  /* 0x0000000513227c20 */ /* 0x004fc60008410000 */
[----:B------:R-:W2:Y:S01]  /*0c60*/  LDS R16, [R52+UR4+0x6400] ;  /* 0x0064000434107984 */ /* 0x000ea20008000800 */
[----:B---3--:R-:W-:Y:S01]  /*0c70*/  FMUL.FTZ R24, R22, UR5 ;  /* 0x0000000516187c20 */ /* 0x008fe20008410000 */
[----:B------:R-:W-:Y:S02]  /*0c80*/  F2FP.BF16.F32.PACK_AB R37, R34, R37 ;  /* 0x000000252225723e */ /* 0x000fe400000010ff */
[----:B------:R-:W3:Y:S01]  /*0c90*/  LDS R12, [R52+UR4+0x6800] ;  /* 0x00680004340c7984 */ /* 0x000ee20008000800 */
[----:B----4-:R-:W-:-:S03]  /*0ca0*/  FMUL.FTZ R25, R23, UR5 ;  /* 0x0000000517197c20 */ /* 0x010fc60008410000 */
[----:B------:R-:W4:Y:S01]  /*0cb0*/  LDS R26, [R52+UR4+0x7800] ;  /* 0x00780004341a7984 */ /* 0x000f220008000800 */
[----:B-----5:R-:W-:Y:S01]  /*0cc0*/  FMUL.FTZ R43, R40, UR5 ;  /* 0x00000005282b7c20 */ /* 0x020fe20008410000 */
        /* <DEDUP_REMOVED lines=8> */
[----:B------:R-:W5:Y:S02]  /*0d50*/  LDS R19, [R52+UR4+0x9800] ;  /* 0x0098000434137984 */ /* 0x000f640008000800 */
[----:B------:R-:W-:Y:S01]  /*0d60*/  F2FP.BF16.F32.PACK_AB R44, R46, R45 ;  /* 0x0000002d2e2c723e */ /* 0x000fe200000010ff */
[----:B------:R-:W-:Y:S01]  /*0d70*/  FMUL.FTZ R45, R18, UR5 ;  /* 0x00000005122d7c20 */ /* 0x000fe20008410000 */
[----:B------:R-:W5:Y:S01]  /*0d80*/  LDS R32, [R52+UR4+0x9c00] ;  /* 0x009c000434207984 */ /* 0x000f620008000800 */
[----:B------:R-:W-:-:S03]  /*0d90*/  FMUL.FTZ R18, R11, UR5 ;  /* 0x000000050b127c20 */ /* 0x000fc60008410000 */
[----:B------:R-:W5:Y:S01]  /*0da0*/  LDS R14, [R52+UR4+0x5000] ;  /* 0x00500004340e7984 */ /* 0x000f620008000800 */
[----:B0-----:R-:W-:-:S03]  /*0db0*/  FMUL.FTZ R17, R17, UR5 ;  /* 0x0000000511117c20 */ /* 0x001fc60008410000 */
[----:B------:R-:W0:Y:S01]  /*0dc0*/  LDS R15, [R52+UR4+0x6c00] ;  /* 0x006c0004340f7984 */ /* 0x000e220008000800 */
[----:B-1----:R-:W-:-:S03]  /*0dd0*/  FMUL.FTZ R13, R13, UR5 ;  /* 0x000000050d0d7c20 */ /* 0x002fc60008410000 */
[----:B------:R-:W1:Y:S01]  /*0de0*/  LDS R22, [R52+UR4+0x7000] ;  /* 0x0070000434167984 */ /* 0x000e620008000800 */
[----:B--2---:R-:W-:-:S03]  /*0df0*/  FMUL.FTZ R16, R16, UR5 ;  /* 0x0000000510107c20 */ /* 0x004fc60008410000 */
[----:B------:R-:W2:Y:S01]  /*0e00*/  LDS R23, [R52+UR4+0x7400] ;  /* 0x0074000434177984 */ /* 0x000ea20008000800 */
[----:B---3--:R-:W-:Y:S01]  /*0e10*/  FMUL.FTZ R46, R12, UR5 ;  /* 0x000000050c2e7c20 */ /* 0x008fe20008410000 */
[----:B------:R-:W-:Y:S02]  /*0e20*/  F2FP.BF16.F32.PACK_AB R12, R17, R18 ;  /* 0x00000012110c723e */ /* 0x000fe400000010ff */
[----:B------:R-:W3:Y:S01]  /*0e30*/  LDS R24, [R52+UR4+0x8000] ;  /* 0x0080000434187984 */ /* 0x000ee20008000800 */
[----:B------:R-:W-:Y:S01]  /*0e40*/  F2FP.BF16.F32.PACK_AB R13, R16, R13 ;  /* 0x0000000d100d723e */ /* 0x000fe200000010ff */
[----:B----4-:R-:W-:Y:S01]  /*0e50*/  FMUL.FTZ R26, R26, UR5 ;  /* 0x000000051a1a7c20 */ /* 0x010fe20008410000 */
[----:B------:R-:W-:Y:S01]  /*0e60*/  LEA R18, R6, UR4, 0x1 ;  /* 0x0000000406127c11 */ /* 0x000fe2000f8e08ff */
[----:B------:R-:W4:Y:S01]  /*0e70*/  LDS R29, [R52+UR4+0x8400] ;  /* 0x00840004341d7984 */ /* 0x000f220008000800 */
[----:B-----5:R-:W-:Y:S01]  /*0e80*/  FMUL.FTZ R17, R30, UR5 ;  /* 0x000000051e117c20 */ /* 0x020fe20008410000 */
[----:B------:R-:W-:-:S02]  /*0e90*/  LEA R6, R2, UR4, 0x1 ;  /* 0x0000000402067c11 */ /* 0x000fc4000f8e08ff */
        /* <DEDUP_REMOVED lines=14> */
[----:B0-----:R-:W-:Y:S01]  /*0f80*/  FMUL.FTZ R15, R15, UR5 ;  /* 0x000000050f0f7c20 */ /* 0x001fe20008410000 */
[----:B------:R-:W-:Y:S02]  /*0f90*/  F2FP.BF16.F32.PACK_AB R11, R45, R14 ;  /* 0x0000000e2d0b723e */ /* 0x000fe400000010ff */
[----:B------:R-:W0:Y:S01]  /*0fa0*/  LDS R36, [R52+UR4+0xb000] ;  /* 0x00b0000434247984 */ /* 0x000e220008000800 */
[----:B-1----:R-:W-:Y:S01]  /*0fb0*/  FMUL.FTZ R22, R22, UR5 ;  /* 0x0000000516167c20 */ /* 0x002fe20008410000 */
[----:B------:R-:W-:-:S02]  /*0fc0*/  F2FP.BF16.F32.PACK_AB R14, R15, R46 ;  /* 0x0000002e0f0e723e */ /* 0x000fc400000010ff */
[----:B------:R-:W1:Y:S01]  /*0fd0*/  LDS R41, [R52+UR4+0xb400] ;  /* 0x00b4000434297984 */ /* 0x000e620008000800 */
[----:B--2---:R-:W-:-:S03]  /*0fe0*/  FMUL.FTZ R23, R23, UR5 ;  /* 0x0000000517177c20 */ /* 0x004fc60008410000 */
[----:B------:R-:W2:Y:S01]  /*0ff0*/  LDS R40, [R52+UR4+0xb800] ;  /* 0x00b8000434287984 */ /* 0x000ea20008000800 */
[----:B---3--:R-:W-:Y:S01]  /*1000*/  FMUL.FTZ R24, R24, UR5 ;  /* 0x0000000518187c20 */ /* 0x008fe20008410000 */
[----:B------:R-:W-:Y:S02]  /*1010*/  F2FP.BF16.F32.PACK_AB R15, R23, R22 ;  /* 0x00000016170f723e */ /* 0x000fe400000010ff */
[----:B------:R-:W3:Y:S01]  /*1020*/  LDS R42, [R52+UR4+0xbc00] ;  /* 0x00bc0004342a7984 */ /* 0x000ee20008000800 */
[----:B----4-:R-:W-:Y:S01]  /*1030*/  FMUL.FTZ R29, R29, UR5 ;  /* 0x000000051d1d7c20 */ /* 0x010fe20008410000 */
[----:B------:R-:W4:Y:S01]  /*1040*/  LDC.64 R22, c[0x0][0x258] ;  /* 0x00009600ff167b82 */ /* 0x000f220000000a00 */
[----:B------:R-:W-:Y:S01]  /*1050*/  UIADD3 UR4, UR4, 0xc000, URZ ;  /* 0x0000c00004047890 */ /* 0x000fe2000fffe03f */
[----:B-----5:R-:W-:Y:S01]  /*1060*/  FMUL.FTZ R25, R25, UR5 ;  /* 0x0000000519197c20 */ /* 0x020fe20008410000 */
[----:B------:R5:W-:Y:S01]  /*1070*/  STS [R18+0xc000], R7 ;  /* 0x00c0000712007388 */ /* 0x000be20000000800 */
[----:B------:R-:W-:Y:S01]  /*1080*/  F2FP.BF16.F32.PACK_AB R24, R29, R24 ;  /* 0x000000181d18723e */ /* 0x000fe200000010ff */
[----:B------:R-:W-:-:S02]  /*1090*/  FMUL.FTZ R28, R28, UR5 ;  /* 0x000000051c1c7c20 */ /* 0x000fc40008410000 */
[----:B------:R-:W-:Y:S01]  /*10a0*/  STS [R18+0xc100], R8 ;  /* 0x00c1000812007388 */ /* 0x000fe20000000800 */
[----:B------:R-:W-:Y:S02]  /*10b0*/  FMUL.FTZ R35, R35, UR5 ;  /* 0x0000000523237c20 */ /* 0x000fe40008410000 */
[----:B------:R-:W-:Y:S01]  /*10c0*/  F2FP.BF16.F32.PACK_AB R25, R28, R25 ;  /* 0x000000191c19723e */ /* 0x000fe200000010ff */
[----:B------:R-:W-:Y:S01]  /*10d0*/  STS [R18+0xd800], R27 ;  /* 0x00d8001b12007388 */ /* 0x000fe20000000800 */
[----:B-----5:R-:W-:Y:S01]  /*10e0*/  IADD3 R7, R58, 0x20, RZ ;  /* 0x000000203a077810 */ /* 0x020fe20007ffe0ff */
[----:B------:R-:W-:Y:S02]  /*10f0*/  FMUL.FTZ R16, R39, UR5 ;  /* 0x0000000527107c20 */ /* 0x000fe40008410000 */
[----:B------:R-:W-:Y:S01]  /*1100*/  STS [R18+0xd900], R37 ;  /* 0x00d9002512007388 */ /* 0x000fe20000000800 */
[----:B------:R-:W-:Y:S02]  /*1110*/  FMUL.FTZ R34, R34, UR5 ;  /* 0x0000000522227c20 */ /* 0x000fe40008410000 */
[----:B------:R-:W-:Y:S01]  /*1120*/  F2FP.BF16.F32.PACK_AB R16, R16, R35 ;  /* 0x000000231010723e */ /* 0x000fe200000010ff */
[----:B------:R-:W-:Y:S01]  /*1130*/  STS [R18+0xc400], R9 ;  /* 0x00c4000912007388 */ /* 0x000fe20000000800 */
[----:B------:R-:W-:-:S03]  /*1140*/  FMUL.FTZ R17, R38, UR5 ;  /* 0x0000000526117c20 */ /* 0x000fc60008410000 */
[----:B------:R-:W-:Y:S01]  /*1150*/  STS [R18+0xc500], R10 ;  /* 0x00c5000a12007388 */ /* 0x000fe20000000800 */
[----:B0-----:R-:W-:Y:S01]  /*1160*/  FMUL.FTZ R36, R36, UR5 ;  /* 0x0000000524247c20 */ /* 0x001fe20008410000 */
[----:B------:R-:W-:Y:S02]  /*1170*/  F2FP.BF16.F32.PACK_AB R17, R17, R34 ;  /* 0x000000221111723e */ /* 0x000fe400000010ff */
[----:B------:R-:W-:Y:S01]  /*1180*/  STS [R18+0xdc00], R43 ;  /* 0x00dc002b12007388 */ /* 0x000fe20000000800 */
[----:B-1----:R-:W-:-:S03]  /*1190*/  FMUL.FTZ R41, R41, UR5 ;  /* 0x0000000529297c20 */ /* 0x002fc60008410000 */
[----:B------:R-:W-:Y:S01]  /*11a0*/  STS [R18+0xdd00], R44 ;  /* 0x00dd002c12007388 */ /* 0x000fe20000000800 */
[----:B--2---:R-:W-:Y:S01]  /*11b0*/  FMUL.FTZ R40, R40, UR5 ;  /* 0x0000000528287c20 */ /* 0x004fe20008410000 */
[----:B------:R-:W-:Y:S02]  /*11c0*/  F2FP.BF16.F32.PACK_AB R36, R41, R36 ;  /* 0x000000242924723e */ /* 0x000fe400000010ff */
[----:B------:R-:W-:Y:S01]  /*11d0*/  STS [R18+0xc800], R20 ;  /* 0x00c8001412007388 */ /* 0x000fe20000000800 */
[----:B---3--:R-:W-:Y:S01]  /*11e0*/  FMUL.FTZ R19, R42, UR5 ;  /* 0x000000052a137c20 */ /* 0x008fe20008410000 */
[----:B------:R-:W-:Y:S02]  /*11f0*/  ULDC UR5, c[0x0][0x244] ;  /* 0x0000910000057ab9 */ /* 0x000fe40000000800 */
[----:B------:R-:W-:Y:S01]  /*1200*/  STS [R18+0xc900], R21 ;  /* 0x00c9001512007388 */ /* 0x000fe20000000800 */
[----:B------:R-:W-:Y:S01]  /*1210*/  ISETP.GE.AND P0, PT, R56, UR5, PT ;  /* 0x0000000538007c0c */ /* 0x000fe2000bf06270 */
[C---:B----4-:R-:W-:Y:S01]  /*1220*/  IMAD.WIDE.U32 R56, R22.reuse, UR8, R56 ;  /* 0x0000000816387c25 */ /* 0x050fe2000f8e0038 */
[----:B------:R-:W-:Y:S01]  /*1230*/  F2FP.BF16.F32.PACK_AB R19, R19, R40 ;  /* 0x000000281313723e */ /* 0x000fe200000010ff */
[----:B------:R-:W-:Y:S04]  /*1240*/  STS [R18+0xe000], R11 ;  /* 0x00e0000b12007388 */ /* 0x000fe80000000800 */
[----:B------:R0:W-:Y:S04]  /*1250*/  STS [R18+0xe100], R12 ;  /* 0x00e1000c12007388 */ /* 0x0001e80000000800 */
[----:B------:R-:W-:Y:S04]  /*1260*/  STS [R18+0xf000], R13 ;  /* 0x00f0000d12007388 */ /* 0x000fe80000000800 */
[----:B------:R1:W-:Y:S01]  /*1270*/  STS [R18+0xf100], R14 ;  /* 0x00f1000e12007388 */ /* 0x0003e20000000800 */
[----:B0-----:R-:W-:-:S03]  /*1280*/  IMAD R12, R22, UR9, RZ ;  /* 0x00000009160c7c24 */ /* 0x001fc6000f8e02ff */
[----:B------:R0:W-:Y:S04]  /*1290*/  STS [R18+0x10800], R31 ;  /* 0x0108001f12007388 */ /* 0x0001e80000000800 */
[----:B------:R0:W-:Y:S01]  /*12a0*/  STS [R18+0x10900], R32 ;  /* 0x0109002012007388 */ /* 0x0001e20000000800 */
[----:B-1----:R-:W-:Y:S01]  /*12b0*/  VIMNMX R14, R3, 0x60, PT ;  /* 0x00000060030e7848 */ /* 0x002fe20003fe0100 */
[----:B------:R-:W-:Y:S02]  /*12c0*/  VIADD R3, R58, 0x10 ;  /* 0x000000103a037836 */ /* 0x000fe40000000000 */
[----:B------:R0:W-:Y:S01]  /*12d0*/  STS [R18+0xf400], R15 ;  /* 0x00f4000f12007388 */ /* 0x0001e20000000800 */
[----:B------:R-:W-:Y:S01]  /*12e0*/  ISETP.GE.OR P3, PT, R7, R14, P0 ;  /* 0x0000000e0700720c */ /* 0x000fe20000766670 */
[----:B------:R-:W-:-:S02]  /*12f0*/  IMAD R7, R23, UR8, R12 ;  /* 0x0000000817077c24 */ /* 0x000fc4000f8e020c */
[----:B------:R0:W-:Y:S01]  /*1300*/  STS [R18+0xf500], R26 ;  /* 0x00f5001a12007388 */ /* 0x0001e20000000800 */
[CC--:B------:R-:W-:Y:S01]  /*1310*/  ISETP.GE.OR P5, PT, R58.reuse, R14.reuse, P0 ;  /* 0x0000000e3a00720c */ /* 0x0c0fe200007a6670 */
[----:B------:R-:W-:Y:S01]  /*1320*/  ULDC.64 UR8, c[0x0][0x260] ;  /* 0x0000980000087ab9 */ /* 0x000fe20000000a00 */
[-C--:B------:R-:W-:Y:S01]  /*1330*/  ISETP.GE.OR P4, PT, R3, R14.reuse, P0 ;  /* 0x0000000e0300720c */ /* 0x080fe20000786670 */
[----:B------:R0:W-:Y:S01]  /*1340*/  STS [R18+0x10c00], R16 ;  /* 0x010c001012007388 */ /* 0x0001e20000000800 */
[----:B------:R-:W-:Y:S01]  /*1350*/  VIADD R3, R58, 0x30 ;  /* 0x000000303a037836 */ /* 0x000fe20000000000 */
[----:B------:R-:W-:Y:S01]  /*1360*/  IADD3 R57, R57, R7, RZ ;  /* 0x0000000739397210 */ /* 0x000fe20007ffe0ff */
[----:B------:R-:W-:Y:S01]  /*1370*/  IMAD R53, R53, UR8, RZ ;  /* 0x0000000835357c24 */ /* 0x000fe2000f8e02ff */
[----:B------:R0:W-:Y:S01]  /*1380*/  STS [R18+0x10d00], R17 ;  /* 0x010d001112007388 */ /* 0x0001e20000000800 */
[----:B------:R-:W-:Y:S02]  /*1390*/  LEA R12, R2, UR4, 0x1 ;  /* 0x00000004020c7c11 */ /* 0x000fe4000f8e08ff */
[----:B------:R-:W-:Y:S01]  /*13a0*/  ISETP.GE.OR P2, PT, R3, R14, P0 ;  /* 0x0000000e0300720c */ /* 0x000fe20000746670 */
[----:B------:R0:W-:Y:S01]  /*13b0*/  STS [R18+0xf800], R24 ;  /* 0x00f8001812007388 */ /* 0x0001e20000000800 */
[----:B------:R-:W-:-:S02]  /*13c0*/  VIADD R3, R58, 0x40 ;  /* 0x000000403a037836 */ /* 0x000fc40000000000 */
[----:B------:R-:W-:Y:S01]  /*13d0*/  VIADD R58, R58, 0x50 ;  /* 0x000000503a3a7836 */ /* 0x000fe20000000000 */
[----:B------:R0:W-:Y:S01]  /*13e0*/  STS [R18+0xf900], R25 ;  /* 0x00f9001912007388 */ /* 0x0001e20000000800 */
[C---:B------:R-:W-:Y:S01]  /*13f0*/  IMAD R53, R54.reuse, UR9, R53 ;  /* 0x0000000936357c24 */ /* 0x040fe2000f8e0235 */
[-C--:B------:R-:W-:Y:S01]  /*1400*/  ISETP.GE.OR P1, PT, R3, R14.reuse, P0 ;  /* 0x0000000e0300720c */ /* 0x080fe20000726670 */
[----:B------:R-:W-:Y:S01]  /*1410*/  IMAD.WIDE.U32 R54, R54, UR8, R56 ;  /* 0x0000000836367c25 */ /* 0x000fe2000f8e0038 */
[----:B------:R0:W-:Y:S01]  /*1420*/  STS [R18+0x11000], R36 ;  /* 0x0110002412007388 */ /* 0x0001e20000000800 */
[----:B------:R-:W-:Y:S02]  /*1430*/  ISETP.GE.OR P0, PT, R58, R14, P0 ;  /* 0x0000000e3a00720c */ /* 0x000fe40000706670 */
[----:B------:R-:W-:Y:S01]  /*1440*/  IMAD.IADD R3, R55, 0x1, R53 ;  /* 0x0000000137037824 */ /* 0x000fe200078e0235 */
[----:B------:R0:W-:Y:S01]  /*1450*/  STS [R18+0x11100], R19 ;  /* 0x0111001312007388 */ /* 0x0001e20000000800 */
[----:B------:R-:W-:Y:S06]  /*1460*/  BAR.SYNC.DEFER_BLOCKING 0x0 ;  /* 0x0000000000007b1d */ /* 0x000fec0000010000 */
[----:B------:R0:W1:Y:S01]  /*1470*/  LDS.128 R8, [R6+0xca00] ;  /* 0x00ca000006087984 */ /* 0x0000620000000c00 */
[----:B------:R-:W-:Y:S05]  /*1480*/  @P5 BRA `(.L_x_25) ;  /* 0x00000000002c5947 */ /* 0x000fea0003800000 */
[----:B0-----:R-:W0:Y:S01]  /*1490*/  LDS.128 R12, [R12] ;  /* 0x000000000c0c7984 */ /* 0x001e220000000c00 */
[----:B------:R-:W-:Y:S01]  /*14a0*/  ULDC.64 UR4, c[0x0][0x250] ;  /* 0x0000940000047ab9 */ /* 0x000fe20000000a00 */
[----:B------:R-:W-:Y:S02]  /*14b0*/  IMAD.MOV.U32 R2, RZ, RZ, R54 ;  /* 0x000000ffff027224 */ /* 0x000fe400078e0036 */
[----:B------:R-:W-:Y:S02]  /*14c0*/  IMAD R7, R5, UR4, RZ ;  /* 0x0000000405077c24 */ /* 0x000fe4000f8e02ff */
[----:B------:R-:W-:-:S04]  /*14d0*/  IMAD.WIDE.U32 R16, R4, UR4, R2 ;  /* 0x0000000404107c25 */ /* 0x000fc8000f8e0002 */
[----:B------:R-:W-:Y:S01]  /*14e0*/  IMAD R7, R4, UR5, R7 ;  /* 0x0000000504077c24 */ /* 0x000fe2000f8e0207 */
[----:B------:R-:W-:Y:S02]  /*14f0*/  ULDC.64 UR4, c[0x0][0x238] ;  /* 0x00008e0000047ab9 */ /* 0x000fe40000000a00 */
[----:B------:R-:W-:Y:S01]  /*1500*/  LEA R18, P5, R16, UR4, 0x1 ;  /* 0x0000000410127c11 */ /* 0x000fe2000f8a08ff */
[----:B------:R-:W-:-:S05]  /*1510*/  IMAD.IADD R7, R17, 0x1, R7 ;  /* 0x0000000111077824 */ /* 0x000fca00078e0207 */
[----:B------:R-:W-:-:S05]  /*1520*/  LEA.HI.X R19, R16, UR5, R7, 0x1, P5 ;  /* 0x0000000510137c11 */ /* 0x000fca000a8f0c07 */
[----:B0-----:R2:W-:Y:S02]  /*1530*/  STG.E.128 desc[UR6][R18.64], R12 ;  /* 0x0000000c12007986 */ /* 0x0015e4000c101d06 */
.L_x_25:
[----:B------:R-:W-:Y:S05]  /*1540*/  BSYNC B0 ;  /* 0x0000000000007941 */ /* 0x000fea0003800000 */
.L_x_24:
[----:B0-2---:R0:W2:Y:S01]  /*1550*/  LDS.128 R12, [R6+0xc200] ;  /* 0x00c20000060c7984 */ /* 0x0050a20000000c00 */
[----:B------:R-:W-:Y:S04]  /*1560*/  BSSY B0, `(.L_x_26) ;  /* 0x000000f000007945 */ /* 0x000fe80003800000 */
[----:B------:R-:W-:Y:S05]  /*1570*/  @P4 BRA `(.L_x_27) ;  /* 0x0000000000344947 */ /* 0x000fea0003800000 */
[----:B------:R-:W-:Y:S01]  /*1580*/  IADD3 R7, P4, R4, 0x10, RZ ;  /* 0x0000001004077810 */ /* 0x000fe20007f9e0ff */
[----:B------:R-:W-:Y:S01]  /*1590*/  ULDC.64 UR4, c[0x0][0x250] ;  /* 0x0000940000047ab9 */ /* 0x000fe20000000a00 */
[----:B------:R-:W-:Y:S02]  /*15a0*/  IMAD.MOV.U32 R16, RZ, RZ, R54 ;  /* 0x000000ffff107224 */ /* 0x000fe400078e0036 */
[----:B------:R-:W-:Y:S01]  /*15b0*/  IADD3.X R0, RZ, R5, RZ, P4, !PT ;  /* 0x00000005ff007210 */ /* 0x000fe200027fe4ff */
[----:B------:R-:W-:-:S04]  /*15c0*/  IMAD.MOV.U32 R17, RZ, RZ, R3 ;  /* 0x000000ffff117224 */ /* 0x000fc800078e0003 */
[----:B------:R-:W-:Y:S02]  /*15d0*/  IMAD R0, R0, UR4, RZ ;  /* 0x0000000400007c24 */ /* 0x000fe4000f8e02ff */
[----:B------:R-:W-:-:S04]  /*15e0*/  IMAD.WIDE.U32 R16, R7, UR4, R16 ;  /* 0x0000000407107c25 */ /* 0x000fc8000f8e0010 */
[----:B------:R-:W-:Y:S01]  /*15f0*/  IMAD R7, R7, UR5, R0 ;  /* 0x0000000507077c24 */ /* 0x000fe2000f8e0200 */
[----:B------:R-:W-:Y:S02]  /*1600*/  ULDC.64 UR4, c[0x0][0x238] ;  /* 0x00008e0000047ab9 */ /* 0x000fe40000000a00 */
[----:B------:R-:W-:Y:S01]  /*1610*/  LEA R18, P4, R16, UR4, 0x1 ;  /* 0x0000000410127c11 */ /* 0x000fe2000f8808ff */
[----:B------:R-:W-:-:S05]  /*1620*/  IMAD.IADD R7, R17, 0x1, R7 ;  /* 0x0000000111077824 */ /* 0x000fca00078e0207 */
[----:B------:R-:W-:-:S05]  /*1630*/  LEA.HI.X R19, R16, UR5, R7, 0x1, P4 ;  /* 0x0000000510137c11 */ /* 0x000fca000a0f0c07 */
[----:B--2---:R3:W-:Y:S02]  /*1640*/  STG.E.128 desc[UR6][R18.64], R12 ;  /* 0x0000000c12007986 */ /* 0x0047e4000c101d06 */
.L_x_27:
[----:B------:R-:W-:Y:S05]  /*1650*/  BSYNC B0 ;  /* 0x0000000000007941 */ /* 0x000fea0003800000 */
.L_x_26:
[----:B--23--:R2:W3:Y:S01]  /*1660*/  LDS.128 R12, [R6+0xc400] ;  /* 0x00c40000060c7984 */ /* 0x00c4e20000000c00 */
        /* <DEDUP_REMOVED lines=14> */
[----:B---3--:R4:W-:Y:S02]  /*1750*/  STG.E.128 desc[UR6][R18.64], R12 ;  /* 0x0000000c12007986 */ /* 0x0089e4000c101d06 */
.L_x_29:
[----:B------:R-:W-:Y:S05]  /*1760*/  BSYNC B0 ;  /* 0x0000000000007941 */ /* 0x000fea0003800000 */
.L_x_28:
[----:B---34-:R3:W4:Y:S01]  /*1770*/  LDS.128 R12, [R6+0xc600] ;  /* 0x00c60000060c7984 */ /* 0x0187220000000c00 */
        /* <DEDUP_REMOVED lines=11> */
[----:B------:R-:W-:Y:S02]  /*1830*/  LEA R18, P2, R16, UR4, 0x1 ;  /* 0x0000000410127c11 */ /* 0x000fe4000f8408ff */
[----:B------:R-:W-:-:S04]  /*1840*/  IADD3 R7, R17, R7, RZ ;  /* 0x0000000711077210 */ /* 0x000fc80007ffe0ff */
[----:B------:R-:W-:-:S05]  /*1850*/  LEA.HI.X R19, R16, UR5, R7, 0x1, P2 ;  /* 0x0000000510137c11 */ /* 0x000fca00090f0c07 */
[----:B----4-:R4:W-:Y:S02]  /*1860*/  STG.E.128 desc[UR6][R18.64], R12 ;  /* 0x0000000c12007986 */ /* 0x0109e4000c101d06 */
.L_x_31:
[----:B------:R-:W-:Y:S05]  /*1870*/  BSYNC B0 ;  /* 0x0000000000007941 */ /* 0x000fea0003800000 */
.L_x_30:
[----:B----4-:R4:W0:Y:S01]  /*1880*/  LDS.128 R12, [R6+0xc800] ;  /* 0x00c80000060c7984 */ /* 0x0108220000000c00 */
[----:B------:R-:W-:Y:S04]  /*1890*/  BSSY B0, `(.L_x_32) ;  /* 0x000000f000007945 */ /* 0x000fe80003800000 */
[----:B------:R-:W-:Y:S05]  /*18a0*/  @P1 BRA `(.L_x_33) ;  /* 0x0000000000341947 */ /* 0x000fea0003800000 */
[----:B------:R-:W-:Y:S01]  /*18b0*/  IADD3 R17, P1, R4, 0x40, RZ ;  /* 0x0000004004117810 */ /* 0x000fe20007f3e0ff */
[----:B------:R-:W-:Y:S01]  /*18c0*/  ULDC.64 UR4, c[0x0][0x250] ;  /* 0x0000940000047ab9 */ /* 0x000fe20000000a00 */
[----:B------:R-:W-:Y:S01]  /*18d0*/  MOV R7, R3 ;  /* 0x0000000300077202 */ /* 0x000fe20000000f00 */
[----:B0-234-:R-:W-:Y:S02]  /*18e0*/  IMAD.MOV.U32 R6, RZ, RZ, R54 ;  /* 0x000000ffff067224 */ /* 0x01dfe400078e0036 */
[----:B------:R-:W-:Y:S02]  /*18f0*/  IMAD.X R0, RZ, RZ, R5, P1 ;  /* 0x000000ffff007224 */ /* 0x000fe400008e0605 */
[----:B------:R-:W-:-:S04]  /*1900*/  IMAD.WIDE.U32 R6, R17, UR4, R6 ;  /* 0x0000000411067c25 */ /* 0x000fc8000f8e0006 */
[----:B------:R-:W-:-:S04]  /*1910*/  IMAD R0, R0, UR4, RZ ;  /* 0x0000000400007c24 */ /* 0x000fc8000f8e02ff */
[----:B------:R-:W-:Y:S01]  /*1920*/  IMAD R17, R17, UR5, R0 ;  /* 0x0000000511117c24 */ /* 0x000fe2000f8e0200 */
[----:B------:R-:W-:Y:S02]  /*1930*/  ULDC.64 UR4, c[0x0][0x238] ;  /* 0x00008e0000047ab9 */ /* 0x000fe40000000a00 */
[----:B------:R-:W-:Y:S01]  /*1940*/  LEA R16, P1, R6, UR4, 0x1 ;  /* 0x0000000406107c11 */ /* 0x000fe2000f8208ff */
[----:B------:R-:W-:-:S05]  /*1950*/  IMAD.IADD R7, R7, 0x1, R17 ;  /* 0x0000000107077824 */ /* 0x000fca00078e0211 */
[----:B------:R-:W-:-:S05]  /*1960*/  LEA.HI.X R17, R6, UR5, R7, 0x1, P1 ;  /* 0x0000000506117c11 */ /* 0x000fca00088f0c07 */
[----:B------:R0:W-:Y:S02]  /*1970*/  STG.E.128 desc[UR6][R16.64], R12 ;  /* 0x0000000c10007986 */ /* 0x0001e4000c101d06 */
.L_x_33:
[----:B------:R-:W-:Y:S05]  /*1980*/  BSYNC B0 ;  /* 0x0000000000007941 */ /* 0x000fea0003800000 */
.L_x_32:
[----:B------:R-:W-:Y:S05]  /*1990*/  @P0 EXIT ;  /* 0x000000000000094d */ /* 0x000fea0003800000 */
[----:B------:R-:W-:Y:S01]  /*19a0*/  IADD3 R7, P0, R4, 0x50, RZ ;  /* 0x0000005004077810 */ /* 0x000fe20007f1e0ff */
[----:B------:R-:W-:Y:S01]  /*19b0*/  ULDC.64 UR4, c[0x0][0x250] ;  /* 0x0000940000047ab9 */ /* 0x000fe20000000a00 */
[----:B------:R-:W-:-:S03]  /*19c0*/  MOV R2, R54 ;  /* 0x0000003600027202 */ /* 0x000fc60000000f00 */
        /* <DEDUP_REMOVED lines=8> */
[----:B-1----:R-:W-:Y:S01]  /*1a50*/  STG.E.128 desc[UR6][R4.64], R8 ;  /* 0x0000000804007986 */ /* 0x002fe2000c101d06 */
[----:B------:R-:W-:Y:S05]  /*1a60*/  EXIT ;  /* 0x000000000000794d */ /* 0x000fea0003800000 */
.L_x_34:
        /* <DEDUP_REMOVED lines=9> */
.L_x_120:


//--------------------- .text._ZN7cutlass13device_kernelIN5flash19enable_sm80_to_sm89INS1_16FlashAttnBwdSm80INS1_25CollectiveMainloopBwdSm80ILi2ELi1EN4cute5tupleIJNS5_1CILi64EEENS7_ILi96EEENS7_ILi128EEEEEENS_10bfloat16_tEfNS_4arch4Sm80ELb1ELb0ELb0ELb1ELb1ELb0ELb0ELb0ELi2ELi2ELi2ELi2ELb1EEENS1_24CollectiveEpilogueBwdGQAISB_fSE_Li256ELb1ELb1EEENS1_25SingleTileBwdLPTSchedulerILb1ELi96ELb1EEEEEEEEEvNT_6ParamsE --------------------------
	.section	.text._ZN7cutlass13device_kernelIN5flash19enable_sm80_to_sm89INS1_16FlashAttnBwdSm80INS1_25CollectiveMainloopBwdSm80ILi2ELi1EN4cute5tupleIJNS5_1CILi64EEENS7_ILi96EEENS7_ILi128EEEEEENS_10bfloat16_tEfNS_4arch4Sm80ELb1ELb0ELb0ELb1ELb1ELb0ELb0ELb0ELi2ELi2ELi2ELi2ELb1EEENS1_24CollectiveEpilogueBwdGQAISB_fSE_Li256ELb1ELb1EEENS1_25SingleTileBwdLPTSchedulerILb1ELi96ELb1EEEEEEEEEvNT_6ParamsE,"ax",@progbits
	.align	128
.text._ZN7cutlass13device_kernelIN5flash19enable_sm80_to_sm89INS1_16FlashAttnBwdSm80INS1_25CollectiveMainloopBwdSm80ILi2ELi1EN4cute5tupleIJNS5_1CILi64EEENS7_ILi96EEENS7_ILi128EEEEEENS_10bfloat16_tEfNS_4arch4Sm80ELb1ELb0ELb0ELb1ELb1ELb0ELb0ELb0ELi2ELi2ELi2ELi2ELb1EEENS1_24CollectiveEpilogueBwdGQAISB_fSE_Li256ELb1ELb1EEENS1_25SingleTileBwdLPTSchedulerILb1ELi96ELb1EEEEEEEEEvNT_6ParamsE:
        .type           _ZN7cutlass13device_kernelIN5flash19enable_sm80_to_sm89INS1_16FlashAttnBwdSm80INS1_25CollectiveMainloopBwdSm80ILi2ELi1EN4cute5tupleIJNS5_1CILi64EEENS7_ILi96EEENS7_ILi128EEEEEENS_10bfloat16_tEfNS_4arch4Sm80ELb1ELb0ELb0ELb1ELb1ELb0ELb0ELb0ELi2ELi2ELi2ELi2ELb1EEENS1_24CollectiveEpilogueBwdGQAISB_fSE_Li256ELb1ELb1EEENS1_25SingleTileBwdLPTSchedulerILb1ELi96ELb1EEEEEEEEEvNT_6ParamsE,@function
        .size           _ZN7cutlass13device_kernelIN5flash19enable_sm80_to_sm89INS1_16FlashAttnBwdSm80INS1_25CollectiveMainloopBwdSm80ILi2ELi1EN4cute5tupleIJNS5_1CILi64EEENS7_ILi96EEENS7_ILi128EEEEEENS_10bfloat16_tEfNS_4arch4Sm80ELb1ELb0ELb0ELb1ELb1ELb0ELb0ELb0ELi2ELi2ELi2ELi2ELb1EEENS1_24CollectiveEpilogueBwdGQAISB_fSE_Li256ELb1ELb1EEENS1_25SingleTileBwdLPTSchedulerILb1ELi96ELb1EEEEEEEEEvNT_6ParamsE,(.L_x_121 - _ZN7cutlass13device_kernelIN5flash19enable_sm80_to_sm89INS1_16FlashAttnBwdSm80INS1_25CollectiveMainloopBwdSm80ILi2ELi1EN4cute5tupleIJNS5_1CILi64EEENS7_ILi96EEENS7_ILi128EEEEEENS_10bfloat16_tEfNS_4arch4Sm80ELb1ELb0ELb0ELb1ELb1ELb0ELb0ELb0ELi2ELi2ELi2ELi2ELb1EEENS1_24CollectiveEpilogueBwdGQAISB_fSE_Li256ELb1ELb1EEENS1_25SingleTileBwdLPTSchedulerILb1ELi96ELb1EEEEEEEEEvNT_6ParamsE)
        .other          _ZN7cutlass13device_kernelIN5flash19enable_sm80_to_sm89INS1_16FlashAttnBwdSm80INS1_25CollectiveMainloopBwdSm80ILi2ELi1EN4cute5tupleIJNS5_1CILi64EEENS7_ILi96EEENS7_ILi128EEEEEENS_10bfloat16_tEfNS_4arch4Sm80ELb1ELb0ELb0ELb1ELb1ELb0ELb0ELb0ELi2ELi2ELi2ELi2ELb1EEENS1_24CollectiveEpilogueBwdGQAISB_fSE_Li256ELb1ELb1EEENS1_25SingleTileBwdLPTSchedulerILb1ELi96ELb1EEEEEEEEEvNT_6ParamsE,@"STO_CUDA_ENTRY STV_DEFAULT"
_ZN7cutlass13device_kernelIN5flash19enable_sm80_to_sm89INS1_16FlashAttnBwdSm80INS1_25CollectiveMainloopBwdSm80ILi2ELi1EN4cute5tupleIJNS5_1CILi64EEENS7_ILi96EEENS7_ILi128EEEEEENS_10bfloat16_tEfNS_4arch4Sm80ELb1ELb0ELb0ELb1ELb1ELb0ELb0ELb0ELi2ELi2ELi2ELi2ELb1EEENS1_24CollectiveEpilogueBwdGQAISB_fSE_Li256ELb1ELb1EEENS1_25SingleTileBwdLPTSchedulerILb1ELi96ELb1EEEEEEEEEvNT_6ParamsE:
[----:B------:R-:W-:Y:S01]  /*0000*/  LDC R1, c[0x0][0x28] ;  /* 0x00000a00ff017b82 */ /* 0x000fe20000000800 */
[----:B------:R-:W-:Y:S05]  /*0010*/  EXIT ;  /* 0x000000000000794d */ /* 0x000fea0003800000 */
.L_x_35:
        /* <DEDUP_REMOVED lines=14> */
.L_x_121:


//--------------------- .text._ZN7cutlass13device_kernelIN5flash19enable_sm80_to_sm89INS1_16FlashAttnBwdSm80INS1_25CollectiveMainloopBwdSm80ILi2ELi2EN4cute5tupleIJNS5_1CILi64EEENS7_ILi128EEES9_EEENS_10bfloat16_tEfNS_4arch4Sm80ELb0ELb0ELb0ELb0ELb0ELb0ELb0ELb0ELi2ELi2ELi2ELi2ELb0EEENS1_21CollectiveEpilogueBwdISA_SB_SD_Li256ELb0ELb0ELi4EEENS1_19SingleTileSchedulerILb0ELb0ELb0ELi128EEEEEEEEEvNT_6ParamsE --------------------------
	.section	.text._ZN7cutlass13device_kernelIN5flash19enable_sm80_to_sm89INS1_16FlashAttnBwdSm80INS1_25CollectiveMainloopBwdSm80ILi2ELi2EN4cute5tupleIJNS5_1CILi64EEENS7_ILi128EEES9_EEENS_10bfloat16_tEfNS_4arch4Sm80ELb0ELb0ELb0ELb0ELb0ELb0ELb0ELb0ELi2ELi2ELi2ELi2ELb0EEENS1_21CollectiveEpilogueBwdISA_SB_SD_Li256ELb0ELb0ELi4EEENS1_19SingleTileSchedulerILb0ELb0ELb0ELi128EEEEEEEEEvNT_6ParamsE,"ax",@progbits
	.align	128
.text._ZN7cutlass13device_kernelIN5flash19enable_sm80_to_sm89INS1_16FlashAttnBwdSm80INS1_25CollectiveMainloopBwdSm80ILi2ELi2EN4cute5tupleIJNS5_1CILi64EEENS7_ILi128EEES9_EEENS_10bfloat16_tEfNS_4arch4Sm80ELb0ELb0ELb0ELb0ELb0ELb0ELb0ELb0ELi2ELi2ELi2ELi2ELb0EEENS1_21CollectiveEpilogueBwdISA_SB_SD_Li256ELb0ELb0ELi4EEENS1_19SingleTileSchedulerILb0ELb0ELb0ELi128EEEEEEEEEvNT_6ParamsE:
        .type           _ZN7cutlass13device_kernelIN5flash19enable_sm80_to_sm89INS1_16FlashAttnBwdSm80INS1_25CollectiveMainloopBwdSm80ILi2ELi2EN4cute5tupleIJNS5_1CILi64EEENS7_ILi128EEES9_EEENS_10bfloat16_tEfNS_4arch4Sm80ELb0ELb0ELb0ELb0ELb0ELb0ELb0ELb0ELi2ELi2ELi2ELi2ELb0EEENS1_21CollectiveEpilogueBwdISA_SB_SD_Li256ELb0ELb0ELi4EEENS1_19SingleTileSchedulerILb0ELb0ELb0ELi128EEEEEEEEEvNT_6ParamsE,@function
        .size           _ZN7cutlass13device_kernelIN5flash19enable_sm80_to_sm89INS1_16FlashAttnBwdSm80INS1_25CollectiveMainloopBwdSm80ILi2ELi2EN4cute5tupleIJNS5_1CILi64EEENS7_ILi128EEES9_EEENS_10bfloat16_tEfNS_4arch4Sm80ELb0ELb0ELb0ELb0ELb0ELb0ELb0ELb0ELi2ELi2ELi2ELi2ELb0EEENS1_21CollectiveEpilogueBwdISA_SB_SD_Li256ELb0ELb0ELi4EEENS1_19SingleTileSchedulerILb0ELb0ELb0ELi128EEEEEEEEEvNT_6ParamsE,(.L_x_122 - _ZN7cutlass13device_kernelIN5flash19enable_sm80_to_sm89INS1_16FlashAttnBwdSm80INS1_25CollectiveMainloopBwdSm80ILi2ELi2EN4cute5tupleIJNS5_1CILi64EEENS7_ILi128EEES9_EEENS_10bfloat16_tEfNS_4arch4Sm80ELb0ELb0ELb0ELb0ELb0ELb0ELb0ELb0ELi2ELi2ELi2ELi2ELb0EEENS1_21CollectiveEpilogueBwdISA_SB_SD_Li256ELb0ELb0ELi4EEENS1_19SingleTileSchedulerILb0ELb0ELb0ELi128EEEEEEEEEvNT_6ParamsE)
        .other          _ZN7cutlass13device_kernelIN5flash19enable_sm80_to_sm89INS1_16FlashAttnBwdSm80INS1_25CollectiveMainloopBwdSm80ILi2ELi2EN4cute5tupleIJNS5_1CILi64EEENS7_ILi128EEES9_EEENS_10bfloat16_tEfNS_4arch4Sm80ELb0ELb0ELb0ELb0ELb0ELb0ELb0ELb0ELi2ELi2ELi2ELi2ELb0EEENS1_21CollectiveEpilogueBwdISA_SB_SD_Li256ELb0ELb0ELi4EEENS1_19SingleTileSchedulerILb0ELb0ELb0ELi128EEEEEEEEEvNT_6ParamsE,@"STO_CUDA_ENTRY STV_DEFAULT"
_ZN7cutlass13device_kernelIN5flash19enable_sm80_to_sm89INS1_16FlashAttnBwdSm80INS1_25CollectiveMainloopBwdSm80ILi2ELi2EN4cute5tupleIJNS5_1CILi64EEENS7_ILi128EEES9_EEENS_10bfloat16_tEfNS_4arch4Sm80ELb0ELb0ELb0ELb0ELb0ELb0ELb0ELb0ELi2ELi2ELi2ELi2ELb0EEENS1_21CollectiveEpilogueBwdISA_SB_SD_Li256ELb0ELb0ELi4EEENS1_19SingleTileSchedulerILb0ELb0ELb0ELi128EEEEEEEEEvNT_6ParamsE:
[----:B------:R-:W-:Y:S01]  /*0000*/  LDC R1, c[0x0][0x28] ;  /* 0x00000a00ff017b82 */ /* 0x000fe20000000800 */
[----:B------:R-:W-:Y:S05]  /*0010*/  EXIT ;  /* 0x000000000000794d */ /* 0x000fea0003800000 */
.L_x_36:
        /* <DEDUP_REMOVED lines=14> */
.L_x_122:


//--------------------- .text._ZN7cutlass13device_kernelIN5flash19enable_sm80_to_sm89INS1_16FlashAttnBwdSm80INS1_25CollectiveMainloopBwdSm80ILi2ELi2EN4cute5tupleIJNS5_1CILi64EEENS7_ILi128EEES9_EEENS_10bfloat16_tEfNS_4arch4Sm80ELb0ELb0ELb0ELb0ELb1ELb0ELb0ELb0ELi2ELi2ELi2ELi2ELb0EEENS1_21CollectiveEpilogueBwdISA_SB_SD_Li256ELb0ELb0ELi4EEENS1_19SingleTileSchedulerILb0ELb0ELb0ELi128EEEEEEEEEvNT_6ParamsE --------------------------
	.section	.text._ZN7cutlass13device_kernelIN5flash19enable_sm80_to_sm89INS1_16FlashAttnBwdSm80INS1_25CollectiveMainloopBwdSm80ILi2ELi2EN4cute5tupleIJNS5_1CILi64EEENS7_ILi128EEES9_EEENS_10bfloat16_tEfNS_4arch4Sm80ELb0ELb0ELb0ELb0ELb1ELb0ELb0ELb0ELi2ELi2ELi2ELi2ELb0EEENS1_21CollectiveEpilogueBwdISA_SB_SD_Li256ELb0ELb0ELi4EEENS1_19SingleTileSchedulerILb0ELb0ELb0ELi128EEEEEEEEEvNT_6ParamsE,"ax",@progbits
	.align	128
.text._ZN7cutlass13device_kernelIN5flash19enable_sm80_to_sm89INS1_16FlashAttnBwdSm80INS1_25CollectiveMainloopBwdSm80ILi2ELi2EN4cute5tupleIJNS5_1CILi64EEENS7_ILi128EEES9_EEENS_10bfloat16_tEfNS_4arch4Sm80ELb0ELb0ELb0ELb0ELb1ELb0ELb0ELb0ELi2ELi2ELi2ELi2ELb0EEENS1_21CollectiveEpilogueBwdISA_SB_SD_Li256ELb0ELb0ELi4EEENS1_19SingleTileSchedulerILb0ELb0ELb0ELi128EEEEEEEEEvNT_6ParamsE:
        .type           _ZN7cutlass13device_kernelIN5flash19enable_sm80_to_sm89INS1_16FlashAttnBwdSm80INS1_25CollectiveMainloopBwdSm80ILi2ELi2EN4cute5tupleIJNS5_1CILi64EEENS7_ILi128EEES9_EEENS_10bfloat16_tEfNS_4arch4Sm80ELb0ELb0ELb0ELb0ELb1ELb0ELb0ELb0ELi2ELi2ELi2ELi2ELb0EEENS1_21CollectiveEpilogueBwdISA_SB_SD_Li256ELb0ELb0ELi4EEENS1_19SingleTileSchedulerILb0ELb0ELb0ELi128EEEEEEEEEvNT_6ParamsE,@function
        .size           _ZN7cutlass13device_kernelIN5flash19enable_sm80_to_sm89INS1_16FlashAttnBwdSm80INS1_25CollectiveMainloopBwdSm80ILi2ELi2EN4cute5tupleIJNS5_1CILi64EEENS7_ILi128EEES9_EEENS_10bfloat16_tEfNS_4arch4Sm80ELb0ELb0ELb0ELb0ELb1ELb0ELb0ELb0ELi2ELi2ELi2ELi2ELb0EEENS1_21CollectiveEpilogueBwdISA_SB_SD_Li256ELb0ELb0ELi4EEENS1_19SingleTileSchedulerILb0ELb0ELb0ELi128EEEEEEEEEvNT_6ParamsE,(.L_x_123 - _ZN7cutlass13device_kernelIN5flash19enable_sm80_to_sm89INS1_16FlashAttnBwdSm80INS1_25CollectiveMainloopBwdSm80ILi2ELi2EN4cute5tupleIJNS5_1CILi64EEENS7_ILi128EEES9_EEENS_10bfloat16_tEfNS_4arch4Sm80ELb0ELb0ELb0ELb0ELb1ELb0ELb0ELb0ELi2ELi2ELi2ELi2ELb0EEENS1_21CollectiveEpilogueBwdISA_SB_SD_Li256ELb0ELb0ELi4EEENS1_19SingleTileSchedulerILb0ELb0ELb0ELi128EEEEEEEEEvNT_6ParamsE)
        .other          _ZN7cutlass13device_kernelIN5flash19enable_sm80_to_sm89INS1_16FlashAttnBwdSm80INS1_25CollectiveMainloopBwdSm80ILi2ELi2EN4cute5tupleIJNS5_1CILi64EEENS7_ILi128EEES9_EEENS_10bfloat16_tEfNS_4arch4Sm80ELb0ELb0ELb0ELb0ELb1ELb0ELb0ELb0ELi2ELi2ELi2ELi2ELb0EEENS1_21CollectiveEpilogueBwdISA_SB_SD_Li256ELb0ELb0ELi4EEENS1_19SingleTileSchedulerILb0ELb0ELb0ELi128EEEEEEEEEvNT_6ParamsE,@"STO_CUDA_ENTRY STV_DEFAULT"
_ZN7cutlass13device_kernelIN5flash19enable_sm80_to_sm89INS1_16FlashAttnBwdSm80INS1_25CollectiveMainloopBwdSm80ILi2ELi2EN4cute5tupleIJNS5_1CILi64EEENS7_ILi128EEES9_EEENS_10bfloat16_tEfNS_4arch4Sm80ELb0ELb0ELb0ELb0ELb1ELb0ELb0ELb0ELi2ELi2ELi2ELi2ELb0EEENS1_21CollectiveEpilogueBwdISA_SB_SD_Li256ELb0ELb0ELi4EEENS1_19SingleTileSchedulerILb0ELb0ELb0ELi128EEEEEEEEEvNT_6ParamsE:
[----:B------:R-:W-:Y:S01]  /*0000*/  LDC R1, c[0x0][0x28] ;  /* 0x00000a00ff017b82 */ /* 0x000fe20000000800 */
[----:B------:R-:W-:Y:S05]  /*0010*/  EXIT ;  /* 0x000000000000794d */ /* 0x000fea0003800000 */
.L_x_37:
        /* <DEDUP_REMOVED lines=14> */
.L_x_123:


//--------------------- .text._ZN7cutlass13device_kernelIN5flash19enable_sm80_to_sm89INS1_16FlashAttnBwdSm80INS1_25CollectiveMainloopBwdSm80ILi2ELi2EN4cute5tupleIJNS5_1CILi64EEENS7_ILi128EEES9_EEENS_10bfloat16_tEfNS_4arch4Sm80ELb0ELb0ELb0ELb0ELb0ELb0ELb0ELb0ELi2ELi2ELi2ELi2ELb0EEENS1_24CollectiveEpilogueBwdGQAISA_fSD_Li256ELb0ELb0EEENS1_19SingleTileSchedulerILb0ELb0ELb0ELi128EEEEEEEEEvNT_6ParamsE --------------------------
	.section	.text._ZN7cutlass13device_kernelIN5flash19enable_sm80_to_sm89INS1_16FlashAttnBwdSm80INS1_25CollectiveMainloopBwdSm80ILi2ELi2EN4cute5tupleIJNS5_1CILi64EEENS7_ILi128EEES9_EEENS_10bfloat16_tEfNS_4arch4Sm80ELb0ELb0ELb0ELb0ELb0ELb0ELb0ELb0ELi2ELi2ELi2ELi2ELb0EEENS1_24CollectiveEpilogueBwdGQAISA_fSD_Li256ELb0ELb0EEENS1_19SingleTileSchedulerILb0ELb0ELb0ELi128EEEEEEEEEvNT_6ParamsE,"ax",@progbits
	.align	128
.text._ZN7cutlass13device_kernelIN5flash19enable_sm80_to_sm89INS1_16FlashAttnBwdSm80INS1_25CollectiveMainloopBwdSm80ILi2ELi2EN4cute5tupleIJNS5_1CILi64EEENS7_ILi128EEES9_EEENS_10bfloat16_tEfNS_4arch4Sm80ELb0ELb0ELb0ELb0ELb0ELb0ELb0ELb0ELi2ELi2ELi2ELi2ELb0EEENS1_24CollectiveEpilogueBwdGQAISA_fSD_Li256ELb0ELb0EEENS1_19SingleTileSchedulerILb0ELb0ELb0ELi128EEEEEEEEEvNT_6ParamsE:
        .type           _ZN7cutlass13device_kernelIN5flash19enable_sm80_to_sm89INS1_16FlashAttnBwdSm80INS1_25CollectiveMainloopBwdSm80ILi2ELi2EN4cute5tupleIJNS5_1CILi64EEENS7_ILi128EEES9_EEENS_10bfloat16_tEfNS_4arch4Sm80ELb0ELb0ELb0ELb0ELb0ELb0ELb0ELb0ELi2ELi2ELi2ELi2ELb0EEENS1_24CollectiveEpilogueBwdGQAISA_fSD_Li256ELb0ELb0EEENS1_19SingleTileSchedulerILb0ELb0ELb0ELi128EEEEEEEEEvNT_6ParamsE,@function
        .size           _ZN7cutlass13device_kernelIN5flash19enable_sm80_to_sm89INS1_16FlashAttnBwdSm80INS1_25CollectiveMainloopBwdSm80ILi2ELi2EN4cute5tupleIJNS5_1CILi64EEENS7_ILi128EEES9_EEENS_10bfloat16_tEfNS_4arch4Sm80ELb0ELb0ELb0ELb0ELb0ELb0ELb0ELb0ELi2ELi2ELi2ELi2ELb0EEENS1_24CollectiveEpilogueBwdGQAISA_fSD_Li256ELb0ELb0EEENS1_19SingleTileSchedulerILb0ELb0ELb0ELi128EEEEEEEEEvNT_6ParamsE,(.L_x_124 - _ZN7cutlass13device_kernelIN5flash19enable_sm80_to_sm89INS1_16FlashAttnBwdSm80INS1_25CollectiveMainloopBwdSm80ILi2ELi2EN4cute5tupleIJNS5_1CILi64EEENS7_ILi128EEES9_EEENS_10bfloat16_tEfNS_4arch4Sm80ELb0ELb0ELb0ELb0ELb0ELb0ELb0ELb0ELi2ELi2ELi2ELi2ELb0EEENS1_24CollectiveEpilogueBwdGQAISA_fSD_Li256ELb0ELb0EEENS1_19SingleTileSchedulerILb0ELb0ELb0ELi128EEEEEEEEEvNT_6ParamsE)
        .other          _ZN7cutlass13device_kernelIN5flash19enable_sm80_to_sm89INS1_16FlashAttnBwdSm80INS1_25CollectiveMainloopBwdSm80ILi2ELi2EN4cute5tupleIJNS5_1CILi64EEENS7_ILi128EEES9_EEENS_10bfloat16_tEfNS_4arch4Sm80ELb0ELb0ELb0ELb0ELb0ELb0ELb0ELb0ELi2ELi2ELi2ELi2ELb0EEENS1_24CollectiveEpilogueBwdGQAISA_fSD_Li256ELb0ELb0EEENS1_19SingleTileSchedulerILb0ELb0ELb0ELi128EEEEEEEEEvNT_6ParamsE,@"STO_CUDA_ENTRY STV_DEFAULT"
_ZN7cutlass13device_kernelIN5flash19enable_sm80_to_sm89INS1_16FlashAttnBwdSm80INS1_25CollectiveMainloopBwdSm80ILi2ELi2EN4cute5tupleIJNS5_1CILi64EEENS7_ILi128EEES9_EEENS_10bfloat16_tEfNS_4arch4Sm80ELb0ELb0ELb0ELb0ELb0ELb0ELb0ELb0ELi2ELi2ELi2ELi2ELb0EEENS1_24CollectiveEpilogueBwdGQAISA_fSD_Li256ELb0ELb0EEENS1_19SingleTileSchedulerILb0ELb0ELb0ELi128EEEEEEEEEvNT_6ParamsE:
[----:B------:R-:W-:Y:S01]  /*0000*/  LDC R1, c[0x0][0x28] ;  /* 0x00000a00ff017b82 */ /* 0x000fe20000000800 */
[----:B------:R-:W-:Y:S05]  /*0010*/  EXIT ;  /* 0x000000000000794d */ /* 0x000fea0003800000 */
.L_x_38:
        /* <DEDUP_REMOVED lines=14> */
.L_x_124:


//--------------------- .text._ZN7cutlass13device_kernelIN5flash19enable_sm80_to_sm89INS1_16FlashAttnBwdSm80INS1_25CollectiveMainloopBwdSm80ILi2ELi2EN4cute5tupleIJNS5_1CILi64EEENS7_ILi128EEES9_EEENS_10bfloat16_tEfNS_4arch4Sm80ELb0ELb0ELb0ELb0ELb1ELb0ELb0ELb0ELi2ELi2ELi2ELi2ELb0EEENS1_24CollectiveEpilogueBwdGQAISA_fSD_Li256ELb0ELb1EEENS1_19SingleTileSchedulerILb0ELb0ELb0ELi128EEEEEEEEEvNT_6ParamsE --------------------------
	.section	.text._ZN7cutlass13device_kernelIN5flash19enable_sm80_to_sm89INS1_16FlashAttnBwdSm80INS1_25CollectiveMainloopBwdSm80ILi2ELi2EN4cute5tupleIJNS5_1CILi64EEENS7_ILi128EEES9_EEENS_10bfloat16_tEfNS_4arch4Sm80ELb0ELb0ELb0ELb0ELb1ELb0ELb0ELb0ELi2ELi2ELi2ELi2ELb0EEENS1_24CollectiveEpilogueBwdGQAISA_fSD_Li256ELb0ELb1EEENS1_19SingleTileSchedulerILb0ELb0ELb0ELi128EEEEEEEEEvNT_6ParamsE,"ax",@progbits
	.align	128
.text._ZN7cutlass13device_kernelIN5flash19enable_sm80_to_sm89INS1_16FlashAttnBwdSm80INS1_25CollectiveMainloopBwdSm80ILi2ELi2EN4cute5tupleIJNS5_1CILi64EEENS7_ILi128EEES9_EEENS_10bfloat16_tEfNS_4arch4Sm80ELb0ELb0ELb0ELb0ELb1ELb0ELb0ELb0ELi2ELi2ELi2ELi2ELb0EEENS1_24CollectiveEpilogueBwdGQAISA_fSD_Li256ELb0ELb1EEENS1_19SingleTileSchedulerILb0ELb0ELb0ELi128EEEEEEEEEvNT_6ParamsE:
        .type           _ZN7cutlass13device_kernelIN5flash19enable_sm80_to_sm89INS1_16FlashAttnBwdSm80INS1_25CollectiveMainloopBwdSm80ILi2ELi2EN4cute5tupleIJNS5_1CILi64EEENS7_ILi128EEES9_EEENS_10bfloat16_tEfNS_4arch4Sm80ELb0ELb0ELb0ELb0ELb1ELb0ELb0ELb0ELi2ELi2ELi2ELi2ELb0EEENS1_24CollectiveEpilogueBwdGQAISA_fSD_Li256ELb0ELb1EEENS1_19SingleTileSchedulerILb0ELb0ELb0ELi128EEEEEEEEEvNT_6ParamsE,@function
        .size           _ZN7cutlass13device_kernelIN5flash19enable_sm80_to_sm89INS1_16FlashAttnBwdSm80INS1_25CollectiveMainloopBwdSm80ILi2ELi2EN4cute5tupleIJNS5_1CILi64EEENS7_ILi128EEES9_EEENS_10bfloat16_tEfNS_4arch4Sm80ELb0ELb0ELb0ELb0ELb1ELb0ELb0ELb0ELi2ELi2ELi2ELi2ELb0EEENS1_24CollectiveEpilogueBwdGQAISA_fSD_Li256ELb0ELb1EEENS1_19SingleTileSchedulerILb0ELb0ELb0ELi128EEEEEEEEEvNT_6ParamsE,(.L_x_125 - _ZN7cutlass13device_kernelIN5flash19enable_sm80_to_sm89INS1_16FlashAttnBwdSm80INS1_25CollectiveMainloopBwdSm80ILi2ELi2EN4cute5tupleIJNS5_1CILi64EEENS7_ILi128EEES9_EEENS_10bfloat16_tEfNS_4arch4Sm80ELb0ELb0ELb0ELb0ELb1ELb0ELb0ELb0ELi2ELi2ELi2ELi2ELb0EEENS1_24CollectiveEpilogueBwdGQAISA_fSD_Li256ELb0ELb1EEENS1_19SingleTileSchedulerILb0ELb0ELb0ELi128EEEEEEEEEvNT_6ParamsE)
        .other          _ZN7cutlass13device_kernelIN5flash19enable_sm80_to_sm89INS1_16FlashAttnBwdSm80INS1_25CollectiveMainloopBwdSm80ILi2ELi2EN4cute5tupleIJNS5_1CILi64EEENS7_ILi128EEES9_EEENS_10bfloat16_tEfNS_4arch4Sm80ELb0ELb0ELb0ELb0ELb1ELb0ELb0ELb0ELi2ELi2ELi2ELi2ELb0EEENS1_24CollectiveEpilogueBwdGQAISA_fSD_Li256ELb0ELb1EEENS1_19SingleTileSchedulerILb0ELb0ELb0ELi128EEEEEEEEEvNT_6ParamsE,@"STO_CUDA_ENTRY STV_DEFAULT"
_ZN7cutlass13device_kernelIN5flash19enable_sm80_to_sm89INS1_16FlashAttnBwdSm80INS1_25CollectiveMainloopBwdSm80ILi2ELi2EN4cute5tupleIJNS5_1CILi64EEENS7_ILi128EEES9_EEENS_10bfloat16_tEfNS_4arch4Sm80ELb0ELb0ELb0ELb0ELb1ELb0ELb0ELb0ELi2ELi2ELi2ELi2ELb0EEENS1_24CollectiveEpilogueBwdGQAISA_fSD_Li256ELb0ELb1EEENS1_19SingleTileSchedulerILb0ELb0ELb0ELi128EEEEEEEEEvNT_6ParamsE:
[----:B------:R-:W-:Y:S01]  /*0000*/  LDC R1, c[0x0][0x28] ;  /* 0x00000a00ff017b82 */ /* 0x000fe20000000800 */
[----:B------:R-:W-:Y:S05]  /*0010*/  EXIT ;  /* 0x000000000000794d */ /* 0x000fea0003800000 */
.L_x_39:
        /* <DEDUP_REMOVED lines=14> */
.L_x_125:


//--------------------- .text._ZN7cutlass13device_kernelIN5flash19enable_sm80_to_sm89INS1_16FlashAttnBwdSm80INS1_25CollectiveMainloopBwdSm80ILi2ELi2EN4cute5tupleIJNS5_1CILi64EEENS7_ILi128EEES9_EEENS_10bfloat16_tEfNS_4arch4Sm80ELb0ELb0ELb0ELb1ELb0ELb0ELb0ELb0ELi2ELi2ELi2ELi2ELb0EEENS1_21CollectiveEpilogueBwdISA_SB_SD_Li256ELb1ELb0ELi4EEENS1_19SingleTileSchedulerILb1ELb0ELb0ELi128EEEEEEEEEvNT_6ParamsE --------------------------
	.section	.text._ZN7cutlass13device_kernelIN5flash19enable_sm80_to_sm89INS1_16FlashAttnBwdSm80INS1_25CollectiveMainloopBwdSm80ILi2ELi2EN4cute5tupleIJNS5_1CILi64EEENS7_ILi128EEES9_EEENS_10bfloat16_tEfNS_4arch4Sm80ELb0ELb0ELb0ELb1ELb0ELb0ELb0ELb0ELi2ELi2ELi2ELi2ELb0EEENS1_21CollectiveEpilogueBwdISA_SB_SD_Li256ELb1ELb0ELi4EEENS1_19SingleTileSchedulerILb1ELb0ELb0ELi128EEEEEEEEEvNT_6ParamsE,"ax",@progbits
	.align	128
.text._ZN7cutlass13device_kernelIN5flash19enable_sm80_to_sm89INS1_16FlashAttnBwdSm80INS1_25CollectiveMainloopBwdSm80ILi2ELi2EN4cute5tupleIJNS5_1CILi64EEENS7_ILi128EEES9_EEENS_10bfloat16_tEfNS_4arch4Sm80ELb0ELb0ELb0ELb1ELb0ELb0ELb0ELb0ELi2ELi2ELi2ELi2ELb0EEENS1_21CollectiveEpilogueBwdISA_SB_SD_Li256ELb1ELb0ELi4EEENS1_19SingleTileSchedulerILb1ELb0ELb0ELi128EEEEEEEEEvNT_6ParamsE:
        .type           _ZN7cutlass13device_kernelIN5flash19enable_sm80_to_sm89INS1_16FlashAttnBwdSm80INS1_25CollectiveMainloopBwdSm80ILi2ELi2EN4cute5tupleIJNS5_1CILi64EEENS7_ILi128EEES9_EEENS_10bfloat16_tEfNS_4arch4Sm80ELb0ELb0ELb0ELb1ELb0ELb0ELb0ELb0ELi2ELi2ELi2ELi2ELb0EEENS1_21CollectiveEpilogueBwdISA_SB_SD_Li256ELb1ELb0ELi4EEENS1_19SingleTileSchedulerILb1ELb0ELb0ELi128EEEEEEEEEvNT_6ParamsE,@function
        .size           _ZN7cutlass13device_kernelIN5flash19enable_sm80_to_sm89INS1_16FlashAttnBwdSm80INS1_25CollectiveMainloopBwdSm80ILi2ELi2EN4cute5tupleIJNS5_1CILi64EEENS7_ILi128EEES9_EEENS_10bfloat16_tEfNS_4arch4Sm80ELb0ELb0ELb0ELb1ELb0ELb0ELb0ELb0ELi2ELi2ELi2ELi2ELb0EEENS1_21CollectiveEpilogueBwdISA_SB_SD_Li256ELb1ELb0ELi4EEENS1_19SingleTileSchedulerILb1ELb0ELb0ELi128EEEEEEEEEvNT_6ParamsE,(.L_x_126 - _ZN7cutlass13device_kernelIN5flash19enable_sm80_to_sm89INS1_16FlashAttnBwdSm80INS1_25CollectiveMainloopBwdSm80ILi2ELi2EN4cute5tupleIJNS5_1CILi64EEENS7_ILi128EEES9_EEENS_10bfloat16_tEfNS_4arch4Sm80ELb0ELb0ELb0ELb1ELb0ELb0ELb0ELb0ELi2ELi2ELi2ELi2ELb0EEENS1_21CollectiveEpilogueBwdISA_SB_SD_Li256ELb1ELb0ELi4EEENS1_19SingleTileSchedulerILb1ELb0ELb0ELi128EEEEEEEEEvNT_6ParamsE)
        .other          _ZN7cutlass13device_kernelIN5flash19enable_sm80_to_sm89INS1_16FlashAttnBwdSm80INS1_25CollectiveMainloopBwdSm80ILi2ELi2EN4cute5tupleIJNS5_1CILi64EEENS7_ILi128EEES9_EEENS_10bfloat16_tEfNS_4arch4Sm80ELb0ELb0ELb0ELb1ELb0ELb0ELb0ELb0ELi2ELi2ELi2ELi2ELb0EEENS1_21CollectiveEpilogueBwdISA_SB_SD_Li256ELb1ELb0ELi4EEENS1_19SingleTileSchedulerILb1ELb0ELb0ELi128EEEEEEEEEvNT_6ParamsE,@"STO_CUDA_ENTRY STV_DEFAULT"
_ZN7cutlass13device_kernelIN5flash19enable_sm80_to_sm89INS1_16FlashAttnBwdSm80INS1_25CollectiveMainloopBwdSm80ILi2ELi2EN4cute5tupleIJNS5_1CILi64EEENS7_ILi128EEES9_EEENS_10bfloat16_tEfNS_4arch4Sm80ELb0ELb0ELb0ELb1ELb0ELb0ELb0ELb0ELi2ELi2ELi2ELi2ELb0EEENS1_21CollectiveEpilogueBwdISA_SB_SD_Li256ELb1ELb0ELi4EEENS1_19SingleTileSchedulerILb1ELb0ELb0ELi128EEEEEEEEEvNT_6ParamsE:
[----:B------:R-:W-:Y:S01]  /*0000*/  LDC R1, c[0x0][0x28] ;  /* 0x00000a00ff017b82 */ /* 0x000fe20000000800 */
[----:B------:R-:W-:Y:S05]  /*0010*/  EXIT ;  /* 0x000000000000794d */ /* 0x000fea0003800000 */
.L_x_40:
        /* <DEDUP_REMOVED lines=14> */
.L_x_126:


//--------------------- .text._ZN7cutlass13device_kernelIN5flash19enable_sm80_to_sm89INS1_16FlashAttnBwdSm80INS1_25CollectiveMainloopBwdSm80ILi2ELi2EN4cute5tupleIJNS5_1CILi64EEENS7_ILi128EEES9_EEENS_10bfloat16_tEfNS_4arch4Sm80ELb0ELb0ELb0ELb1ELb1ELb0ELb0ELb0ELi2ELi2ELi2ELi2ELb0EEENS1_21CollectiveEpilogueBwdISA_SB_SD_Li256ELb1ELb0ELi4EEENS1_19SingleTileSchedulerILb1ELb0ELb0ELi128EEEEEEEEEvNT_6ParamsE --------------------------
	.section	.text._ZN7cutlass13device_kernelIN5flash19enable_sm80_to_sm89INS1_16FlashAttnBwdSm80INS1_25CollectiveMainloopBwdSm80ILi2ELi2EN4cute5tupleIJNS5_1CILi64EEENS7_ILi128EEES9_EEENS_10bfloat16_tEfNS_4arch4Sm80ELb0ELb0ELb0ELb1ELb1ELb0ELb0ELb0ELi2ELi2ELi2ELi2ELb0EEENS1_21CollectiveEpilogueBwdISA_SB_SD_Li256ELb1ELb0ELi4EEENS1_19SingleTileSchedulerILb1ELb0ELb0ELi128EEEEEEEEEvNT_6ParamsE,"ax",@progbits
	.align	128
.text._ZN7cutlass13device_kernelIN5flash19enable_sm80_to_sm89INS1_16FlashAttnBwdSm80INS1_25CollectiveMainloopBwdSm80ILi2ELi2EN4cute5tupleIJNS5_1CILi64EEENS7_ILi128EEES9_EEENS_10bfloat16_tEfNS_4arch4Sm80ELb0ELb0ELb0ELb1ELb1ELb0ELb0ELb0ELi2ELi2ELi2ELi2ELb0EEENS1_21CollectiveEpilogueBwdISA_SB_SD_Li256ELb1ELb0ELi4EEENS1_19SingleTileSchedulerILb1ELb0ELb0ELi128EEEEEEEEEvNT_6ParamsE:
        .type           _ZN7cutlass13device_kernelIN5flash19enable_sm80_to_sm89INS1_16FlashAttnBwdSm80INS1_25CollectiveMainloopBwdSm80ILi2ELi2EN4cute5tupleIJNS5_1CILi64EEENS7_ILi128EEES9_EEENS_10bfloat16_tEfNS_4arch4Sm80ELb0ELb0ELb0ELb1ELb1ELb0ELb0ELb0ELi2ELi2ELi2ELi2ELb0EEENS1_21CollectiveEpilogueBwdISA_SB_SD_Li256ELb1ELb0ELi4EEENS1_19SingleTileSchedulerILb1ELb0ELb0ELi128EEEEEEEEEvNT_6ParamsE,@function
        .size           _ZN7cutlass13device_kernelIN5flash19enable_sm80_to_sm89INS1_16FlashAttnBwdSm80INS1_25CollectiveMainloopBwdSm80ILi2ELi2EN4cute5tupleIJNS5_1CILi64EEENS7_ILi128EEES9_EEENS_10bfloat16_tEfNS_4arch4Sm80ELb0ELb0ELb0ELb1ELb1ELb0ELb0ELb0ELi2ELi2ELi2ELi2ELb0EEENS1_21CollectiveEpilogueBwdISA_SB_SD_Li256ELb1ELb0ELi4EEENS1_19SingleTileSchedulerILb1ELb0ELb0ELi128EEEEEEEEEvNT_6ParamsE,(.L_x_127 - _ZN7cutlass13device_kernelIN5flash19enable_sm80_to_sm89INS1_16FlashAttnBwdSm80INS1_25CollectiveMainloopBwdSm80ILi2ELi2EN4cute5tupleIJNS5_1CILi64EEENS7_ILi128EEES9_EEENS_10bfloat16_tEfNS_4arch4Sm80ELb0ELb0ELb0ELb1ELb1ELb0ELb0ELb0ELi2ELi2ELi2ELi2ELb0EEENS1_21CollectiveEpilogueBwdISA_SB_SD_Li256ELb1ELb0ELi4EEENS1_19SingleTileSchedulerILb1ELb0ELb0ELi128EEEEEEEEEvNT_6ParamsE)
        .other          _ZN7cutlass13device_kernelIN5flash19enable_sm80_to_sm89INS1_16FlashAttnBwdSm80INS1_25CollectiveMainloopBwdSm80ILi2ELi2EN4cute5tupleIJNS5_1CILi64EEENS7_ILi128EEES9_EEENS_10bfloat16_tEfNS_4arch4Sm80ELb0ELb0ELb0ELb1ELb1ELb0ELb0ELb0ELi2ELi2ELi2ELi2ELb0EEENS1_21CollectiveEpilogueBwdISA_SB_SD_Li256ELb1ELb0ELi4EEENS1_19SingleTileSchedulerILb1ELb0ELb0ELi128EEEEEEEEEvNT_6ParamsE,@"STO_CUDA_ENTRY STV_DEFAULT"
_ZN7cutlass13device_kernelIN5flash19enable_sm80_to_sm89INS1_16FlashAttnBwdSm80INS1_25CollectiveMainloopBwdSm80ILi2ELi2EN4cute5tupleIJNS5_1CILi64EEENS7_ILi128EEES9_EEENS_10bfloat16_tEfNS_4arch4Sm80ELb0ELb0ELb0ELb1ELb1ELb0ELb0ELb0ELi2ELi2ELi2ELi2ELb0EEENS1_21CollectiveEpilogueBwdISA_SB_SD_Li256ELb1ELb0ELi4EEENS1_19SingleTileSchedulerILb1ELb0ELb0ELi128EEEEEEEEEvNT_6ParamsE:
[----:B------:R-:W-:Y:S01]  /*0000*/  LDC R1, c[0x0][0x28] ;  /* 0x00000a00ff017b82 */ /* 0x000fe20000000800 */
[----:B------:R-:W-:Y:S05]  /*0010*/  EXIT ;  /* 0x000000000000794d */ /* 0x000fea0003800000 */
.L_x_41:
        /* <DEDUP_REMOVED lines=14> */
.L_x_127:


//--------------------- .text._ZN7cutlass13device_kernelIN5flash19enable_sm80_to_sm89INS1_16FlashAttnBwdSm80INS1_25CollectiveMainloopBwdSm80ILi2ELi2EN4cute5tupleIJNS5_1CILi64EEENS7_ILi128EEES9_EEENS_10bfloat16_tEfNS_4arch4Sm80ELb0ELb0ELb0ELb1ELb0ELb0ELb0ELb0ELi2ELi2ELi2ELi2ELb0EEENS1_24CollectiveEpilogueBwdGQAISA_fSD_Li256ELb1ELb0EEENS1_19SingleTileSchedulerILb1ELb0ELb0ELi128EEEEEEEEEvNT_6ParamsE --------------------------
	.section	.text._ZN7cutlass13device_kernelIN5flash19enable_sm80_to_sm89INS1_16FlashAttnBwdSm80INS1_25CollectiveMainloopBwdSm80ILi2ELi2EN4cute5tupleIJNS5_1CILi64EEENS7_ILi128EEES9_EEENS_10bfloat16_tEfNS_4arch4Sm80ELb0ELb0ELb0ELb1ELb0ELb0ELb0ELb0ELi2ELi2ELi2ELi2ELb0EEENS1_24CollectiveEpilogueBwdGQAISA_fSD_Li256ELb1ELb0EEENS1_19SingleTileSchedulerILb1ELb0ELb0ELi128EEEEEEEEEvNT_6ParamsE,"ax",@progbits
	.align	128
.text._ZN7cutlass13device_kernelIN5flash19enable_sm80_to_sm89INS1_16FlashAttnBwdSm80INS1_25CollectiveMainloopBwdSm80ILi2ELi2EN4cute5tupleIJNS5_1CILi64EEENS7_ILi128EEES9_EEENS_10bfloat16_tEfNS_4arch4Sm80ELb0ELb0ELb0ELb1ELb0ELb0ELb0ELb0ELi2ELi2ELi2ELi2ELb0EEENS1_24CollectiveEpilogueBwdGQAISA_fSD_Li256ELb1ELb0EEENS1_19SingleTileSchedulerILb1ELb0ELb0ELi128EEEEEEEEEvNT_6ParamsE:
        .type           _ZN7cutlass13device_kernelIN5flash19enable_sm80_to_sm89INS1_16FlashAttnBwdSm80INS1_25CollectiveMainloopBwdSm80ILi2ELi2EN4cute5tupleIJNS5_1CILi64EEENS7_ILi128EEES9_EEENS_10bfloat16_tEfNS_4arch4Sm80ELb0ELb0ELb0ELb1ELb0ELb0ELb0ELb0ELi2ELi2ELi2ELi2ELb0EEENS1_24CollectiveEpilogueBwdGQAISA_fSD_Li256ELb1ELb0EEENS1_19SingleTileSchedulerILb1ELb0ELb0ELi128EEEEEEEEEvNT_6ParamsE,@function
        .size           _ZN7cutlass13device_kernelIN5flash19enable_sm80_to_sm89INS1_16FlashAttnBwdSm80INS1_25CollectiveMainloopBwdSm80ILi2ELi2EN4cute5tupleIJNS5_1CILi64EEENS7_ILi128EEES9_EEENS_10bfloat16_tEfNS_4arch4Sm80ELb0ELb0ELb0ELb1ELb0ELb0ELb0ELb0ELi2ELi2ELi2ELi2ELb0EEENS1_24CollectiveEpilogueBwdGQAISA_fSD_Li256ELb1ELb0EEENS1_19SingleTileSchedulerILb1ELb0ELb0ELi128EEEEEEEEEvNT_6ParamsE,(.L_x_128 - _ZN7cutlass13device_kernelIN5flash19enable_sm80_to_sm89INS1_16FlashAttnBwdSm80INS1_25CollectiveMainloopBwdSm80ILi2ELi2EN4cute5tupleIJNS5_1CILi64EEENS7_ILi128EEES9_EEENS_10bfloat16_tEfNS_4arch4Sm80ELb0ELb0ELb0ELb1ELb0ELb0ELb0ELb0ELi2ELi2ELi2ELi2ELb0EEENS1_24CollectiveEpilogueBwdGQAISA_fSD_Li256ELb1ELb0EEENS1_19SingleTileSchedulerILb1ELb0ELb0ELi128EEEEEEEEEvNT_6ParamsE)
        .other          _ZN7cutlass13device_kernelIN5flash19enable_sm80_to_sm89INS1_16FlashAttnBwdSm80INS1_25CollectiveMainloopBwdSm80ILi2ELi2EN4cute5tupleIJNS5_1CILi64EEENS7_ILi128EEES9_EEENS_10bfloat16_tEfNS_4arch4Sm80ELb0ELb0ELb0ELb1ELb0ELb0ELb0ELb0ELi2ELi2ELi2ELi2ELb0EEENS1_24CollectiveEpilogueBwdGQAISA_fSD_Li256ELb1ELb0EEENS1_19SingleTileSchedulerILb1ELb0ELb0ELi128EEEEEEEEEvNT_6ParamsE,@"STO_CUDA_ENTRY STV_DEFAULT"
_ZN7cutlass13device_kernelIN5flash19enable_sm80_to_sm89INS1_16FlashAttnBwdSm80INS1_25CollectiveMainloopBwdSm80ILi2ELi2EN4cute5tupleIJNS5_1CILi64EEENS7_ILi128EEES9_EEENS_10bfloat16_tEfNS_4arch4Sm80ELb0ELb0ELb0ELb1ELb0ELb0ELb0ELb0ELi2ELi2ELi2ELi2ELb0EEENS1_24CollectiveEpilogueBwdGQAISA_fSD_Li256ELb1ELb0EEENS1_19SingleTileSchedulerILb1ELb0ELb0ELi128EEEEEEEEEvNT_6ParamsE:
[----:B------:R-:W-:Y:S01]  /*0000*/  LDC R1, c[0x0][0x28] ;  /* 0x00000a00ff017b82 */ /* 0x000fe20000000800 */
[----:B------:R-:W-:Y:S05]  /*0010*/  EXIT ;  /* 0x000000000000794d */ /* 0x000fea0003800000 */
.L_x_42:
        /* <DEDUP_REMOVED lines=14> */
.L_x_128:


//--------------------- .text._ZN7cutlass13device_kernelIN5flash19enable_sm80_to_sm89INS1_16FlashAttnBwdSm80INS1_25CollectiveMainloopBwdSm80ILi2ELi2EN4cute5tupleIJNS5_1CILi64EEENS7_ILi128EEES9_EEENS_10bfloat16_tEfNS_4arch4Sm80ELb0ELb0ELb0ELb1ELb1ELb0ELb0ELb0ELi2ELi2ELi2ELi2ELb0EEENS1_24CollectiveEpilogueBwdGQAISA_fSD_Li256ELb1ELb1EEENS1_19SingleTileSchedulerILb1ELb0ELb0ELi128EEEEEEEEEvNT_6ParamsE --------------------------
	.section	.text._ZN7cutlass13device_kernelIN5flash19enable_sm80_to_sm89INS1_16FlashAttnBwdSm80INS1_25CollectiveMainloopBwdSm80ILi2ELi2EN4cute5tupleIJNS5_1CILi64EEENS7_ILi128EEES9_EEENS_10bfloat16_tEfNS_4arch4Sm80ELb0ELb0ELb0ELb1ELb1ELb0ELb0ELb0ELi2ELi2ELi2ELi2ELb0EEENS1_24CollectiveEpilogueBwdGQAISA_fSD_Li256ELb1ELb1EEENS1_19SingleTileSchedulerILb1ELb0ELb0ELi128EEEEEEEEEvNT_6ParamsE,"ax",@progbits
	.align	128
.text._ZN7cutlass13device_kernelIN5flash19enable_sm80_to_sm89INS1_16FlashAttnBwdSm80INS1_25CollectiveMainloopBwdSm80ILi2ELi2EN4cute5tupleIJNS5_1CILi64EEENS7_ILi128EEES9_EEENS_10bfloat16_tEfNS_4arch4Sm80ELb0ELb0ELb0ELb1ELb1ELb0ELb0ELb0ELi2ELi2ELi2ELi2ELb0EEENS1_24CollectiveEpilogueBwdGQAISA_fSD_Li256ELb1ELb1EEENS1_19SingleTileSchedulerILb1ELb0ELb0ELi128EEEEEEEEEvNT_6ParamsE:
        .type           _ZN7cutlass13device_kernelIN5flash19enable_sm80_to_sm89INS1_16FlashAttnBwdSm80INS1_25CollectiveMainloopBwdSm80ILi2ELi2EN4cute5tupleIJNS5_1CILi64EEENS7_ILi128EEES9_EEENS_10bfloat16_tEfNS_4arch4Sm80ELb0ELb0ELb0ELb1ELb1ELb0ELb0ELb0ELi2ELi2ELi2ELi2ELb0EEENS1_24CollectiveEpilogueBwdGQAISA_fSD_Li256ELb1ELb1EEENS1_19SingleTileSchedulerILb1ELb0ELb0ELi128EEEEEEEEEvNT_6ParamsE,@function
        .size           _ZN7cutlass13device_kernelIN5flash19enable_sm80_to_sm89INS1_16FlashAttnBwdSm80INS1_25CollectiveMainloopBwdSm80ILi2ELi2EN4cute5tupleIJNS5_1CILi64EEENS7_ILi128EEES9_EEENS_10bfloat16_tEfNS_4arch4Sm80ELb0ELb0ELb0ELb1ELb1ELb0ELb0ELb0ELi2ELi2ELi2ELi2ELb0EEENS1_24CollectiveEpilogueBwdGQAISA_fSD_Li256ELb1ELb1EEENS1_19SingleTileSchedulerILb1ELb0ELb0ELi128EEEEEEEEEvNT_6ParamsE,(.L_x_129 - _ZN7cutlass13device_kernelIN5flash19enable_sm80_to_sm89INS1_16FlashAttnBwdSm80INS1_25CollectiveMainloopBwdSm80ILi2ELi2EN4cute5tupleIJNS5_1CILi64EEENS7_ILi128EEES9_EEENS_10bfloat16_tEfNS_4arch4Sm80ELb0ELb0ELb0ELb1ELb1ELb0ELb0ELb0ELi2ELi2ELi2ELi2ELb0EEENS1_24CollectiveEpilogueBwdGQAISA_fSD_Li256ELb1ELb1EEENS1_19SingleTileSchedulerILb1ELb0ELb0ELi128EEEEEEEEEvNT_6ParamsE)
        .other          _ZN7cutlass13device_kernelIN5flash19enable_sm80_to_sm89INS1_16FlashAttnBwdSm80INS1_25CollectiveMainloopBwdSm80ILi2ELi2EN4cute5tupleIJNS5_1CILi64EEENS7_ILi128EEES9_EEENS_10bfloat16_tEfNS_4arch4Sm80ELb0ELb0ELb0ELb1ELb1ELb0ELb0ELb0ELi2ELi2ELi2ELi2ELb0EEENS1_24CollectiveEpilogueBwdGQAISA_fSD_Li256ELb1ELb1EEENS1_19SingleTileSchedulerILb1ELb0ELb0ELi128EEEEEEEEEvNT_6ParamsE,@"STO_CUDA_ENTRY STV_DEFAULT"
_ZN7cutlass13device_kernelIN5flash19enable_sm80_to_sm89INS1_16FlashAttnBwdSm80INS1_25CollectiveMainloopBwdSm80ILi2ELi2EN4cute5tupleIJNS5_1CILi64EEENS7_ILi128EEES9_EEENS_10bfloat16_tEfNS_4arch4Sm80ELb0ELb0ELb0ELb1ELb1ELb0ELb0ELb0ELi2ELi2ELi2ELi2ELb0EEENS1_24CollectiveEpilogueBwdGQAISA_fSD_Li256ELb1ELb1EEENS1_19SingleTileSchedulerILb1ELb0ELb0ELi128EEEEEEEEEvNT_6ParamsE:
[----:B------:R-:W-:Y:S01]  /*0000*/  LDC R1, c[0x0][0x28] ;  /* 0x00000a00ff017b82 */ /* 0x000fe20000000800 */
[----:B------:R-:W-:Y:S05]  /*0010*/  EXIT ;  /* 0x000000000000794d */ /* 0x000fea0003800000 */
.L_x_43:
        /* <DEDUP_REMOVED lines=14> */
.L_x_129:


//--------------------- .text._ZN7cutlass13device_kernelIN5flash19enable_sm80_to_sm89INS1_16FlashAttnBwdSm80INS1_25CollectiveMainloopBwdSm80ILi2ELi2EN4cute5tupleIJNS5_1CILi64EEENS7_ILi128EEES9_EEENS_10bfloat16_tEfNS_4arch4Sm80ELb0ELb1ELb0ELb0ELb0ELb0ELb0ELb0ELi2ELi2ELi2ELi2ELb0EEENS1_21CollectiveEpilogueBwdISA_SB_SD_Li256ELb0ELb0ELi4EEENS1_19SingleTileSchedulerILb0ELb0ELb0ELi128EEEEEEEEEvNT_6ParamsE --------------------------
	.section	.text._ZN7cutlass13device_kernelIN5flash19enable_sm80_to_sm89INS1_16FlashAttnBwdSm80INS1_25CollectiveMainloopBwdSm80ILi2ELi2EN4cute5tupleIJNS5_1CILi64EEENS7_ILi128EEES9_EEENS_10bfloat16_tEfNS_4arch4Sm80ELb0ELb1ELb0ELb0ELb0ELb0ELb0ELb0ELi2ELi2ELi2ELi2ELb0EEENS1_21CollectiveEpilogueBwdISA_SB_SD_Li256ELb0ELb0ELi4EEENS1_19SingleTileSchedulerILb0ELb0ELb0ELi128EEEEEEEEEvNT_6ParamsE,"ax",@progbits
	.align	128
.text._ZN7cutlass13device_kernelIN5flash19enable_sm80_to_sm89INS1_16FlashAttnBwdSm80INS1_25CollectiveMainloopBwdSm80ILi2ELi2EN4cute5tupleIJNS5_1CILi64EEENS7_ILi128EEES9_EEENS_10bfloat16_tEfNS_4arch4Sm80ELb0ELb1ELb0ELb0ELb0ELb0ELb0ELb0ELi2ELi2ELi2ELi2ELb0EEENS1_21CollectiveEpilogueBwdISA_SB_SD_Li256ELb0ELb0ELi4EEENS1_19SingleTileSchedulerILb0ELb0ELb0ELi128EEEEEEEEEvNT_6ParamsE:
        .type           _ZN7cutlass13device_kernelIN5flash19enable_sm80_to_sm89INS1_16FlashAttnBwdSm80INS1_25CollectiveMainloopBwdSm80ILi2ELi2EN4cute5tupleIJNS5_1CILi64EEENS7_ILi128EEES9_EEENS_10bfloat16_tEfNS_4arch4Sm80ELb0ELb1ELb0ELb0ELb0ELb0ELb0ELb0ELi2ELi2ELi2ELi2ELb0EEENS1_21CollectiveEpilogueBwdISA_SB_SD_Li256ELb0ELb0ELi4EEENS1_19SingleTileSchedulerILb0ELb0ELb0ELi128EEEEEEEEEvNT_6ParamsE,@function
        .size           _ZN7cutlass13device_kernelIN5flash19enable_sm80_to_sm89INS1_16FlashAttnBwdSm80INS1_25CollectiveMainloopBwdSm80ILi2ELi2EN4cute5tupleIJNS5_1CILi64EEENS7_ILi128EEES9_EEENS_10bfloat16_tEfNS_4arch4Sm80ELb0ELb1ELb0ELb0ELb0ELb0ELb0ELb0ELi2ELi2ELi2ELi2ELb0EEENS1_21CollectiveEpilogueBwdISA_SB_SD_Li256ELb0ELb0ELi4EEENS1_19SingleTileSchedulerILb0ELb0ELb0ELi128EEEEEEEEEvNT_6ParamsE,(.L_x_130 - _ZN7cutlass13device_kernelIN5flash19enable_sm80_to_sm89INS1_16FlashAttnBwdSm80INS1_25CollectiveMainloopBwdSm80ILi2ELi2EN4cute5tupleIJNS5_1CILi64EEENS7_ILi128EEES9_EEENS_10bfloat16_tEfNS_4arch4Sm80ELb0ELb1ELb0ELb0ELb0ELb0ELb0ELb0ELi2ELi2ELi2ELi2ELb0EEENS1_21CollectiveEpilogueBwdISA_SB_SD_Li256ELb0ELb0ELi4EEENS1_19SingleTileSchedulerILb0ELb0ELb0ELi128EEEEEEEEEvNT_6ParamsE)
        .other          _ZN7cutlass13device_kernelIN5flash19enable_sm80_to_sm89INS1_16FlashAttnBwdSm80INS1_25CollectiveMainloopBwdSm80ILi2ELi2EN4cute5tupleIJNS5_1CILi64EEENS7_ILi128EEES9_EEENS_10bfloat16_tEfNS_4arch4Sm80ELb0ELb1ELb0ELb0ELb0ELb0ELb0ELb0ELi2ELi2ELi2ELi2ELb0EEENS1_21CollectiveEpilogueBwdISA_SB_SD_Li256ELb0ELb0ELi4EEENS1_19SingleTileSchedulerILb0ELb0ELb0ELi128EEEEEEEEEvNT_6ParamsE,@"STO_CUDA_ENTRY STV_DEFAULT"
_ZN7cutlass13device_kernelIN5flash19enable_sm80_to_sm89INS1_16FlashAttnBwdSm80INS1_25CollectiveMainloopBwdSm80ILi2ELi2EN4cute5tupleIJNS5_1CILi64EEENS7_ILi128EEES9_EEENS_10bfloat16_tEfNS_4arch4Sm80ELb0ELb1ELb0ELb0ELb0ELb0ELb0ELb0ELi2ELi2ELi2ELi2ELb0EEENS1_21CollectiveEpilogueBwdISA_SB_SD_Li256ELb0ELb0ELi4EEENS1_19SingleTileSchedulerILb0ELb0ELb0ELi128EEEEEEEEEvNT_6ParamsE:
[----:B------:R-:W-:Y:S01]  /*0000*/  LDC R1, c[0x0][0x28] ;  /* 0x00000a00ff017b82 */ /* 0x000fe20000000800 */
[----:B------:R-:W-:Y:S05]  /*0010*/  EXIT ;  /* 0x000000000000794d */ /* 0x000fea0003800000 */
.L_x_44:
        /* <DEDUP_REMOVED lines=14> */
.L_x_130:


//--------------------- .text._ZN7cutlass13device_kernelIN5flash19enable_sm80_to_sm89INS1_16FlashAttnBwdSm80INS1_25CollectiveMainloopBwdSm80ILi2ELi2EN4cute5tupleIJNS5_1CILi64EEENS7_ILi128EEES9_EEENS_10bfloat16_tEfNS_4arch4Sm80ELb0ELb1ELb0ELb0ELb1ELb0ELb0ELb0ELi2ELi2ELi2ELi2ELb0EEENS1_21CollectiveEpilogueBwdISA_SB_SD_Li256ELb0ELb0ELi4EEENS1_19SingleTileSchedulerILb0ELb0ELb0ELi128EEEEEEEEEvNT_6ParamsE --------------------------
	.section	.text._ZN7cutlass13device_kernelIN5flash19enable_sm80_to_sm89INS1_16FlashAttnBwdSm80INS1_25CollectiveMainloopBwdSm80ILi2ELi2EN4cute5tupleIJNS5_1CILi64EEENS7_ILi128EEES9_EEENS_10bfloat16_tEfNS_4arch4Sm80ELb0ELb1ELb0ELb0ELb1ELb0ELb0ELb0ELi2ELi2ELi2ELi2ELb0EEENS1_21CollectiveEpilogueBwdISA_SB_SD_Li256ELb0ELb0ELi4EEENS1_19SingleTileSchedulerILb0ELb0ELb0ELi128EEEEEEEEEvNT_6ParamsE,"ax",@progbits
	.align	128
.text._ZN7cutlass13device_kernelIN5flash19enable_sm80_to_sm89INS1_16FlashAttnBwdSm80INS1_25CollectiveMainloopBwdSm80ILi2ELi2EN4cute5tupleIJNS5_1CILi64EEENS7_ILi128EEES9_EEENS_10bfloat16_tEfNS_4arch4Sm80ELb0ELb1ELb0ELb0ELb1ELb0ELb0ELb0ELi2ELi2ELi2ELi2ELb0EEENS1_21CollectiveEpilogueBwdISA_SB_SD_Li256ELb0ELb0ELi4EEENS1_19SingleTileSchedulerILb0ELb0ELb0ELi128EEEEEEEEEvNT_6ParamsE:
        .type           _ZN7cutlass13device_kernelIN5flash19enable_sm80_to_sm89INS1_16FlashAttnBwdSm80INS1_25CollectiveMainloopBwdSm80ILi2ELi2EN4cute5tupleIJNS5_1CILi64EEENS7_ILi128EEES9_EEENS_10bfloat16_tEfNS_4arch4Sm80ELb0ELb1ELb0ELb0ELb1ELb0ELb0ELb0ELi2ELi2ELi2ELi2ELb0EEENS1_21CollectiveEpilogueBwdISA_SB_SD_Li256ELb0ELb0ELi4EEENS1_19SingleTileSchedulerILb0ELb0ELb0ELi128EEEEEEEEEvNT_6ParamsE,@function
        .size           _ZN7cutlass13device_kernelIN5flash19enable_sm80_to_sm89INS1_16FlashAttnBwdSm80INS1_25CollectiveMainloopBwdSm80ILi2ELi2EN4cute5tupleIJNS5_1CILi64EEENS7_ILi128EEES9_EEENS_10bfloat16_tEfNS_4arch4Sm80ELb0ELb1ELb0ELb0ELb1ELb0ELb0ELb0ELi2ELi2ELi2ELi2ELb0EEENS1_21CollectiveEpilogueBwdISA_SB_SD_Li256ELb0ELb0ELi4EEENS1_19SingleTileSchedulerILb0ELb0ELb0ELi128EEEEEEEEEvNT_6ParamsE,(.L_x_131 - _ZN7cutlass13device_kernelIN5flash19enable_sm80_to_sm89INS1_16FlashAttnBwdSm80INS1_25CollectiveMainloopBwdSm80ILi2ELi2EN4cute5tupleIJNS5_1CILi64EEENS7_ILi128EEES9_EEENS_10bfloat16_tEfNS_4arch4Sm80ELb0ELb1ELb0ELb0ELb1ELb0ELb0ELb0ELi2ELi2ELi2ELi2ELb0EEENS1_21CollectiveEpilogueBwdISA_SB_SD_Li256ELb0ELb0ELi4EEENS1_19SingleTileSchedulerILb0ELb0ELb0ELi128EEEEEEEEEvNT_6ParamsE)
        .other          _ZN7cutlass13device_kernelIN5flash19enable_sm80_to_sm89INS1_16FlashAttnBwdSm80INS1_25CollectiveMainloopBwdSm80ILi2ELi2EN4cute5tupleIJNS5_1CILi64EEENS7_ILi128EEES9_EEENS_10bfloat16_tEfNS_4arch4Sm80ELb0ELb1ELb0ELb0ELb1ELb0ELb0ELb0ELi2ELi2ELi2ELi2ELb0EEENS1_21CollectiveEpilogueBwdISA_SB_SD_Li256ELb0ELb0ELi4EEENS1_19SingleTileSchedulerILb0ELb0ELb0ELi128EEEEEEEEEvNT_6ParamsE,@"STO_CUDA_ENTRY STV_DEFAULT"
_ZN7cutlass13device_kernelIN5flash19enable_sm80_to_sm89INS1_16FlashAttnBwdSm80INS1_25CollectiveMainloopBwdSm80ILi2ELi2EN4cute5tupleIJNS5_1CILi64EEENS7_ILi128EEES9_EEENS_10bfloat16_tEfNS_4arch4Sm80ELb0ELb1ELb0ELb0ELb1ELb0ELb0ELb0ELi2ELi2ELi2ELi2ELb0EEENS1_21CollectiveEpilogueBwdISA_SB_SD_Li256ELb0ELb0ELi4EEENS1_19SingleTileSchedulerILb0ELb0ELb0ELi128EEEEEEEEEvNT_6ParamsE:
[----:B------:R-:W-:Y:S01]  /*0000*/  LDC R1, c[0x0][0x28] ;  /* 0x00000a00ff017b82 */ /* 0x000fe20000000800 */
[----:B------:R-:W-:Y:S05]  /*0010*/  EXIT ;  /* 0x000000000000794d */ /* 0x000fea0003800000 */
.L_x_45:
        /* <DEDUP_REMOVED lines=14> */
.L_x_131:


//--------------------- .text._ZN7cutlass13device_kernelIN5flash19enable_sm80_to_sm89INS1_16FlashAttnBwdSm80INS1_25CollectiveMainloopBwdSm80ILi2ELi2EN4cute5tupleIJNS5_1CILi64EEENS7_ILi128EEES9_EEENS_10bfloat16_tEfNS_4arch4Sm80ELb0ELb1ELb0ELb0ELb0ELb0ELb0ELb0ELi2ELi2ELi2ELi2ELb0EEENS1_24CollectiveEpilogueBwdGQAISA_fSD_Li256ELb0ELb0EEENS1_19SingleTileSchedulerILb0ELb0ELb0ELi128EEEEEEEEEvNT_6ParamsE --------------------------
	.section	.text._ZN7cutlass13device_kernelIN5flash19enable_sm80_to_sm89INS1_16FlashAttnBwdSm80INS1_25CollectiveMainloopBwdSm80ILi2ELi2EN4cute5tupleIJNS5_1CILi64EEENS7_ILi128EEES9_EEENS_10bfloat16_tEfNS_4arch4Sm80ELb0ELb1ELb0ELb0ELb0ELb0ELb0ELb0ELi2ELi2ELi2ELi2ELb0EEENS1_24CollectiveEpilogueBwdGQAISA_fSD_Li256ELb0ELb0EEENS1_19SingleTileSchedulerILb0ELb0ELb0ELi128EEEEEEEEEvNT_6ParamsE,"ax",@progbits
	.align	128
.text._ZN7cutlass13device_kernelIN5flash19enable_sm80_to_sm89INS1_16FlashAttnBwdSm80INS1_25CollectiveMainloopBwdSm80ILi2ELi2EN4cute5tupleIJNS5_1CILi64EEENS7_ILi128EEES9_EEENS_10bfloat16_tEfNS_4arch4Sm80ELb0ELb1ELb0ELb0ELb0ELb0ELb0ELb0ELi2ELi2ELi2ELi2ELb0EEENS1_24CollectiveEpilogueBwdGQAISA_fSD_Li256ELb0ELb0EEENS1_19SingleTileSchedulerILb0ELb0ELb0ELi128EEEEEEEEEvNT_6ParamsE:
        .type           _ZN7cutlass13device_kernelIN5flash19enable_sm80_to_sm89INS1_16FlashAttnBwdSm80INS1_25CollectiveMainloopBwdSm80ILi2ELi2EN4cute5tupleIJNS5_1CILi64EEENS7_ILi128EEES9_EEENS_10bfloat16_tEfNS_4arch4Sm80ELb0ELb1ELb0ELb0ELb0ELb0ELb0ELb0ELi2ELi2ELi2ELi2ELb0EEENS1_24CollectiveEpilogueBwdGQAISA_fSD_Li256ELb0ELb0EEENS1_19SingleTileSchedulerILb0ELb0ELb0ELi128EEEEEEEEEvNT_6ParamsE,@function
        .size           _ZN7cutlass13device_kernelIN5flash19enable_sm80_to_sm89INS1_16FlashAttnBwdSm80INS1_25CollectiveMainloopBwdSm80ILi2ELi2EN4cute5tupleIJNS5_1CILi64EEENS7_ILi128EEES9_EEENS_10bfloat16_tEfNS_4arch4Sm80ELb0ELb1ELb0ELb0ELb0ELb0ELb0ELb0ELi2ELi2ELi2ELi2ELb0EEENS1_24CollectiveEpilogueBwdGQAISA_fSD_Li256ELb0ELb0EEENS1_19SingleTileSchedulerILb0ELb0ELb0ELi128EEEEEEEEEvNT_6ParamsE,(.L_x_132 - _ZN7cutlass13device_kernelIN5flash19enable_sm80_to_sm89INS1_16FlashAttnBwdSm80INS1_25CollectiveMainloopBwdSm80ILi2ELi2EN4cute5tupleIJNS5_1CILi64EEENS7_ILi128EEES9_EEENS_10bfloat16_tEfNS_4arch4Sm80ELb0ELb1ELb0ELb0ELb0ELb0ELb0ELb0ELi2ELi2ELi2ELi2ELb0EEENS1_24CollectiveEpilogueBwdGQAISA_fSD_Li256ELb0ELb0EEENS1_19SingleTileSchedulerILb0ELb0ELb0ELi128EEEEEEEEEvNT_6ParamsE)
        .other          _ZN7cutlass13device_kernelIN5flash19enable_sm80_to_sm89INS1_16FlashAttnBwdSm80INS1_25CollectiveMainloopBwdSm80ILi2ELi2EN4cute5tupleIJNS5_1CILi64EEENS7_ILi128EEES9_EEENS_10bfloat16_tEfNS_4arch4Sm80ELb0ELb1ELb0ELb0ELb0ELb0ELb0ELb0ELi2ELi2ELi2ELi2ELb0EEENS1_24CollectiveEpilogueBwdGQAISA_fSD_Li256ELb0ELb0EEENS1_19SingleTileSchedulerILb0ELb0ELb0ELi128EEEEEEEEEvNT_6ParamsE,@"STO_CUDA_ENTRY STV_DEFAULT"
_ZN7cutlass13device_kernelIN5flash19enable_sm80_to_sm89INS1_16FlashAttnBwdSm80INS1_25CollectiveMainloopBwdSm80ILi2ELi2EN4cute5tupleIJNS5_1CILi64EEENS7_ILi128EEES9_EEENS_10bfloat16_tEfNS_4arch4Sm80ELb0ELb1ELb0ELb0ELb0ELb0ELb0ELb0ELi2ELi2ELi2ELi2ELb0EEENS1_24CollectiveEpilogueBwdGQAISA_fSD_Li256ELb0ELb0EEENS1_19SingleTileSchedulerILb0ELb0ELb0ELi128EEEEEEEEEvNT_6ParamsE:
[----:B------:R-:W-:Y:S01]  /*0000*/  LDC R1, c[0x0][0x28] ;  /* 0x00000a00ff017b82 */ /* 0x000fe20000000800 */
[----:B------:R-:W-:Y:S05]  /*0010*/  EXIT ;  /* 0x000000000000794d */ /* 0x000fea0003800000 */
.L_x_46:
        /* <DEDUP_REMOVED lines=14> */
.L_x_132:


//--------------------- .text._ZN7cutlass13device_kernelIN5flash19enable_sm80_to_sm89INS1_16FlashAttnBwdSm80INS1_25CollectiveMainloopBwdSm80ILi2ELi2EN4cute5tupleIJNS5_1CILi64EEENS7_ILi128EEES9_EEENS_10bfloat16_tEfNS_4arch4Sm80ELb0ELb1ELb0ELb0ELb1ELb0ELb0ELb0ELi2ELi2ELi2ELi2ELb0EEENS1_24CollectiveEpilogueBwdGQAISA_fSD_Li256ELb0ELb1EEENS1_19SingleTileSchedulerILb0ELb0ELb0ELi128EEEEEEEEEvNT_6ParamsE --------------------------
	.section	.text._ZN7cutlass13device_kernelIN5flash19enable_sm80_to_sm89INS1_16FlashAttnBwdSm80INS1_25CollectiveMainloopBwdSm80ILi2ELi2EN4cute5tupleIJNS5_1CILi64EEENS7_ILi128EEES9_EEENS_10bfloat16_tEfNS_4arch4Sm80ELb0ELb1ELb0ELb0ELb1ELb0ELb0ELb0ELi2ELi2ELi2ELi2ELb0EEENS1_24CollectiveEpilogueBwdGQAISA_fSD_Li256ELb0ELb1EEENS1_19SingleTileSchedulerILb0ELb0ELb0ELi128EEEEEEEEEvNT_6ParamsE,"ax",@progbits
	.align	128
.text._ZN7cutlass13device_kernelIN5flash19enable_sm80_to_sm89INS1_16FlashAttnBwdSm80INS1_25CollectiveMainloopBwdSm80ILi2ELi2EN4cute5tupleIJNS5_1CILi64EEENS7_ILi128EEES9_EEENS_10bfloat16_tEfNS_4arch4Sm80ELb0ELb1ELb0ELb0ELb1ELb0ELb0ELb0ELi2ELi2ELi2ELi2ELb0EEENS1_24CollectiveEpilogueBwdGQAISA_fSD_Li256ELb0ELb1EEENS1_19SingleTileSchedulerILb0ELb0ELb0ELi128EEEEEEEEEvNT_6ParamsE:
        .type           _ZN7cutlass13device_kernelIN5flash19enable_sm80_to_sm89INS1_16FlashAttnBwdSm80INS1_25CollectiveMainloopBwdSm80ILi2ELi2EN4cute5tupleIJNS5_1CILi64EEENS7_ILi128EEES9_EEENS_10bfloat16_tEfNS_4arch4Sm80ELb0ELb1ELb0ELb0ELb1ELb0ELb0ELb0ELi2ELi2ELi2ELi2ELb0EEENS1_24CollectiveEpilogueBwdGQAISA_fSD_Li256ELb0ELb1EEENS1_19SingleTileSchedulerILb0ELb0ELb0ELi128EEEEEEEEEvNT_6ParamsE,@function
        .size           _ZN7cutlass13device_kernelIN5flash19enable_sm80_to_sm89INS1_16FlashAttnBwdSm80INS1_25CollectiveMainloopBwdSm80ILi2ELi2EN4cute5tupleIJNS5_1CILi64EEENS7_ILi128EEES9_EEENS_10bfloat16_tEfNS_4arch4Sm80ELb0ELb1ELb0ELb0ELb1ELb0ELb0ELb0ELi2ELi2ELi2ELi2ELb0EEENS1_24CollectiveEpilogueBwdGQAISA_fSD_Li256ELb0ELb1EEENS1_19SingleTileSchedulerILb0ELb0ELb0ELi128EEEEEEEEEvNT_6ParamsE,(.L_x_133 - _ZN7cutlass13device_kernelIN5flash19enable_sm80_to_sm89INS1_16FlashAttnBwdSm80INS1_25CollectiveMainloopBwdSm80ILi2ELi2EN4cute5tupleIJNS5_1CILi64EEENS7_ILi128EEES9_EEENS_10bfloat16_tEfNS_4arch4Sm80ELb0ELb1ELb0ELb0ELb1ELb0ELb0ELb0ELi2ELi2ELi2ELi2ELb0EEENS1_24CollectiveEpilogueBwdGQAISA_fSD_Li256ELb0ELb1EEENS1_19SingleTileSchedulerILb0ELb0ELb0ELi128EEEEEEEEEvNT_6ParamsE)
        .other          _ZN7cutlass13device_kernelIN5flash19enable_sm80_to_sm89INS1_16FlashAttnBwdSm80INS1_25CollectiveMainloopBwdSm80ILi2ELi2EN4cute5tupleIJNS5_1CILi64EEENS7_ILi128EEES9_EEENS_10bfloat16_tEfNS_4arch4Sm80ELb0ELb1ELb0ELb0ELb1ELb0ELb0ELb0ELi2ELi2ELi2ELi2ELb0EEENS1_24CollectiveEpilogueBwdGQAISA_fSD_Li256ELb0ELb1EEENS1_19SingleTileSchedulerILb0ELb0ELb0ELi128EEEEEEEEEvNT_6ParamsE,@"STO_CUDA_ENTRY STV_DEFAULT"
_ZN7cutlass13device_kernelIN5flash19enable_sm80_to_sm89INS1_16FlashAttnBwdSm80INS1_25CollectiveMainloopBwdSm80ILi2ELi2EN4cute5tupleIJNS5_1CILi64EEENS7_ILi128EEES9_EEENS_10bfloat16_tEfNS_4arch4Sm80ELb0ELb1ELb0ELb0ELb1ELb0ELb0ELb0ELi2ELi2ELi2ELi2ELb0EEENS1_24CollectiveEpilogueBwdGQAISA_fSD_Li256ELb0ELb1EEENS1_19SingleTileSchedulerILb0ELb0ELb0ELi128EEEEEEEEEvNT_6ParamsE:
[----:B------:R-:W-:Y:S01]  /*0000*/  LDC R1, c[0x0][0x28] ;  /* 0x00000a00ff017b82 */ /* 0x000fe20000000800 */
[----:B------:R-:W-:Y:S05]  /*0010*/  EXIT ;  /* 0x000000000000794d */ /* 0x000fea0003800000 */
.L_x_47:
        /* <DEDUP_REMOVED lines=14> */
.L_x_133:


//--------------------- .text._ZN7cutlass13device_kernelIN5flash19enable_sm80_to_sm89INS1_16FlashAttnBwdSm80INS1_25CollectiveMainloopBwdSm80ILi2ELi2EN4cute5tupleIJNS5_1CILi64EEENS7_ILi128EEES9_EEENS_10bfloat16_tEfNS_4arch4Sm80ELb0ELb1ELb0ELb1ELb0ELb0ELb0ELb0ELi2ELi2ELi2ELi2ELb0EEENS1_21CollectiveEpilogueBwdISA_SB_SD_Li256ELb1ELb0ELi4EEENS1_19SingleTileSchedulerILb1ELb0ELb0ELi128EEEEEEEEEvNT_6ParamsE --------------------------
	.section	.text._ZN7cutlass13device_kernelIN5flash19enable_sm80_to_sm89INS1_16FlashAttnBwdSm80INS1_25CollectiveMainloopBwdSm80ILi2ELi2EN4cute5tupleIJNS5_1CILi64EEENS7_ILi128EEES9_EEENS_10bfloat16_tEfNS_4arch4Sm80ELb0ELb1ELb0ELb1ELb0ELb0ELb0ELb0ELi2ELi2ELi2ELi2ELb0EEENS1_21CollectiveEpilogueBwdISA_SB_SD_Li256ELb1ELb0ELi4EEENS1_19SingleTileSchedulerILb1ELb0ELb0ELi128EEEEEEEEEvNT_6ParamsE,"ax",@progbits
	.align	128
.text._ZN7cutlass13device_kernelIN5flash19enable_sm80_to_sm89INS1_16FlashAttnBwdSm80INS1_25CollectiveMainloopBwdSm80ILi2ELi2EN4cute5tupleIJNS5_1CILi64EEENS7_ILi128EEES9_EEENS_10bfloat16_tEfNS_4arch4Sm80ELb0ELb1ELb0ELb1ELb0ELb0ELb0ELb0ELi2ELi2ELi2ELi2ELb0EEENS1_21CollectiveEpilogueBwdISA_SB_SD_Li256ELb1ELb0ELi4EEENS1_19SingleTileSchedulerILb1ELb0ELb0ELi128EEEEEEEEEvNT_6ParamsE:
        .type           _ZN7cutlass13device_kernelIN5flash19enable_sm80_to_sm89INS1_16FlashAttnBwdSm80INS1_25CollectiveMainloopBwdSm80ILi2ELi2EN4cute5tupleIJNS5_1CILi64EEENS7_ILi128EEES9_EEENS_10bfloat16_tEfNS_4arch4Sm80ELb0ELb1ELb0ELb1ELb0ELb0ELb0ELb0ELi2ELi2ELi2ELi2ELb0EEENS1_21CollectiveEpilogueBwdISA_SB_SD_Li256ELb1ELb0ELi4EEENS1_19SingleTileSchedulerILb1ELb0ELb0ELi128EEEEEEEEEvNT_6ParamsE,@function
        .size           _ZN7cutlass13device_kernelIN5flash19enable_sm80_to_sm89INS1_16FlashAttnBwdSm80INS1_25CollectiveMainloopBwdSm80ILi2ELi2EN4cute5tupleIJNS5_1CILi64EEENS7_ILi128EEES9_EEENS_10bfloat16_tEfNS_4arch4Sm80ELb0ELb1ELb0ELb1ELb0ELb0ELb0ELb0ELi2ELi2ELi2ELi2ELb0EEENS1_21CollectiveEpilogueBwdISA_SB_SD_Li256ELb1ELb0ELi4EEENS1_19SingleTileSchedulerILb1ELb0ELb0ELi128EEEEEEEEEvNT_6ParamsE,(.L_x_134 - _ZN7cutlass13device_kernelIN5flash19enable_sm80_to_sm89INS1_16FlashAttnBwdSm80INS1_25CollectiveMainloopBwdSm80ILi2ELi2EN4cute5tupleIJNS5_1CILi64EEENS7_ILi128EEES9_EEENS_10bfloat16_tEfNS_4arch4Sm80ELb0ELb1ELb0ELb1ELb0ELb0ELb0ELb0ELi2ELi2ELi2ELi2ELb0EEENS1_21CollectiveEpilogueBwdISA_SB_SD_Li256ELb1ELb0ELi4EEENS1_19SingleTileSchedulerILb1ELb0ELb0ELi128EEEEEEEEEvNT_6ParamsE)
        .other          _ZN7cutlass13device_kernelIN5flash19enable_sm80_to_sm89INS1_16FlashAttnBwdSm80INS1_25CollectiveMainloopBwdSm80ILi2ELi2EN4cute5tupleIJNS5_1CILi64EEENS7_ILi128EEES9_EEENS_10bfloat16_tEfNS_4arch4Sm80ELb0ELb1ELb0ELb1ELb0ELb0ELb0ELb0ELi2ELi2ELi2ELi2ELb0EEENS1_21CollectiveEpilogueBwdISA_SB_SD_Li256ELb1ELb0ELi4EEENS1_19SingleTileSchedulerILb1ELb0ELb0ELi128EEEEEEEEEvNT_6ParamsE,@"STO_CUDA_ENTRY STV_DEFAULT"
_ZN7cutlass13device_kernelIN5flash19enable_sm80_to_sm89INS1_16FlashAttnBwdSm80INS1_25CollectiveMainloopBwdSm80ILi2ELi2EN4cute5tupleIJNS5_1CILi64EEENS7_ILi128EEES9_EEENS_10bfloat16_tEfNS_4arch4Sm80ELb0ELb1ELb0ELb1ELb0ELb0ELb0ELb0ELi2ELi2ELi2ELi2ELb0EEENS1_21CollectiveEpilogueBwdISA_SB_SD_Li256ELb1ELb0ELi4EEENS1_19SingleTileSchedulerILb1ELb0ELb0ELi128EEEEEEEEEvNT_6ParamsE:
[----:B------:R-:W-:Y:S01]  /*0000*/  LDC R1, c[0x0][0x28] ;  /* 0x00000a00ff017b82 */ /* 0x000fe20000000800 */
[----:B------:R-:W-:Y:S05]  /*0010*/  EXIT ;  /* 0x000000000000794d */ /* 0x000fea0003800000 */
.L_x_48:
        /* <DEDUP_REMOVED lines=14> */
.L_x_134:


//--------------------- .text._ZN7cutlass13device_kernelIN5flash19enable_sm80_to_sm89INS1_16FlashAttnBwdSm80INS1_25CollectiveMainloopBwdSm80ILi2ELi2EN4cute5tupleIJNS5_1CILi64EEENS7_ILi128EEES9_EEENS_10bfloat16_tEfNS_4arch4Sm80ELb0ELb1ELb0ELb1ELb1ELb0ELb0ELb0ELi2ELi2ELi2ELi2ELb0EEENS1_21CollectiveEpilogueBwdISA_SB_SD_Li256ELb1ELb0ELi4EEENS1_19SingleTileSchedulerILb1ELb0ELb0ELi128EEEEEEEEEvNT_6ParamsE --------------------------
	.section	.text._ZN7cutlass13device_kernelIN5flash19enable_sm80_to_sm89INS1_16FlashAttnBwdSm80INS1_25CollectiveMainloopBwdSm80ILi2ELi2EN4cute5tupleIJNS5_1CILi64EEENS7_ILi128EEES9_EEENS_10bfloat16_tEfNS_4arch4Sm80ELb0ELb1ELb0ELb1ELb1ELb0ELb0ELb0ELi2ELi2ELi2ELi2ELb0EEENS1_21CollectiveEpilogueBwdISA_SB_SD_Li256ELb1ELb0ELi4EEENS1_19SingleTileSchedulerILb1ELb0ELb0ELi128EEEEEEEEEvNT_6ParamsE,"ax",@progbits
	.align	128
.text._ZN7cutlass13device_kernelIN5flash19enable_sm80_to_sm89INS1_16FlashAttnBwdSm80INS1_25CollectiveMainloopBwdSm80ILi2ELi2EN4cute5tupleIJNS5_1CILi64EEENS7_ILi128EEES9_EEENS_10bfloat16_tEfNS_4arch4Sm80ELb0ELb1ELb0ELb1ELb1ELb0ELb0ELb0ELi2ELi2ELi2ELi2ELb0EEENS1_21CollectiveEpilogueBwdISA_SB_SD_Li256ELb1ELb0ELi4EEENS1_19SingleTileSchedulerILb1ELb0ELb0ELi128EEEEEEEEEvNT_6ParamsE:
        .type           _ZN7cutlass13device_kernelIN5flash19enable_sm80_to_sm89INS1_16FlashAttnBwdSm80INS1_25CollectiveMainloopBwdSm80ILi2ELi2EN4cute5tupleIJNS5_1CILi64EEENS7_ILi128EEES9_EEENS_10bfloat16_tEfNS_4arch4Sm80ELb0ELb1ELb0ELb1ELb1ELb0ELb0ELb0ELi2ELi2ELi2ELi2ELb0EEENS1_21CollectiveEpilogueBwdISA_SB_SD_Li256ELb1ELb0ELi4EEENS1_19SingleTileSchedulerILb1ELb0ELb0ELi128EEEEEEEEEvNT_6ParamsE,@function
        .size           _ZN7cutlass13device_kernelIN5flash19enable_sm80_to_sm89INS1_16FlashAttnBwdSm80INS1_25CollectiveMainloopBwdSm80ILi2ELi2EN4cute5tupleIJNS5_1CILi64EEENS7_ILi128EEES9_EEENS_10bfloat16_tEfNS_4arch4Sm80ELb0ELb1ELb0ELb1ELb1ELb0ELb0ELb0ELi2ELi2ELi2ELi2ELb0EEENS1_21CollectiveEpilogueBwdISA_SB_SD_Li256ELb1ELb0ELi4EEENS1_19SingleTileSchedulerILb1ELb0ELb0ELi128EEEEEEEEEvNT_6ParamsE,(.L_x_135 - _ZN7cutlass13device_kernelIN5flash19enable_sm80_to_sm89INS1_16FlashAttnBwdSm80INS1_25CollectiveMainloopBwdSm80ILi2ELi2EN4cute5tupleIJNS5_1CILi64EEENS7_ILi128EEES9_EEENS_10bfloat16_tEfNS_4arch4Sm80ELb0ELb1ELb0ELb1ELb1ELb0ELb0ELb0ELi2ELi2ELi2ELi2ELb0EEENS1_21CollectiveEpilogueBwdISA_SB_SD_Li256ELb1ELb0ELi4EEENS1_19SingleTileSchedulerILb1ELb0ELb0ELi128EEEEEEEEEvNT_6ParamsE)
        .other          _ZN7cutlass13device_kernelIN5flash19enable_sm80_to_sm89INS1_16FlashAttnBwdSm80INS1_25CollectiveMainloopBwdSm80ILi2ELi2EN4cute5tupleIJNS5_1CILi64EEENS7_ILi128EEES9_EEENS_10bfloat16_tEfNS_4arch4Sm80ELb0ELb1ELb0ELb1ELb1ELb0ELb0ELb0ELi2ELi2ELi2ELi2ELb0EEENS1_21CollectiveEpilogueBwdISA_SB_SD_Li256ELb1ELb0ELi4EEENS1_19SingleTileSchedulerILb1ELb0ELb0ELi128EEEEEEEEEvNT_6ParamsE,@"STO_CUDA_ENTRY STV_DEFAULT"
_ZN7cutlass13device_kernelIN5flash19enable_sm80_to_sm89INS1_16FlashAttnBwdSm80INS1_25CollectiveMainloopBwdSm80ILi2ELi2EN4cute5tupleIJNS5_1CILi64EEENS7_ILi128EEES9_EEENS_10bfloat16_tEfNS_4arch4Sm80ELb0ELb1ELb0ELb1ELb1ELb0ELb0ELb0ELi2ELi2ELi2ELi2ELb0EEENS1_21CollectiveEpilogueBwdISA_SB_SD_Li256ELb1ELb0ELi4EEENS1_19SingleTileSchedulerILb1ELb0ELb0ELi128EEEEEEEEEvNT_6ParamsE:
[----:B------:R-:W-:Y:S01]  /*0000*/  LDC R1, c[0x0][0x28] ;  /* 0x00000a00ff017b82 */ /* 0x000fe20000000800 */
[----:B------:R-:W-:Y:S05]  /*0010*/  EXIT ;  /* 0x000000000000794d */ /* 0x000fea0003800000 */
.L_x_49:
        /* <DEDUP_REMOVED lines=14> */
.L_x_135:


//--------------------- .text._ZN7cutlass13device_kernelIN5flash19enable_sm80_to_sm89INS1_16FlashAttnBwdSm80INS1_25CollectiveMainloopBwdSm80ILi2ELi2EN4cute5tupleIJNS5_1CILi64EEENS7_ILi128EEES9_EEENS_10bfloat16_tEfNS_4arch4Sm80ELb0ELb1ELb0ELb1ELb0ELb0ELb0ELb0ELi2ELi2ELi2ELi2ELb0EEENS1_24CollectiveEpilogueBwdGQAISA_fSD_Li256ELb1ELb0EEENS1_19SingleTileSchedulerILb1ELb0ELb0ELi128EEEEEEEEEvNT_6ParamsE --------------------------
	.section	.text._ZN7cutlass13device_kernelIN5flash19enable_sm80_to_sm89INS1_16FlashAttnBwdSm80INS1_25CollectiveMainloopBwdSm80ILi2ELi2EN4cute5tupleIJNS5_1CILi64EEENS7_ILi128EEES9_EEENS_10bfloat16_tEfNS_4arch4Sm80ELb0ELb1ELb0ELb1ELb0ELb0ELb0ELb0ELi2ELi2ELi2ELi2ELb0EEENS1_24CollectiveEpilogueBwdGQAISA_fSD_Li256ELb1ELb0EEENS1_19SingleTileSchedulerILb1ELb0ELb0ELi128EEEEEEEEEvNT_6ParamsE,"ax",@progbits
	.align	128
.text._ZN7cutlass13device_kernelIN5flash19enable_sm80_to_sm89INS1_16FlashAttnBwdSm80INS1_25CollectiveMainloopBwdSm80ILi2ELi2EN4cute5tupleIJNS5_1CILi64EEENS7_ILi128EEES9_EEENS_10bfloat16_tEfNS_4arch4Sm80ELb0ELb1ELb0ELb1ELb0ELb0ELb0ELb0ELi2ELi2ELi2ELi2ELb0EEENS1_24CollectiveEpilogueBwdGQAISA_fSD_Li256ELb1ELb0EEENS1_19SingleTileSchedulerILb1ELb0ELb0ELi128EEEEEEEEEvNT_6ParamsE:
        .type           _ZN7cutlass13device_kernelIN5flash19enable_sm80_to_sm89INS1_16FlashAttnBwdSm80INS1_25CollectiveMainloopBwdSm80ILi2ELi2EN4cute5tupleIJNS5_1CILi64EEENS7_ILi128EEES9_EEENS_10bfloat16_tEfNS_4arch4Sm80ELb0ELb1ELb0ELb1ELb0ELb0ELb0ELb0ELi2ELi2ELi2ELi2ELb0EEENS1_24CollectiveEpilogueBwdGQAISA_fSD_Li256ELb1ELb0EEENS1_19SingleTileSchedulerILb1ELb0ELb0ELi128EEEEEEEEEvNT_6ParamsE,@function
        .size           _ZN7cutlass13device_kernelIN5flash19enable_sm80_to_sm89INS1_16FlashAttnBwdSm80INS1_25CollectiveMainloopBwdSm80ILi2ELi2EN4cute5tupleIJNS5_1CILi64EEENS7_ILi128EEES9_EEENS_10bfloat16_tEfNS_4arch4Sm80ELb0ELb1ELb0ELb1ELb0ELb0ELb0ELb0ELi2ELi2ELi2ELi2ELb0EEENS1_24CollectiveEpilogueBwdGQAISA_fSD_Li256ELb1ELb0EEENS1_19SingleTileSchedulerILb1ELb0ELb0ELi128EEEEEEEEEvNT_6ParamsE,(.L_x_136 - _ZN7cutlass13device_kernelIN5flash19enable_sm80_to_sm89INS1_16FlashAttnBwdSm80INS1_25CollectiveMainloopBwdSm80ILi2ELi2EN4cute5tupleIJNS5_1CILi64EEENS7_ILi128EEES9_EEENS_10bfloat16_tEfNS_4arch4Sm80ELb0ELb1ELb0ELb1ELb0ELb0ELb0ELb0ELi2ELi2ELi2ELi2ELb0EEENS1_24CollectiveEpilogueBwdGQAISA_fSD_Li256ELb1ELb0EEENS1_19SingleTileSchedulerILb1ELb0ELb0ELi128EEEEEEEEEvNT_6ParamsE)
        .other          _ZN7cutlass13device_kernelIN5flash19enable_sm80_to_sm89INS1_16FlashAttnBwdSm80INS1_25CollectiveMainloopBwdSm80ILi2ELi2EN4cute5tupleIJNS5_1CILi64EEENS7_ILi128EEES9_EEENS_10bfloat16_tEfNS_4arch4Sm80ELb0ELb1ELb0ELb1ELb0ELb0ELb0ELb0ELi2ELi2ELi2ELi2ELb0EEENS1_24CollectiveEpilogueBwdGQAISA_fSD_Li256ELb1ELb0EEENS1_19SingleTileSchedulerILb1ELb0ELb0ELi128EEEEEEEEEvNT_6ParamsE,@"STO_CUDA_ENTRY STV_DEFAULT"
_ZN7cutlass13device_kernelIN5flash19enable_sm80_to_sm89INS1_16FlashAttnBwdSm80INS1_25CollectiveMainloopBwdSm80ILi2ELi2EN4cute5tupleIJNS5_1CILi64EEENS7_ILi128EEES9_EEENS_10bfloat16_tEfNS_4arch4Sm80ELb0ELb1ELb0ELb1ELb0ELb0ELb0ELb0ELi2ELi2ELi2ELi2ELb0EEENS1_24CollectiveEpilogueBwdGQAISA_fSD_Li256ELb1ELb0EEENS1_19SingleTileSchedulerILb1ELb0ELb0ELi128EEEEEEEEEvNT_6ParamsE:
[----:B------:R-:W-:Y:S01]  /*0000*/  LDC R1, c[0x0][0x28] ;  /* 0x00000a00ff017b82 */ /* 0x000fe20000000800 */
[----:B------:R-:W-:Y:S05]  /*0010*/  EXIT ;  /* 0x000000000000794d */ /* 0x000fea0003800000 */
.L_x_50:
        /* <DEDUP_REMOVED lines=14> */
.L_x_136:


//--------------------- .text._ZN7cutlass13device_kernelIN5flash19enable_sm80_to_sm89INS1_16FlashAttnBwdSm80INS1_25CollectiveMainloopBwdSm80ILi2ELi2EN4cute5tupleIJNS5_1CILi64EEENS7_ILi128EEES9_EEENS_10bfloat16_tEfNS_4arch4Sm80ELb0ELb1ELb0ELb1ELb1ELb0ELb0ELb0ELi2ELi2ELi2ELi2ELb0EEENS1_24CollectiveEpilogueBwdGQAISA_fSD_Li256ELb1ELb1EEENS1_19SingleTileSchedulerILb1ELb0ELb0ELi128EEEEEEEEEvNT_6ParamsE --------------------------
	.section	.text._ZN7cutlass13device_kernelIN5flash19enable_sm80_to_sm89INS1_16FlashAttnBwdSm80INS1_25CollectiveMainloopBwdSm80ILi2ELi2EN4cute5tupleIJNS5_1CILi64EEENS7_ILi128EEES9_EEENS_10bfloat16_tEfNS_4arch4Sm80ELb0ELb1ELb0ELb1ELb1ELb0ELb0ELb0ELi2ELi2ELi2ELi2ELb0EEENS1_24CollectiveEpilogueBwdGQAISA_fSD_Li256ELb1ELb1EEENS1_19SingleTileSchedulerILb1ELb0ELb0ELi128EEEEEEEEEvNT_6ParamsE,"ax",@progbits
	.align	128
.text._ZN7cutlass13device_kernelIN5flash19enable_sm80_to_sm89INS1_16FlashAttnBwdSm80INS1_25CollectiveMainloopBwdSm80ILi2ELi2EN4cute5tupleIJNS5_1CILi64EEENS7_ILi128EEES9_EEENS_10bfloat16_tEfNS_4arch4Sm80ELb0ELb1ELb0ELb1ELb1ELb0ELb0ELb0ELi2ELi2ELi2ELi2ELb0EEENS1_24CollectiveEpilogueBwdGQAISA_fSD_Li256ELb1ELb1EEENS1_19SingleTileSchedulerILb1ELb0ELb0ELi128EEEEEEEEEvNT_6ParamsE:
        .type           _ZN7cutlass13device_kernelIN5flash19enable_sm80_to_sm89INS1_16FlashAttnBwdSm80INS1_25CollectiveMainloopBwdSm80ILi2ELi2EN4cute5tupleIJNS5_1CILi64EEENS7_ILi128EEES9_EEENS_10bfloat16_tEfNS_4arch4Sm80ELb0ELb1ELb0ELb1ELb1ELb0ELb0ELb0ELi2ELi2ELi2ELi2ELb0EEENS1_24CollectiveEpilogueBwdGQAISA_fSD_Li256ELb1ELb1EEENS1_19SingleTileSchedulerILb1ELb0ELb0ELi128EEEEEEEEEvNT_6ParamsE,@function
        .size           _ZN7cutlass13device_kernelIN5flash19enable_sm80_to_sm89INS1_16FlashAttnBwdSm80INS1_25CollectiveMainloopBwdSm80ILi2ELi2EN4cute5tupleIJNS5_1CILi64EEENS7_ILi128EEES9_EEENS_10bfloat16_tEfNS_4arch4Sm80ELb0ELb1ELb0ELb1ELb1ELb0ELb0ELb0ELi2ELi2ELi2ELi2ELb0EEENS1_24CollectiveEpilogueBwdGQAISA_fSD_Li256ELb1ELb1EEENS1_19SingleTileSchedulerILb1ELb0ELb0ELi128EEEEEEEEEvNT_6ParamsE,(.L_x_137 - _ZN7cutlass13device_kernelIN5flash19enable_sm80_to_sm89INS1_16FlashAttnBwdSm80INS1_25CollectiveMainloopBwdSm80ILi2ELi2EN4cute5tupleIJNS5_1CILi64EEENS7_ILi128EEES9_EEENS_10bfloat16_tEfNS_4arch4Sm80ELb0ELb1ELb0ELb1ELb1ELb0ELb0ELb0ELi2ELi2ELi2ELi2ELb0EEENS1_24CollectiveEpilogueBwdGQAISA_fSD_Li256ELb1ELb1EEENS1_19SingleTileSchedulerILb1ELb0ELb0ELi128EEEEEEEEEvNT_6ParamsE)
        .other          _ZN7cutlass13device_kernelIN5flash19enable_sm80_to_sm89INS1_16FlashAttnBwdSm80INS1_25CollectiveMainloopBwdSm80ILi2ELi2EN4cute5tupleIJNS5_1CILi64EEENS7_ILi128EEES9_EEENS_10bfloat16_tEfNS_4arch4Sm80ELb0ELb1ELb0ELb1ELb1ELb0ELb0ELb0ELi2ELi2ELi2ELi2ELb0EEENS1_24CollectiveEpilogueBwdGQAISA_fSD_Li256ELb1ELb1EEENS1_19SingleTileSchedulerILb1ELb0ELb0ELi128EEEEEEEEEvNT_6ParamsE,@"STO_CUDA_ENTRY STV_DEFAULT"
_ZN7cutlass13device_kernelIN5flash19enable_sm80_to_sm89INS1_16FlashAttnBwdSm80INS1_25CollectiveMainloopBwdSm80ILi2ELi2EN4cute5tupleIJNS5_1CILi64EEENS7_ILi128EEES9_EEENS_10bfloat16_tEfNS_4arch4Sm80ELb0ELb1ELb0ELb1ELb1ELb0ELb0ELb0ELi2ELi2ELi2ELi2ELb0EEENS1_24CollectiveEpilogueBwdGQAISA_fSD_Li256ELb1ELb1EEENS1_19SingleTileSchedulerILb1ELb0ELb0ELi128EEEEEEEEEvNT_6ParamsE:
[----:B------:R-:W-:Y:S01]  /*0000*/  LDC R1, c[0x0][0x28] ;  /* 0x00000a00ff017b82 */ /* 0x000fe20000000800 */
[----:B------:R-:W-:Y:S05]  /*0010*/  EXIT ;  /* 0x000000000000794d */ /* 0x000fea0003800000 */
.L_x_51:
        /* <DEDUP_REMOVED lines=14> */
.L_x_137:


//--------------------- .text._ZN7cutlass13device_kernelIN5flash19enable_sm80_to_sm89INS1_16FlashAttnBwdSm80INS1_25CollectiveMainloopBwdSm80ILi2ELi2EN4cute5tupleIJNS5_1CILi64EEENS7_ILi128EEES9_EEENS_10bfloat16_tEfNS_4arch4Sm80ELb1ELb0ELb0ELb0ELb0ELb0ELb0ELb0ELi2ELi2ELi2ELi2ELb0EEENS1_21CollectiveEpilogueBwdISA_SB_SD_Li256ELb0ELb0ELi4EEENS1_25SingleTileBwdLPTSchedulerILb0ELi128ELb0EEEEEEEEEvNT_6ParamsE --------------------------
	.section	.text._ZN7cutlass13device_kernelIN5flash19enable_sm80_to_sm89INS1_16FlashAttnBwdSm80INS1_25CollectiveMainloopBwdSm80ILi2ELi2EN4cute5tupleIJNS5_1CILi64EEENS7_ILi128EEES9_EEENS_10bfloat16_tEfNS_4arch4Sm80ELb1ELb0ELb0ELb0ELb0ELb0ELb0ELb0ELi2ELi2ELi2ELi2ELb0EEENS1_21CollectiveEpilogueBwdISA_SB_SD_Li256ELb0ELb0ELi4EEENS1_25SingleTileBwdLPTSchedulerILb0ELi128ELb0EEEEEEEEEvNT_6ParamsE,"ax",@progbits
	.align	128
.text._ZN7cutlass13device_kernelIN5flash19enable_sm80_to_sm89INS1_16FlashAttnBwdSm80INS1_25CollectiveMainloopBwdSm80ILi2ELi2EN4cute5tupleIJNS5_1CILi64EEENS7_ILi128EEES9_EEENS_10bfloat16_tEfNS_4arch4Sm80ELb1ELb0ELb0ELb0ELb0ELb0ELb0ELb0ELi2ELi2ELi2ELi2ELb0EEENS1_21CollectiveEpilogueBwdISA_SB_SD_Li256ELb0ELb0ELi4EEENS1_25SingleTileBwdLPTSchedulerILb0ELi128ELb0EEEEEEEEEvNT_6ParamsE:
        .type           _ZN7cutlass13device_kernelIN5flash19enable_sm80_to_sm89INS1_16FlashAttnBwdSm80INS1_25CollectiveMainloopBwdSm80ILi2ELi2EN4cute5tupleIJNS5_1CILi64EEENS7_ILi128EEES9_EEENS_10bfloat16_tEfNS_4arch4Sm80ELb1ELb0ELb0ELb0ELb0ELb0ELb0ELb0ELi2ELi2ELi2ELi2ELb0EEENS1_21CollectiveEpilogueBwdISA_SB_SD_Li256ELb0ELb0ELi4EEENS1_25SingleTileBwdLPTSchedulerILb0ELi128ELb0EEEEEEEEEvNT_6ParamsE,@function
        .size           _ZN7cutlass13device_kernelIN5flash19enable_sm80_to_sm89INS1_16FlashAttnBwdSm80INS1_25CollectiveMainloopBwdSm80ILi2ELi2EN4cute5tupleIJNS5_1CILi64EEENS7_ILi128EEES9_EEENS_10bfloat16_tEfNS_4arch4Sm80ELb1ELb0ELb0ELb0ELb0ELb0ELb0ELb0ELi2ELi2ELi2ELi2ELb0EEENS1_21CollectiveEpilogueBwdISA_SB_SD_Li256ELb0ELb0ELi4EEENS1_25SingleTileBwdLPTSchedulerILb0ELi128ELb0EEEEEEEEEvNT_6ParamsE,(.L_x_138 - _ZN7cutlass13device_kernelIN5flash19enable_sm80_to_sm89INS1_16FlashAttnBwdSm80INS1_25CollectiveMainloopBwdSm80ILi2ELi2EN4cute5tupleIJNS5_1CILi64EEENS7_ILi128EEES9_EEENS_10bfloat16_tEfNS_4arch4Sm80ELb1ELb0ELb0ELb0ELb0ELb0ELb0ELb0ELi2ELi2ELi2ELi2ELb0EEENS1_21CollectiveEpilogueBwdISA_SB_SD_Li256ELb0ELb0ELi4EEENS1_25SingleTileBwdLPTSchedulerILb0ELi128ELb0EEEEEEEEEvNT_6ParamsE)
        .other          _ZN7cutlass13device_kernelIN5flash19enable_sm80_to_sm89INS1_16FlashAttnBwdSm80INS1_25CollectiveMainloopBwdSm80ILi2ELi2EN4cute5tupleIJNS5_1CILi64EEENS7_ILi128EEES9_EEENS_10bfloat16_tEfNS_4arch4Sm80ELb1ELb0ELb0ELb0ELb0ELb0ELb0ELb0ELi2ELi2ELi2ELi2ELb0EEENS1_21CollectiveEpilogueBwdISA_SB_SD_Li256ELb0ELb0ELi4EEENS1_25SingleTileBwdLPTSchedulerILb0ELi128ELb0EEEEEEEEEvNT_6ParamsE,@"STO_CUDA_ENTRY STV_DEFAULT"
_ZN7cutlass13device_kernelIN5flash19enable_sm80_to_sm89INS1_16FlashAttnBwdSm80INS1_25CollectiveMainloopBwdSm80ILi2ELi2EN4cute5tupleIJNS5_1CILi64EEENS7_ILi128EEES9_EEENS_10bfloat16_tEfNS_4arch4Sm80ELb1ELb0ELb0ELb0ELb0ELb0ELb0ELb0ELi2ELi2ELi2ELi2ELb0EEENS1_21CollectiveEpilogueBwdISA_SB_SD_Li256ELb0ELb0ELi4EEENS1_25SingleTileBwdLPTSchedulerILb0ELi128ELb0EEEEEEEEEvNT_6ParamsE:
[----:B------:R-:W-:Y:S01]  /*0000*/  LDC R1, c[0x0][0x28] ;  /* 0x00000a00ff017b82 */ /* 0x000fe20000000800 */
[----:B------:R-:W-:Y:S05]  /*0010*/  EXIT ;  /* 0x000000000000794d */ /* 0x000fea0003800000 */
.L_x_52:
        /* <DEDUP_REMOVED lines=14> */
.L_x_138:


//--------------------- .text._ZN7cutlass13device_kernelIN5flash19enable_sm80_to_sm89INS1_16FlashAttnBwdSm80INS1_25CollectiveMainloopBwdSm80ILi2ELi2EN4cute5tupleIJNS5_1CILi64EEENS7_ILi128EEES9_EEENS_10bfloat16_tEfNS_4arch4Sm80ELb1ELb0ELb0ELb0ELb1ELb0ELb0ELb0ELi2ELi2ELi2ELi2ELb0EEENS1_21CollectiveEpilogueBwdISA_SB_SD_Li256ELb0ELb0ELi4EEENS1_25SingleTileBwdLPTSchedulerILb0ELi128ELb1EEEEEEEEEvNT_6ParamsE --------------------------
	.section	.text._ZN7cutlass13device_kernelIN5flash19enable_sm80_to_sm89INS1_16FlashAttnBwdSm80INS1_25CollectiveMainloopBwdSm80ILi2ELi2EN4cute5tupleIJNS5_1CILi64EEENS7_ILi128EEES9_EEENS_10bfloat16_tEfNS_4arch4Sm80ELb1ELb0ELb0ELb0ELb1ELb0ELb0ELb0ELi2ELi2ELi2ELi2ELb0EEENS1_21CollectiveEpilogueBwdISA_SB_SD_Li256ELb0ELb0ELi4EEENS1_25SingleTileBwdLPTSchedulerILb0ELi128ELb1EEEEEEEEEvNT_6ParamsE,"ax",@progbits
	.align	128
.text._ZN7cutlass13device_kernelIN5flash19enable_sm80_to_sm89INS1_16FlashAttnBwdSm80INS1_25CollectiveMainloopBwdSm80ILi2ELi2EN4cute5tupleIJNS5_1CILi64EEENS7_ILi128EEES9_EEENS_10bfloat16_tEfNS_4arch4Sm80ELb1ELb0ELb0ELb0ELb1ELb0ELb0ELb0ELi2ELi2ELi2ELi2ELb0EEENS1_21CollectiveEpilogueBwdISA_SB_SD_Li256ELb0ELb0ELi4EEENS1_25SingleTileBwdLPTSchedulerILb0ELi128ELb1EEEEEEEEEvNT_6ParamsE:
        .type           _ZN7cutlass13device_kernelIN5flash19enable_sm80_to_sm89INS1_16FlashAttnBwdSm80INS1_25CollectiveMainloopBwdSm80ILi2ELi2EN4cute5tupleIJNS5_1CILi64EEENS7_ILi128EEES9_EEENS_10bfloat16_tEfNS_4arch4Sm80ELb1ELb0ELb0ELb0ELb1ELb0ELb0ELb0ELi2ELi2ELi2ELi2ELb0EEENS1_21CollectiveEpilogueBwdISA_SB_SD_Li256ELb0ELb0ELi4EEENS1_25SingleTileBwdLPTSchedulerILb0ELi128ELb1EEEEEEEEEvNT_6ParamsE,@function
        .size           _ZN7cutlass13device_kernelIN5flash19enable_sm80_to_sm89INS1_16FlashAttnBwdSm80INS1_25CollectiveMainloopBwdSm80ILi2ELi2EN4cute5tupleIJNS5_1CILi64EEENS7_ILi128EEES9_EEENS_10bfloat16_tEfNS_4arch4Sm80ELb1ELb0ELb0ELb0ELb1ELb0ELb0ELb0ELi2ELi2ELi2ELi2ELb0EEENS1_21CollectiveEpilogueBwdISA_SB_SD_Li256ELb0ELb0ELi4EEENS1_25SingleTileBwdLPTSchedulerILb0ELi128ELb1EEEEEEEEEvNT_6ParamsE,(.L_x_139 - _ZN7cutlass13device_kernelIN5flash19enable_sm80_to_sm89INS1_16FlashAttnBwdSm80INS1_25CollectiveMainloopBwdSm80ILi2ELi2EN4cute5tupleIJNS5_1CILi64EEENS7_ILi128EEES9_EEENS_10bfloat16_tEfNS_4arch4Sm80ELb1ELb0ELb0ELb0ELb1ELb0ELb0ELb0ELi2ELi2ELi2ELi2ELb0EEENS1_21CollectiveEpilogueBwdISA_SB_SD_Li256ELb0ELb0ELi4EEENS1_25SingleTileBwdLPTSchedulerILb0ELi128ELb1EEEEEEEEEvNT_6ParamsE)
        .other          _ZN7cutlass13device_kernelIN5flash19enable_sm80_to_sm89INS1_16FlashAttnBwdSm80INS1_25CollectiveMainloopBwdSm80ILi2ELi2EN4cute5tupleIJNS5_1CILi64EEENS7_ILi128EEES9_EEENS_10bfloat16_tEfNS_4arch4Sm80ELb1ELb0ELb0ELb0ELb1ELb0ELb0ELb0ELi2ELi2ELi2ELi2ELb0EEENS1_21CollectiveEpilogueBwdISA_SB_SD_Li256ELb0ELb0ELi4EEENS1_25SingleTileBwdLPTSchedulerILb0ELi128ELb1EEEEEEEEEvNT_6ParamsE,@"STO_CUDA_ENTRY STV_DEFAULT"
_ZN7cutlass13device_kernelIN5flash19enable_sm80_to_sm89INS1_16FlashAttnBwdSm80INS1_25CollectiveMainloopBwdSm80ILi2ELi2EN4cute5tupleIJNS5_1CILi64EEENS7_ILi128EEES9_EEENS_10bfloat16_tEfNS_4arch4Sm80ELb1ELb0ELb0ELb0ELb1ELb0ELb0ELb0ELi2ELi2ELi2ELi2ELb0EEENS1_21CollectiveEpilogueBwdISA_SB_SD_Li256ELb0ELb0ELi4EEENS1_25SingleTileBwdLPTSchedulerILb0ELi128ELb1EEEEEEEEEvNT_6ParamsE:
[----:B------:R-:W-:Y:S01]  /*0000*/  LDC R1, c[0x0][0x28] ;  /* 0x00000a00ff017b82 */ /* 0x000fe20000000800 */
[----:B------:R-:W-:Y:S05]  /*0010*/  EXIT ;  /* 0x000000000000794d */ /* 0x000fea0003800000 */
.L_x_53:
        /* <DEDUP_REMOVED lines=14> */
.L_x_139:


//--------------------- .text._ZN7cutlass13device_kernelIN5flash19enable_sm80_to_sm89INS1_16FlashAttnBwdSm80INS1_25CollectiveMainloopBwdSm80ILi2ELi2EN4cute5tupleIJNS5_1CILi64EEENS7_ILi128EEES9_EEENS_10bfloat16_tEfNS_4arch4Sm80ELb1ELb0ELb0ELb0ELb0ELb0ELb0ELb0ELi2ELi2ELi2ELi2ELb0EEENS1_24CollectiveEpilogueBwdGQAISA_fSD_Li256ELb0ELb0EEENS1_25SingleTileBwdLPTSchedulerILb0ELi128ELb0EEEEEEEEEvNT_6ParamsE --------------------------
	.section	.text._ZN7cutlass13device_kernelIN5flash19enable_sm80_to_sm89INS1_16FlashAttnBwdSm80INS1_25CollectiveMainloopBwdSm80ILi2ELi2EN4cute5tupleIJNS5_1CILi64EEENS7_ILi128EEES9_EEENS_10bfloat16_tEfNS_4arch4Sm80ELb1ELb0ELb0ELb0ELb0ELb0ELb0ELb0ELi2ELi2ELi2ELi2ELb0EEENS1_24CollectiveEpilogueBwdGQAISA_fSD_Li256ELb0ELb0EEENS1_25SingleTileBwdLPTSchedulerILb0ELi128ELb0EEEEEEEEEvNT_6ParamsE,"ax",@progbits
	.align	128
.text._ZN7cutlass13device_kernelIN5flash19enable_sm80_to_sm89INS1_16FlashAttnBwdSm80INS1_25CollectiveMainloopBwdSm80ILi2ELi2EN4cute5tupleIJNS5_1CILi64EEENS7_ILi128EEES9_EEENS_10bfloat16_tEfNS_4arch4Sm80ELb1ELb0ELb0ELb0ELb0ELb0ELb0ELb0ELi2ELi2ELi2ELi2ELb0EEENS1_24CollectiveEpilogueBwdGQAISA_fSD_Li256ELb0ELb0EEENS1_25SingleTileBwdLPTSchedulerILb0ELi128ELb0EEEEEEEEEvNT_6ParamsE:
        .type           _ZN7cutlass13device_kernelIN5flash19enable_sm80_to_sm89INS1_16FlashAttnBwdSm80INS1_25CollectiveMainloopBwdSm80ILi2ELi2EN4cute5tupleIJNS5_1CILi64EEENS7_ILi128EEES9_EEENS_10bfloat16_tEfNS_4arch4Sm80ELb1ELb0ELb0ELb0ELb0ELb0ELb0ELb0ELi2ELi2ELi2ELi2ELb0EEENS1_24CollectiveEpilogueBwdGQAISA_fSD_Li256ELb0ELb0EEENS1_25SingleTileBwdLPTSchedulerILb0ELi128ELb0EEEEEEEEEvNT_6ParamsE,@function
        .size           _ZN7cutlass13device_kernelIN5flash19enable_sm80_to_sm89INS1_16FlashAttnBwdSm80INS1_25CollectiveMainloopBwdSm80ILi2ELi2EN4cute5tupleIJNS5_1CILi64EEENS7_ILi128EEES9_EEENS_10bfloat16_tEfNS_4arch4Sm80ELb1ELb0ELb0ELb0ELb0ELb0ELb0ELb0ELi2ELi2ELi2ELi2ELb0EEENS1_24CollectiveEpilogueBwdGQAISA_fSD_Li256ELb0ELb0EEENS1_25SingleTileBwdLPTSchedulerILb0ELi128ELb0EEEEEEEEEvNT_6ParamsE,(.L_x_140 - _ZN7cutlass13device_kernelIN5flash19enable_sm80_to_sm89INS1_16FlashAttnBwdSm80INS1_25CollectiveMainloopBwdSm80ILi2ELi2EN4cute5tupleIJNS5_1CILi64EEENS7_ILi128EEES9_EEENS_10bfloat16_tEfNS_4arch4Sm80ELb1ELb0ELb0ELb0ELb0ELb0ELb0ELb0ELi2ELi2ELi2ELi2ELb0EEENS1_24CollectiveEpilogueBwdGQAISA_fSD_Li256ELb0ELb0EEENS1_25SingleTileBwdLPTSchedulerILb0ELi128ELb0EEEEEEEEEvNT_6ParamsE)
        .other          _ZN7cutlass13device_kernelIN5flash19enable_sm80_to_sm89INS1_16FlashAttnBwdSm80INS1_25CollectiveMainloopBwdSm80ILi2ELi2EN4cute5tupleIJNS5_1CILi64EEENS7_ILi128EEES9_EEENS_10bfloat16_tEfNS_4arch4Sm80ELb1ELb0ELb0ELb0ELb0ELb0ELb0ELb0ELi2ELi2ELi2ELi2ELb0EEENS1_24CollectiveEpilogueBwdGQAISA_fSD_Li256ELb0ELb0EEENS1_25SingleTileBwdLPTSchedulerILb0ELi128ELb0EEEEEEEEEvNT_6ParamsE,@"STO_CUDA_ENTRY STV_DEFAULT"
_ZN7cutlass13device_kernelIN5flash19enable_sm80_to_sm89INS1_16FlashAttnBwdSm80INS1_25CollectiveMainloopBwdSm80ILi2ELi2EN4cute5tupleIJNS5_1CILi64EEENS7_ILi128EEES9_EEENS_10bfloat16_tEfNS_4arch4Sm80ELb1ELb0ELb0ELb0ELb0ELb0ELb0ELb0ELi2ELi2ELi2ELi2ELb0EEENS1_24CollectiveEpilogueBwdGQAISA_fSD_Li256ELb0ELb0EEENS1_25SingleTileBwdLPTSchedulerILb0ELi128ELb0EEEEEEEEEvNT_6ParamsE:
[----:B------:R-:W-:Y:S01]  /*0000*/  LDC R1, c[0x0][0x28] ;  /* 0x00000a00ff017b82 */ /* 0x000fe20000000800 */
[----:B------:R-:W-:Y:S05]  /*0010*/  EXIT ;  /* 0x000000000000794d */ /* 0x000fea0003800000 */
.L_x_54:
        /* <DEDUP_REMOVED lines=14> */
.L_x_140:


//--------------------- .text._ZN7cutlass13device_kernelIN5flash19enable_sm80_to_sm89INS1_16FlashAttnBwdSm80INS1_25CollectiveMainloopBwdSm80ILi2ELi2EN4cute5tupleIJNS5_1CILi64EEENS7_ILi128EEES9_EEENS_10bfloat16_tEfNS_4arch4Sm80ELb1ELb0ELb0ELb0ELb1ELb0ELb0ELb0ELi2ELi2ELi2ELi2ELb0EEENS1_24CollectiveEpilogueBwdGQAISA_fSD_Li256ELb0ELb1EEENS1_25SingleTileBwdLPTSchedulerILb0ELi128ELb1EEEEEEEEEvNT_6ParamsE --------------------------
	.section	.text._ZN7cutlass13device_kernelIN5flash19enable_sm80_to_sm89INS1_16FlashAttnBwdSm80INS1_25CollectiveMainloopBwdSm80ILi2ELi2EN4cute5tupleIJNS5_1CILi64EEENS7_ILi128EEES9_EEENS_10bfloat16_tEfNS_4arch4Sm80ELb1ELb0ELb0ELb0ELb1ELb0ELb0ELb0ELi2ELi2ELi2ELi2ELb0EEENS1_24CollectiveEpilogueBwdGQAISA_fSD_Li256ELb0ELb1EEENS1_25SingleTileBwdLPTSchedulerILb0ELi128ELb1EEEEEEEEEvNT_6ParamsE,"ax",@progbits
	.align	128
.text._ZN7cutlass13device_kernelIN5flash19enable_sm80_to_sm89INS1_16FlashAttnBwdSm80INS1_25CollectiveMainloopBwdSm80ILi2ELi2EN4cute5tupleIJNS5_1CILi64EEENS7_ILi128EEES9_EEENS_10bfloat16_tEfNS_4arch4Sm80ELb1ELb0ELb0ELb0ELb1ELb0ELb0ELb0ELi2ELi2ELi2ELi2ELb0EEENS1_24CollectiveEpilogueBwdGQAISA_fSD_Li256ELb0ELb1EEENS1_25SingleTileBwdLPTSchedulerILb0ELi128ELb1EEEEEEEEEvNT_6ParamsE:
        .type           _ZN7cutlass13device_kernelIN5flash19enable_sm80_to_sm89INS1_16FlashAttnBwdSm80INS1_25CollectiveMainloopBwdSm80ILi2ELi2EN4cute5tupleIJNS5_1CILi64EEENS7_ILi128EEES9_EEENS_10bfloat16_tEfNS_4arch4Sm80ELb1ELb0ELb0ELb0ELb1ELb0ELb0ELb0ELi2ELi2ELi2ELi2ELb0EEENS1_24CollectiveEpilogueBwdGQAISA_fSD_Li256ELb0ELb1EEENS1_25SingleTileBwdLPTSchedulerILb0ELi128ELb1EEEEEEEEEvNT_6ParamsE,@function
        .size           _ZN7cutlass13device_kernelIN5flash19enable_sm80_to_sm89INS1_16FlashAttnBwdSm80INS1_25CollectiveMainloopBwdSm80ILi2ELi2EN4cute5tupleIJNS5_1CILi64EEENS7_ILi128EEES9_EEENS_10bfloat16_tEfNS_4arch4Sm80ELb1ELb0ELb0ELb0ELb1ELb0ELb0ELb0ELi2ELi2ELi2ELi2ELb0EEENS1_24CollectiveEpilogueBwdGQAISA_fSD_Li256ELb0ELb1EEENS1_25SingleTileBwdLPTSchedulerILb0ELi128ELb1EEEEEEEEEvNT_6ParamsE,(.L_x_141 - _ZN7cutlass13device_kernelIN5flash19enable_sm80_to_sm89INS1_16FlashAttnBwdSm80INS1_25CollectiveMainloopBwdSm80ILi2ELi2EN4cute5tupleIJNS5_1CILi64EEENS7_ILi128EEES9_EEENS_10bfloat16_tEfNS_4arch4Sm80ELb1ELb0ELb0ELb0ELb1ELb0ELb0ELb0ELi2ELi2ELi2ELi2ELb0EEENS1_24CollectiveEpilogueBwdGQAISA_fSD_Li256ELb0ELb1EEENS1_25SingleTileBwdLPTSchedulerILb0ELi128ELb1EEEEEEEEEvNT_6ParamsE)
        .other          _ZN7cutlass13device_kernelIN5flash19enable_sm80_to_sm89INS1_16FlashAttnBwdSm80INS1_25CollectiveMainloopBwdSm80ILi2ELi2EN4cute5tupleIJNS5_1CILi64EEENS7_ILi128EEES9_EEENS_10bfloat16_tEfNS_4arch4Sm80ELb1ELb0ELb0ELb0ELb1ELb0ELb0ELb0ELi2ELi2ELi2ELi2ELb0EEENS1_24CollectiveEpilogueBwdGQAISA_fSD_Li256ELb0ELb1EEENS1_25SingleTileBwdLPTSchedulerILb0ELi128ELb1EEEEEEEEEvNT_6ParamsE,@"STO_CUDA_ENTRY STV_DEFAULT"
_ZN7cutlass13device_kernelIN5flash19enable_sm80_to_sm89INS1_16FlashAttnBwdSm80INS1_25CollectiveMainloopBwdSm80ILi2ELi2EN4cute5tupleIJNS5_1CILi64EEENS7_ILi128EEES9_EEENS_10bfloat16_tEfNS_4arch4Sm80ELb1ELb0ELb0ELb0ELb1ELb0ELb0ELb0ELi2ELi2ELi2ELi2ELb0EEENS1_24CollectiveEpilogueBwdGQAISA_fSD_Li256ELb0ELb1EEENS1_25SingleTileBwdLPTSchedulerILb0ELi128ELb1EEEEEEEEEvNT_6ParamsE:
[----:B------:R-:W-:Y:S01]  /*0000*/  LDC R1, c[0x0][0x28] ;  /* 0x00000a00ff017b82 */ /* 0x000fe20000000800 */
[----:B------:R-:W-:Y:S05]  /*0010*/  EXIT ;  /* 0x000000000000794d */ /* 0x000fea0003800000 */
.L_x_55:
        /* <DEDUP_REMOVED lines=14> */
.L_x_141:


//--------------------- .text._ZN7cutlass13device_kernelIN5flash22FlashAttnBwdPreprocessIN4cute5tupleIJNS3_1CILi64EEENS5_ILi128EEEEEENS_10bfloat16_tEfNS_4arch4Sm80ELb1ELb0EEEEEvNT_6ParamsE --------------------------
	.section	.text._ZN7cutlass13device_kernelIN5flash22FlashAttnBwdPreprocessIN4cute5tupleIJNS3_1CILi64EEENS5_ILi128EEEEEENS_10bfloat16_tEfNS_4arch4Sm80ELb1ELb0EEEEEvNT_6ParamsE,"ax",@progbits
	.align	128
.text._ZN7cutlass13device_kernelIN5flash22FlashAttnBwdPreprocessIN4cute5tupleIJNS3_1CILi64EEENS5_ILi128EEEEEENS_10bfloat16_tEfNS_4arch4Sm80ELb1ELb0EEEEEvNT_6ParamsE:
        .type           _ZN7cutlass13device_kernelIN5flash22FlashAttnBwdPreprocessIN4cute5tupleIJNS3_1CILi64EEENS5_ILi128EEEEEENS_10bfloat16_tEfNS_4arch4Sm80ELb1ELb0EEEEEvNT_6ParamsE,@function
        .size           _ZN7cutlass13device_kernelIN5flash22FlashAttnBwdPreprocessIN4cute5tupleIJNS3_1CILi64EEENS5_ILi128EEEEEENS_10bfloat16_tEfNS_4arch4Sm80ELb1ELb0EEEEEvNT_6ParamsE,(.L_x_142 - _ZN7cutlass13device_kernelIN5flash22FlashAttnBwdPreprocessIN4cute5tupleIJNS3_1CILi64EEENS5_ILi128EEEEEENS_10bfloat16_tEfNS_4arch4Sm80ELb1ELb0EEEEEvNT_6ParamsE)
        .other          _ZN7cutlass13device_kernelIN5flash22FlashAttnBwdPreprocessIN4cute5tupleIJNS3_1CILi64EEENS5_ILi128EEEEEENS_10bfloat16_tEfNS_4arch4Sm80ELb1ELb0EEEEEvNT_6ParamsE,@"STO_CUDA_ENTRY STV_DEFAULT"
_ZN7cutlass13device_kernelIN5flash22FlashAttnBwdPreprocessIN4cute5tupleIJNS3_1CILi64EEENS5_ILi128EEEEEENS_10bfloat16_tEfNS_4arch4Sm80ELb1ELb0EEEEEvNT_6ParamsE:
[----:B------:R-:W-:Y:S01]  /*0000*/  LDC R1, c[0x0][0x28] ;  /* 0x00000a00ff017b82 */ /* 0x000fe20000000800 */
[----:B------:R-:W0:Y:S07]  /*0010*/  S2R R0, SR_TID.X ;  /* 0x0000000000007919 */ /* 0x000e2e0000002100 */
[----:B------:R-:W1:Y:S01]  /*0020*/  S2UR UR8, SR_CTAID.Y ;  /* 0x00000000000879c3 */ /* 0x000e620000002600 */
[----:B------:R-:W-:Y:S01]  /*0030*/  ULDC UR4, c[0x0][0x218] ;  /* 0x0000860000047ab9 */ /* 0x000fe20000000800 */
[----:B------:R-:W-:Y:S01]  /*0040*/  ULDC UR5, c[0x0][0x21c] ;  /* 0x0000870000057ab9 */ /* 0x000fe20000000800 */
[----:B------:R-:W2:Y:S01]  /*0050*/  S2R R2, SR_CTAID.X ;  /* 0x0000000000027919 */ /* 0x000ea20000002500 */
[----:B------:R-:W-:-:S04]  /*0060*/  ULDC.64 UR6, c[0x0][0x208] ;  /* 0x0000820000067ab9 */ /* 0x000fc80000000a00 */
[----:B------:R-:W3:Y:S08]  /*0070*/  LDC.64 R10, c[0x0][0x230] ;  /* 0x00008c00ff0a7b82 */ /* 0x000ef00000000a00 */
[----:B------:R-:W4:Y:S08]  /*0080*/  S2UR UR9, SR_CTAID.Z ;  /* 0x00000000000979c3 */ /* 0x000f300000002700 */
[----:B------:R-:W4:Y:S01]  /*0090*/  LDC.64 R18, c[0x0][0x250] ;  /* 0x00009400ff127b82 */ /* 0x000f220000000a00 */
[----:B-1----:R-:W-:Y:S01]  /*00a0*/  USHF.R.S32.HI UR10, URZ, 0x1f, UR8 ;  /* 0x0000001f3f0a7899 */ /* 0x002fe20008011408 */
[----:B0-----:R-:W-:-:S06]  /*00b0*/  SHF.R.S32.HI R3, RZ, 0x1f, R0 ;  /* 0x0000001fff037819 */ /* 0x001fcc0000011400 */
[----:B------:R-:W0:Y:S01]  /*00c0*/  LDC.64 R40, c[0x0][0x238] ;  /* 0x00008e00ff287b82 */ /* 0x000e220000000a00 */
[----:B---3--:R-:W-:Y:S01]  /*00d0*/  IMAD R4, R10, UR10, RZ ;  /* 0x0000000a0a047c24 */ /* 0x008fe2000f8e02ff */
[----:B------:R-:W-:Y:S01]  /*00e0*/  LEA.HI R46, R3, R0, RZ, 0x4 ;  /* 0x00000000032e7211 */ /* 0x000fe200078f20ff */
[----:B--2---:R-:W-:Y:S02]  /*00f0*/  IMAD.SHL.U32 R44, R2, 0x40, RZ ;  /* 0x00000040022c7824 */ /* 0x004fe400078e00ff */
[----:B------:R-:W-:Y:S01]  /*0100*/  IMAD R11, R11, UR8, R4 ;  /* 0x000000080b0b7c24 */ /* 0x000fe2000f8e0204 */
[----:B------:R-:W-:Y:S02]  /*0110*/  LOP3.LUT R5, R46, 0xfffffff0, RZ, 0xc0, !PT ;  /* 0xfffffff02e057812 */ /* 0x000fe400078ec0ff */
[----:B------:R-:W1:Y:S01]  /*0120*/  LDC.64 R42, c[0x0][0x258] ;  /* 0x00009600ff2a7b82 */ /* 0x000e620000000a00 */
[----:B------:R-:W-:Y:S01]  /*0130*/  IADD3 R3, -R44, UR4, RZ ;  /* 0x000000042c037c10 */ /* 0x000fe2000fffe1ff */
[----:B----4-:R-:W-:Y:S01]  /*0140*/  USHF.R.S32.HI UR11, URZ, 0x1f, UR9 ;  /* 0x0000001f3f0b7899 */ /* 0x010fe20008011409 */
[----:B------:R-:W-:Y:S01]  /*0150*/  SHF.R.S32.HI R46, RZ, 0x4, R46 ;  /* 0x00000004ff2e7819 */ /* 0x000fe2000001142e */
[----:B------:R-:W-:-:S03]  /*0160*/  IMAD.IADD R5, R0, 0x1, -R5 ;  /* 0x0000000100057824 */ /* 0x000fc600078e0a05 */
[C---:B------:R-:W-:Y:S01]  /*0170*/  ISETP.GE.AND P1, PT, R46.reuse, R3, PT ;  /* 0x000000032e00720c */ /* 0x040fe20003f26270 */
[----:B------:R-:W-:Y:S01]  /*0180*/  VIADD R4, R46, 0x10 ;  /* 0x000000102e047836 */ /* 0x000fe20000000000 */
[----:B------:R-:W-:Y:S01]  /*0190*/  SHF.L.U32 R8, R5, 0x3, RZ ;  /* 0x0000000305087819 */ /* 0x000fe200000006ff */
[----:B------:R-:W-:Y:S01]  /*01a0*/  IMAD R16, R18, UR10, RZ ;  /* 0x0000000a12107c24 */ /* 0x000fe2000f8e02ff */
[--C-:B------:R-:W-:Y:S02]  /*01b0*/  SHF.R.S32.HI R47, RZ, 0x1f, R46.reuse ;  /* 0x0000001fff2f7819 */ /* 0x100fe4000001142e */
[C---:B------:R-:W-:Y:S02]  /*01c0*/  ISETP.LT.AND P3, PT, R8.reuse, UR5, !P1 ;  /* 0x0000000508007c0c */ /* 0x040fe4000cf61270 */
[----:B------:R-:W-:Y:S01]  /*01d0*/  ISETP.GE.AND P0, PT, R8, UR5, PT ;  /* 0x0000000508007c0c */ /* 0x000fe2000bf06270 */
[----:B------:R-:W-:Y:S01]  /*01e0*/  IMAD.WIDE R48, R2, 0x40, R46 ;  /* 0x0000004002307825 */ /* 0x000fe200078e022e */
[----:B------:R-:W-:-:S02]  /*01f0*/  SHF.R.S32.HI R9, RZ, 0x1f, R8 ;  /* 0x0000001fff097819 */ /* 0x000fc40000011408 */
[----:B------:R-:W-:Y:S01]  /*0200*/  ISETP.LT.AND P2, PT, R4, R3, !P0 ;  /* 0x000000030400720c */ /* 0x000fe20004741270 */
[----:B------:R-:W-:-:S06]  /*0210*/  IMAD.WIDE.U32 R6, R10, UR8, R8 ;  /* 0x000000080a067c25 */ /* 0x000fcc000f8e0008 */
[----:B------:R-:W2:Y:S01]  /*0220*/  @P3 LDC.64 R14, c[0x0][0x228] ;  /* 0x00008a00ff0e3b82 */ /* 0x000ea20000000a00 */
[----:B0-----:R-:W-:Y:S02]  /*0230*/  IMAD R10, R40, UR11, RZ ;  /* 0x0000000b280a7c24 */ /* 0x001fe4000f8e02ff */
[----:B------:R-:W-:Y:S02]  /*0240*/  IMAD.IADD R7, R7, 0x1, R11 ;  /* 0x0000000107077824 */ /* 0x000fe400078e020b */
[----:B------:R-:W-:Y:S01]  /*0250*/  IMAD R11, R19, UR8, R16 ;  /* 0x00000008130b7c24 */ /* 0x000fe2000f8e0210 */
[----:B------:R-:W-:Y:S01]  /*0260*/  @P2 IADD3 R29, P4, R48, 0x10, RZ ;  /* 0x00000010301d2810 */ /* 0x000fe20007f9e0ff */
[----:B------:R-:W-:Y:S01]  /*0270*/  IMAD.WIDE.U32 R8, R18, UR8, R8 ;  /* 0x0000000812087c25 */ /* 0x000fe2000f8e0008 */
[----:B------:R-:W0:Y:S03]  /*0280*/  @P3 LDC.64 R12, c[0x0][0x248] ;  /* 0x00009200ff0c3b82 */ /* 0x000e260000000a00 */
[----:B------:R-:W-:Y:S01]  /*0290*/  IMAD R17, R41, UR9, R10 ;  /* 0x0000000929117c24 */ /* 0x000fe2000f8e020a */
[----:B------:R-:W-:Y:S01]  /*02a0*/  IADD3 R9, R9, R11, RZ ;  /* 0x0000000b09097210 */ /* 0x000fe20007ffe0ff */
[----:B------:R-:W-:-:S03]  /*02b0*/  IMAD.WIDE.U32 R40, R40, UR9, R6 ;  /* 0x0000000928287c25 */ /* 0x000fc6000f8e0006 */
[----:B------:R-:W3:Y:S01]  /*02c0*/  @P2 LDC.64 R6, c[0x0][0x228] ;  /* 0x00008a00ff062b82 */ /* 0x000ee20000000a00 */
[----:B-1----:R-:W-:Y:S02]  /*02d0*/  IMAD R16, R42, UR11, RZ ;  /* 0x0000000b2a107c24 */ /* 0x002fe4000f8e02ff */
[----:B------:R-:W-:Y:S01]  /*02e0*/  IMAD.IADD R41, R41, 0x1, R17 ;  /* 0x0000000129297824 */ /* 0x000fe200078e0211 */
[----:B------:R-:W-:Y:S01]  /*02f0*/  @P2 IADD3 R17, P5, R48, 0x10, RZ ;  /* 0x0000001030112810 */ /* 0x000fe20007fbe0ff */
[----:B------:R-:W-:Y:S02]  /*0300*/  IMAD R19, R43, UR9, R16 ;  /* 0x000000092b137c24 */ /* 0x000fe4000f8e0210 */
[----:B------:R-:W-:Y:S01]  /*0310*/  IMAD.WIDE.U32 R42, R42, UR9, R8 ;  /* 0x000000092a2a7c25 */ /* 0x000fe2000f8e0008 */
[----:B------:R-:W1:Y:S03]  /*0320*/  @P3 LDC.64 R10, c[0x0][0x240] ;  /* 0x00009000ff0a3b82 */ /* 0x000e660000000a00 */
[----:B--2---:R-:W-:-:S02]  /*0330*/  @P3 IMAD R16, R49, R14, RZ ;  /* 0x0000000e31103224 */ /* 0x004fc400078e02ff */
[----:B------:R-:W-:Y:S01]  /*0340*/  IMAD.IADD R43, R43, 0x1, R19 ;  /* 0x000000012b2b7824 */ /* 0x000fe200078e0213 */
[----:B------:R-:W-:Y:S01]  /*0350*/  @P2 IADD3.X R19, RZ, R49, RZ, P5, !PT ;  /* 0x00000031ff132210 */ /* 0x000fe20002ffe4ff */
[C---:B------:R-:W-:Y:S01]  /*0360*/  @P3 IMAD R23, R48.reuse, R15, R16 ;  /* 0x0000000f30173224 */ /* 0x040fe200078e0210 */
[----:B------:R-:W2:Y:S01]  /*0370*/  @P3 LDC.64 R20, c[0x0][0x210] ;  /* 0x00008400ff143b82 */ /* 0x000ea20000000a00 */
[----:B0-----:R-:W-:Y:S02]  /*0380*/  @P3 IMAD R16, R49, R12, RZ ;  /* 0x0000000c31103224 */ /* 0x001fe400078e02ff */
[----:B------:R-:W-:-:S04]  /*0390*/  @P3 IMAD.WIDE.U32 R14, R48, R14, R40 ;  /* 0x0000000e300e3225 */ /* 0x000fc800078e0028 */
[C---:B------:R-:W-:Y:S01]  /*03a0*/  @P3 IMAD R25, R48.reuse, R13, R16 ;  /* 0x0000000d30193224 */ /* 0x040fe200078e0210 */
[----:B------:R-:W0:Y:S01]  /*03b0*/  @P2 LDC.64 R8, c[0x0][0x248] ;  /* 0x00009200ff082b82 */ /* 0x000e220000000a00 */
[----:B------:R-:W-:-:S04]  /*03c0*/  @P3 IMAD.WIDE.U32 R12, R48, R12, R42 ;  /* 0x0000000c300c3225 */ /* 0x000fc800078e002a */
[----:B------:R-:W-:Y:S01]  /*03d0*/  @P3 IMAD.IADD R13, R13, 0x1, R25 ;  /* 0x000000010d0d3824 */ /* 0x000fe200078e0219 */
[----:B------:R-:W-:Y:S01]  /*03e0*/  @P2 MOV R25, R43 ;  /* 0x0000002b00192202 */ /* 0x000fe20000000f00 */
[----:B---3--:R-:W-:Y:S01]  /*03f0*/  @P2 IMAD R16, R19, R6, RZ ;  /* 0x0000000613102224 */ /* 0x008fe200078e02ff */
[C---:B-1----:R-:W-:Y:S01]  /*0400*/  @P3 LEA R10, P6, R12.reuse, R10, 0x1 ;  /* 0x0000000a0c0a3211 */ /* 0x042fe200078c08ff */
[----:B------:R-:W-:Y:S01]  /*0410*/  @P3 IMAD.IADD R15, R15, 0x1, R23 ;  /* 0x000000010f0f3824 */ /* 0x000fe200078e0217 */
[----:B------:R-:W-:Y:S01]  /*0420*/  @P2 IADD3.X R19, RZ, R49, RZ, P4, !PT ;  /* 0x00000031ff132210 */ /* 0x000fe200027fe4ff */
[----:B------:R-:W-:Y:S01]  /*0430*/  @P2 IMAD.MOV.U32 R22, RZ, RZ, R40 ;  /* 0x000000ffff162224 */ /* 0x000fe200078e0028 */
[----:B------:R-:W-:Y:S01]  /*0440*/  @P3 LEA.HI.X R11, R12, R11, R13, 0x1, P6 ;  /* 0x0000000b0c0b3211 */ /* 0x000fe200030f0c0d */
[----:B------:R-:W-:Y:S01]  /*0450*/  @P2 IMAD R7, R17, R7, R16 ;  /* 0x0000000711072224 */ /* 0x000fe200078e0210 */
[----:B------:R-:W-:Y:S01]  /*0460*/  @P2 MOV R23, R41 ;  /* 0x0000002900172202 */ /* 0x000fe20000000f00 */
[----:B------:R-:W1:Y:S01]  /*0470*/  @P2 LDC.64 R52, c[0x0][0x210] ;  /* 0x00008400ff342b82 */ /* 0x000e620000000a00 */
[----:B--2---:R-:W-:Y:S01]  /*0480*/  @P3 LEA R20, P5, R14, R20, 0x1 ;  /* 0x000000140e143211 */ /* 0x004fe200078a08ff */
[----:B------:R-:W-:-:S02]  /*0490*/  @P2 IMAD.MOV.U32 R24, RZ, RZ, R42 ;  /* 0x000000ffff182224 */ /* 0x000fc400078e002a */
[----:B------:R-:W-:Y:S01]  /*04a0*/  @P2 IMAD.WIDE.U32 R22, R17, R6, R22 ;  /* 0x0000000611162225 */ /* 0x000fe200078e0016 */
[----:B------:R-:W-:Y:S02]  /*04b0*/  @P3 LEA.HI.X R21, R14, R21, R15, 0x1, P5 ;  /* 0x000000150e153211 */ /* 0x000fe400028f0c0f */
[----:B------:R-:W-:Y:S02]  /*04c0*/  CS2R R14, SRZ ;  /* 0x00000000000e7805 */ /* 0x000fe4000001ff00 */
[----:B------:R-:W-:Y:S01]  /*04d0*/  CS2R R16, SRZ ;  /* 0x0000000000107805 */ /* 0x000fe2000001ff00 */
[----:B------:R-:W2:Y:S01]  /*04e0*/  @P2 LDC.64 R56, c[0x0][0x240] ;  /* 0x00009000ff382b82 */ /* 0x000ea20000000a00 */
[-C--:B0-----:R-:W-:Y:S01]  /*04f0*/  @P2 IMAD R12, R19, R8.reuse, RZ ;  /* 0x00000008130c2224 */ /* 0x081fe200078e02ff */
[----:B------:R-:W-:Y:S01]  /*0500*/  CS2R R18, SRZ ;  /* 0x0000000000127805 */ /* 0x000fe2000001ff00 */
[----:B------:R-:W-:-:S04]  /*0510*/  @P2 IMAD.WIDE.U32 R24, R29, R8, R24 ;  /* 0x000000081d182225 */ /* 0x000fc800078e0018 */
[----:B------:R-:W-:Y:S01]  /*0520*/  @P2 IMAD R27, R29, R9, R12 ;  /* 0x000000091d1b2224 */ /* 0x000fe200078e020c */
[----:B------:R-:W-:Y:S01]  /*0530*/  CS2R R12, SRZ ;  /* 0x00000000000c7805 */ /* 0x000fe2000001ff00 */
[----:B------:R-:W-:Y:S01]  /*0540*/  VIADD R6, R46, 0x20 ;  /* 0x000000202e067836 */ /* 0x000fe20000000000 */
[----:B------:R-:W3:Y:S04]  /*0550*/  @P3 LDG.E.128 R16, desc[UR6][R10.64] ;  /* 0x000000060a103981 */ /* 0x000ee8000c1e1d00 */
[----:B------:R0:W4:Y:S01]  /*0560*/  @P3 LDG.E.128 R12, desc[UR6][R20.64] ;  /* 0x00000006140c3981 */ /* 0x000122000c1e1d00 */
[----:B------:R-:W-:Y:S01]  /*0570*/  ISETP.LT.AND P3, PT, R6, R3, !P0 ;  /* 0x000000030600720c */ /* 0x000fe20004761270 */
[----:B------:R-:W-:Y:S01]  /*0580*/  @P2 IMAD.IADD R9, R23, 0x1, R7 ;  /* 0x0000000117092824 */ /* 0x000fe200078e0207 */
[----:B------:R-:W-:-:S02]  /*0590*/  IADD3 R8, R46, 0x30, RZ ;  /* 0x000000302e087810 */ /* 0x000fc40007ffe0ff */
[----:B-1----:R-:W-:Y:S02]  /*05a0*/  @P2 LEA R52, P4, R22, R52, 0x1 ;  /* 0x0000003416342211 */ /* 0x002fe400078808ff */
[----:B------:R-:W-:Y:S02]  /*05b0*/  @P2 IADD3 R7, R25, R27, RZ ;  /* 0x0000001b19072210 */ /* 0x000fe40007ffe0ff */
[----:B--2---:R-:W-:-:S05]  /*05c0*/  @P2 LEA R56, P5, R24, R56, 0x1 ;  /* 0x0000003818382211 */ /* 0x004fca00078a08ff */
[----:B------:R-:W1:Y:S01]  /*05d0*/  @P3 LDC.64 R34, c[0x0][0x228] ;  /* 0x00008a00ff223b82 */ /* 0x000e620000000a00 */
[----:B------:R-:W-:Y:S02]  /*05e0*/  ISETP.LT.AND P0, PT, R8, R3, !P0 ;  /* 0x000000030800720c */ /* 0x000fe40004701270 */
[----:B0-----:R-:W-:Y:S02]  /*05f0*/  CS2R R20, SRZ ;  /* 0x0000000000147805 */ /* 0x001fe4000001ff00 */
[----:B------:R-:W-:Y:S02]  /*0600*/  @P2 LEA.HI.X R53, R22, R53, R9, 0x1, P4 ;  /* 0x0000003516352211 */ /* 0x000fe400020f0c09 */
[----:B------:R-:W-:Y:S02]  /*0610*/  CS2R R22, SRZ ;  /* 0x0000000000167805 */ /* 0x000fe4000001ff00 */
[----:B------:R-:W-:Y:S02]  /*0620*/  @P2 LEA.HI.X R57, R24, R57, R7, 0x1, P5 ;  /* 0x0000003918392211 */ /* 0x000fe400028f0c07 */
[----:B------:R-:W-:-:S02]  /*0630*/  CS2R R24, SRZ ;  /* 0x0000000000187805 */ /* 0x000fc4000001ff00 */
[----:B------:R-:W-:Y:S01]  /*0640*/  CS2R R26, SRZ ;  /* 0x00000000001a7805 */ /* 0x000fe2000001ff00 */
[----:B------:R-:W0:Y:S01]  /*0650*/  @P3 LDC.64 R36, c[0x0][0x248] ;  /* 0x00009200ff243b82 */ /* 0x000e220000000a00 */
[----:B------:R2:W4:Y:S04]  /*0660*/  @P2 LDG.E.128 R20, desc[UR6][R52.64] ;  /* 0x0000000634142981 */ /* 0x000528000c1e1d00 */
[----:B------:R1:W4:Y:S01]  /*0670*/  @P2 LDG.E.128 R24, desc[UR6][R56.64] ;  /* 0x0000000638182981 */ /* 0x000322000c1e1d00 */
[C---:B------:R-:W-:Y:S02]  /*0680*/  @P3 IADD3 R55, P2, R48.reuse, 0x20, RZ ;  /* 0x0000002030373810 */ /* 0x040fe40007f5e0ff */
[----:B------:R-:W0:Y:S01]  /*0690*/  @P0 LDC.64 R38, c[0x0][0x228] ;  /* 0x00008a00ff260b82 */ /* 0x000e220000000a00 */
[----:B------:R-:W-:-:S02]  /*06a0*/  @P0 IADD3 R51, P4, R48, 0x30, RZ ;  /* 0x0000003030330810 */ /* 0x000fc40007f9e0ff */
[C---:B------:R-:W-:Y:S01]  /*06b0*/  @P3 IADD3 R50, P5, R48.reuse, 0x20, RZ ;  /* 0x0000002030323810 */ /* 0x040fe20007fbe0ff */
[--C-:B------:R-:W-:Y:S01]  /*06c0*/  @P3 IMAD.X R59, RZ, RZ, R49.reuse, P2 ;  /* 0x000000ffff3b3224 */ /* 0x100fe200010e0631 */
[----:B------:R-:W-:Y:S01]  /*06d0*/  @P0 IADD3 R7, P6, R48, 0x30, RZ ;  /* 0x0000003030070810 */ /* 0x000fe20007fde0ff */
[----:B--2---:R-:W-:Y:S01]  /*06e0*/  @P0 IMAD.X R53, RZ, RZ, R49, P4 ;  /* 0x000000ffff350224 */ /* 0x004fe200020e0631 */
[-C--:B------:R-:W-:Y:S01]  /*06f0*/  @P3 IADD3.X R61, RZ, R49.reuse, RZ, P5, !PT ;  /* 0x00000031ff3d3210 */ /* 0x080fe20002ffe4ff */
[----:B-1----:R-:W-:Y:S01]  /*0700*/  @P3 IMAD R54, R59, R34, RZ ;  /* 0x000000223b363224 */ /* 0x002fe200078e02ff */
[----:B------:R-:W-:Y:S01]  /*0710*/  @P0 IADD3.X R9, RZ, R49, RZ, P6, !PT ;  /* 0x00000031ff090210 */ /* 0x000fe200037fe4ff */
[----:B------:R-:W1:Y:S01]  /*0720*/  @P3 LDC.64 R10, c[0x0][0x210] ;  /* 0x00008400ff0a3b82 */ /* 0x000e620000000a00 */
[----:B------:R-:W-:Y:S01]  /*0730*/  @P3 MOV R49, R41 ;  /* 0x0000002900313202 */ /* 0x000fe20000000f00 */
[----:B------:R-:W-:Y:S02]  /*0740*/  @P3 IMAD.MOV.U32 R48, RZ, RZ, R40 ;  /* 0x000000ffff303224 */ /* 0x000fe400078e0028 */
[----:B------:R-:W-:-:S04]  /*0750*/  @P3 IMAD R57, R55, R35, R54 ;  /* 0x0000002337393224 */ /* 0x000fc800078e0236 */
[----:B------:R-:W2:Y:S01]  /*0760*/  @P0 LDC.64 R28, c[0x0][0x210] ;  /* 0x00008400ff1c0b82 */ /* 0x000ea20000000a00 */
[----:B------:R-:W-:Y:S01]  /*0770*/  @P3 IMAD.WIDE.U32 R34, R55, R34, R48 ;  /* 0x0000002237223225 */ /* 0x000fe200078e0030 */
[----:B------:R-:W-:-:S06]  /*0780*/  @P3 MOV R49, R43 ;  /* 0x0000002b00313202 */ /* 0x000fcc0000000f00 */
[----:B------:R-:W2:Y:S01]  /*0790*/  @P0 LDC.64 R32, c[0x0][0x248] ;  /* 0x00009200ff200b82 */ /* 0x000ea20000000a00 */
[----:B0-----:R-:W-:Y:S02]  /*07a0*/  @P3 IMAD R52, R61, R36, RZ ;  /* 0x000000243d343224 */ /* 0x001fe400078e02ff */
[----:B------:R-:W-:Y:S02]  /*07b0*/  @P3 IMAD.MOV.U32 R48, RZ, RZ, R42 ;  /* 0x000000ffff303224 */ /* 0x000fe400078e002a */
[----:B------:R-:W-:-:S03]  /*07c0*/  @P3 IMAD R55, R50, R37, R52 ;  /* 0x0000002532373224 */ /* 0x000fc600078e0234 */
[----:B------:R-:W0:Y:S01]  /*07d0*/  @P3 LDC.64 R30, c[0x0][0x240] ;  /* 0x00009000ff1e3b82 */ /* 0x000e220000000a00 */
[----:B------:R-:W-:-:S07]  /*07e0*/  @P3 IMAD.WIDE.U32 R48, R50, R36, R48 ;  /* 0x0000002432303225 */ /* 0x000fce00078e0030 */
[----:B------:R-:W0:Y:S01]  /*07f0*/  @P0 LDC.64 R36, c[0x0][0x240] ;  /* 0x00009000ff240b82 */ /* 0x000e220000000a00 */
[-C--:B------:R-:W-:Y:S02]  /*0800*/  @P0 IMAD R52, R53, R38.reuse, RZ ;  /* 0x0000002635340224 */ /* 0x080fe400078e02ff */
[----:B------:R-:W-:-:S04]  /*0810*/  @P0 IMAD.WIDE.U32 R40, R51, R38, R40 ;  /* 0x0000002633280225 */ /* 0x000fc800078e0028 */
[----:B------:R-:W-:Y:S01]  /*0820*/  @P0 IMAD R39, R51, R39, R52 ;  /* 0x0000002733270224 */ /* 0x000fe200078e0234 */
[----:B-1----:R-:W-:Y:S02]  /*0830*/  @P3 LEA R52, P2, R34, R10, 0x1 ;  /* 0x0000000a22343211 */ /* 0x002fe400078408ff */
[----:B--2---:R-:W-:Y:S01]  /*0840*/  @P0 LEA R10, P4, R40, R28, 0x1 ;  /* 0x0000001c280a0211 */ /* 0x004fe200078808ff */
[-C--:B------:R-:W-:Y:S02]  /*0850*/  @P0 IMAD R28, R9, R32.reuse, RZ ;  /* 0x00000020091c0224 */ /* 0x080fe400078e02ff */
[----:B------:R-:W-:Y:S02]  /*0860*/  @P3 IMAD.IADD R57, R35, 0x1, R57 ;  /* 0x0000000123393824 */ /* 0x000fe400078e0239 */
[C---:B------:R-:W-:Y:S02]  /*0870*/  @P0 IMAD R9, R7.reuse, R33, R28 ;  /* 0x0000002107090224 */ /* 0x040fe400078e021c */
[----:B------:R-:W-:Y:S01]  /*0880*/  @P0 IMAD.WIDE.U32 R42, R7, R32, R42 ;  /* 0x00000020072a0225 */ /* 0x000fe200078e002a */
[----:B------:R-:W-:-:S02]  /*0890*/  @P3 IADD3 R55, R49, R55, RZ ;  /* 0x0000003731373210 */ /* 0x000fc40007ffe0ff */
[----:B0-----:R-:W-:Y:S01]  /*08a0*/  @P3 LEA R50, P5, R48, R30, 0x1 ;  /* 0x0000001e30323211 */ /* 0x001fe200078a08ff */
[----:B------:R-:W-:Y:S01]  /*08b0*/  @P0 IMAD.IADD R39, R41, 0x1, R39 ;  /* 0x0000000129270824 */ /* 0x000fe200078e0227 */
[----:B------:R-:W-:Y:S02]  /*08c0*/  @P3 LEA.HI.X R53, R34, R11, R57, 0x1, P2 ;  /* 0x0000000b22353211 */ /* 0x000fe400010f0c39 */
[----:B------:R-:W-:Y:S02]  /*08d0*/  @P0 IADD3 R7, R43, R9, RZ ;  /* 0x000000092b070210 */ /* 0x000fe40007ffe0ff */
[----:B------:R-:W-:Y:S02]  /*08e0*/  @P0 LEA R54, P2, R42, R36, 0x1 ;  /* 0x000000242a360211 */ /* 0x000fe400078408ff */
[----:B------:R-:W-:Y:S02]  /*08f0*/  @P0 LEA.HI.X R11, R40, R29, R39, 0x1, P4 ;  /* 0x0000001d280b0211 */ /* 0x000fe400020f0c27 */
[----:B------:R-:W-:-:S02]  /*0900*/  CS2R R28, SRZ ;  /* 0x00000000001c7805 */ /* 0x000fc4000001ff00 */
[----:B------:R-:W-:Y:S02]  /*0910*/  @P3 LEA.HI.X R51, R48, R31, R55, 0x1, P5 ;  /* 0x0000001f30333211 */ /* 0x000fe400028f0c37 */
[----:B------:R-:W-:Y:S02]  /*0920*/  CS2R R30, SRZ ;  /* 0x00000000001e7805 */ /* 0x000fe4000001ff00 */
[----:B------:R-:W-:Y:S02]  /*0930*/  CS2R R32, SRZ ;  /* 0x0000000000207805 */ /* 0x000fe4000001ff00 */
[----:B------:R-:W-:Y:S02]  /*0940*/  CS2R R34, SRZ ;  /* 0x0000000000227805 */ /* 0x000fe4000001ff00 */
[----:B------:R-:W-:Y:S02]  /*0950*/  @P0 LEA.HI.X R55, R42, R37, R7, 0x1, P2 ;  /* 0x000000252a370211 */ /* 0x000fe400010f0c07 */
[----:B------:R-:W-:-:S02]  /*0960*/  CS2R R36, SRZ ;  /* 0x0000000000247805 */ /* 0x000fc4000001ff00 */
[----:B------:R-:W-:Y:S02]  /*0970*/  CS2R R38, SRZ ;  /* 0x0000000000267805 */ /* 0x000fe4000001ff00 */
[----:B------:R-:W-:Y:S02]  /*0980*/  CS2R R40, SRZ ;  /* 0x0000000000287805 */ /* 0x000fe4000001ff00 */
[----:B------:R-:W-:Y:S01]  /*0990*/  CS2R R42, SRZ ;  /* 0x00000000002a7805 */ /* 0x000fe2000001ff00 */
[----:B------:R-:W2:Y:S04]  /*09a0*/  @P3 LDG.E.128 R28, desc[UR6][R52.64] ;  /* 0x00000006341c3981 */ /* 0x000ea8000c1e1d00 */
[----:B------:R-:W2:Y:S04]  /*09b0*/  @P3 LDG.E.128 R32, desc[UR6][R50.64] ;  /* 0x0000000632203981 */ /* 0x000ea8000c1e1d00 */
[----:B------:R-:W2:Y:S04]  /*09c0*/  @P0 LDG.E.128 R36, desc[UR6][R10.64] ;  /* 0x000000060a240981 */ /* 0x000ea8000c1e1d00 */
[----:B------:R0:W2:Y:S01]  /*09d0*/  @P0 LDG.E.128 R40, desc[UR6][R54.64] ;  /* 0x0000000636280981 */ /* 0x0000a2000c1e1d00 */
[----:B------:R-:W-:-:S04]  /*09e0*/  ISETP.GT.AND P0, PT, R0, 0x3f, PT ;  /* 0x0000003f0000780c */ /* 0x000fc80003f04270 */
[----:B------:R-:W-:-:S13]  /*09f0*/  ISETP.GE.OR P2, PT, R0, R3, P0 ;  /* 0x000000030000720c */ /* 0x000fda0000746670 */
[----:B0-----:R-:W-:Y:S02]  /*0a00*/  @!P2 SHF.R.S32.HI R55, RZ, 0x1f, R0 ;  /* 0x0000001fff37a819 */ /* 0x001fe40000011400 */
[----:B---3--:R-:W-:Y:S02]  /*0a10*/  LOP3.LUT R48, R16, 0xffff0000, RZ, 0xc0, !PT ;  /* 0xffff000010307812 */ /* 0x008fe400078ec0ff */
[C---:B----4-:R-:W-:Y:S01]  /*0a20*/  LOP3.LUT R7, R12.reuse, 0xffff0000, RZ, 0xc0, !PT ;  /* 0xffff00000c077812 */ /* 0x050fe200078ec0ff */
[----:B------:R-:W-:Y:S01]  /*0a30*/  IMAD.U32 R12, R12, 0x10000, RZ ;  /* 0x000100000c0c7824 */ /* 0x000fe200078e00ff */
[----:B------:R-:W-:-:S03]  /*0a40*/  SHF.L.U32 R9, R16, 0x10, RZ ;  /* 0x0000001010097819 */ /* 0x000fc600000006ff */
[----:B------:R-:W-:Y:S02]  /*0a50*/  FMUL.FTZ R51, R7, R48 ;  /* 0x0000003007337220 */ /* 0x000fe40000410000 */
[----:B------:R-:W0:Y:S01]  /*0a60*/  @!P2 LDC.64 R48, c[0x0][0x290] ;  /* 0x0000a400ff30ab82 */ /* 0x000e220000000a00 */
[----:B------:R-:W-:Y:S01]  /*0a70*/  SHF.L.U32 R10, R17, 0x10, RZ ;  /* 0x00000010110a7819 */ /* 0x000fe200000006ff */
[C---:B------:R-:W-:Y:S02]  /*0a80*/  IMAD.U32 R7, R13.reuse, 0x10000, RZ ;  /* 0x000100000d077824 */ /* 0x040fe400078e00ff */
[----:B------:R-:W-:Y:S01]  /*0a90*/  FFMA.FTZ R16, R12, R9, R51 ;  /* 0x000000090c107223 */ /* 0x000fe20000010033 */
[----:B------:R-:W-:Y:S02]  /*0aa0*/  LOP3.LUT R13, R13, 0xffff0000, RZ, 0xc0, !PT ;  /* 0xffff00000d0d7812 */ /* 0x000fe400078ec0ff */
[----:B------:R-:W-:Y:S01]  /*0ab0*/  LOP3.LUT R12, R17, 0xffff0000, RZ, 0xc0, !PT ;  /* 0xffff0000110c7812 */ /* 0x000fe200078ec0ff */
[----:B------:R-:W-:Y:S01]  /*0ac0*/  FFMA.FTZ R16, R7, R10, R16 ;  /* 0x0000000a07107223 */ /* 0x000fe20000010010 */
[----:B------:R-:W-:Y:S01]  /*0ad0*/  SHF.L.U32 R11, R18, 0x10, RZ ;  /* 0x00000010120b7819 */ /* 0x000fe200000006ff */
[----:B------:R-:W-:-:S02]  /*0ae0*/  IMAD.U32 R10, R14, 0x10000, RZ ;  /* 0x000100000e0a7824 */ /* 0x000fc400078e00ff */
[----:B------:R-:W-:Y:S01]  /*0af0*/  FFMA.FTZ R13, R13, R12, R16 ;  /* 0x0000000c0d0d7223 */ /* 0x000fe20000010010 */
[C---:B------:R-:W-:Y:S01]  /*0b00*/  IMAD.U32 R9, R15.reuse, 0x10000, RZ ;  /* 0x000100000f097824 */ /* 0x040fe200078e00ff */
[----:B------:R-:W-:Y:S02]  /*0b10*/  LOP3.LUT R7, R15, 0xffff0000, RZ, 0xc0, !PT ;  /* 0xffff00000f077812 */ /* 0x000fe400078ec0ff */
[----:B------:R-:W-:Y:S01]  /*0b20*/  FFMA.FTZ R51, R10, R11, R13 ;  /* 0x0000000b0a337223 */ /* 0x000fe2000001000d */
[----:B------:R-:W-:Y:S01]  /*0b30*/  LOP3.LUT R10, R20, 0xffff0000, RZ, 0xc0, !PT ;  /* 0xffff0000140a7812 */ /* 0x000fe200078ec0ff */
[----:B------:R-:W1:Y:S01]  /*0b40*/  @!P2 LDC.64 R12, c[0x0][0x298] ;  /* 0x0000a600ff0cab82 */ /* 0x000e620000000a00 */
[C---:B------:R-:W-:Y:S01]  /*0b50*/  LOP3.LUT R15, R24.reuse, 0xffff0000, RZ, 0xc0, !PT ;  /* 0xffff0000180f7812 */ /* 0x040fe200078ec0ff */
[----:B------:R-:W-:Y:S01]  /*0b60*/  IMAD.U32 R11, R24, 0x10000, RZ ;  /* 0x00010000180b7824 */ /* 0x000fe200078e00ff */
[----:B------:R-:W-:-:S03]  /*0b70*/  SHF.L.U32 R20, R20, 0x10, RZ ;  /* 0x0000001014147819 */ /* 0x000fc600000006ff */
[----:B------:R-:W-:Y:S01]  /*0b80*/  FMUL.FTZ R53, R10, R15 ;  /* 0x0000000f0a357220 */ /* 0x000fe20000410000 */
[----:B0-----:R-:W-:Y:S01]  /*0b90*/  @!P2 IMAD R10, R48, UR10, RZ ;  /* 0x0000000a300aac24 */ /* 0x001fe2000f8e02ff */
[----:B------:R-:W-:Y:S02]  /*0ba0*/  LOP3.LUT R16, R14, 0xffff0000, RZ, 0xc0, !PT ;  /* 0xffff00000e107812 */ /* 0x000fe400078ec0ff */
[----:B------:R-:W-:Y:S01]  /*0bb0*/  FFMA.FTZ R50, R20, R11, R53 ;  /* 0x0000000b14327223 */ /* 0x000fe20000010035 */
[----:B------:R-:W-:Y:S02]  /*0bc0*/  @!P2 IMAD R49, R49, UR8, R10 ;  /* 0x000000083131ac24 */ /* 0x000fe4000f8e020a */
[----:B------:R-:W0:Y:S01]  /*0bd0*/  @!P2 LDC.64 R10, c[0x0][0x288] ;  /* 0x0000a200ff0aab82 */ /* 0x000e220000000a00 */
[----:B------:R-:W-:Y:S02]  /*0be0*/  @!P2 IADD3 R14, P3, R44, R0, RZ ;  /* 0x000000002c0ea210 */ /* 0x000fe40007f7e0ff */
[----:B------:R-:W-:-:S02]  /*0bf0*/  LOP3.LUT R17, R18, 0xffff0000, RZ, 0xc0, !PT ;  /* 0xffff000012117812 */ /* 0x000fc400078ec0ff */
[----:B------:R-:W-:Y:S01]  /*0c00*/  @!P2 LEA.HI.X.SX32 R15, R44, R55, 0x1, P3 ;  /* 0x000000372c0fa211 */ /* 0x000fe200018f0eff */
[----:B------:R-:W-:Y:S02]  /*0c10*/  IMAD.U32 R18, R25, 0x10000, RZ ;  /* 0x0001000019127824 */ /* 0x000fe400078e00ff */
[----:B------:R-:W-:Y:S01]  /*0c20*/  FFMA.FTZ R16, R16, R17, R51 ;  /* 0x0000001110107223 */ /* 0x000fe20000010033 */
[----:B------:R-:W-:Y:S01]  /*0c30*/  SHF.L.U32 R17, R21, 0x10, RZ ;  /* 0x0000001015117819 */ /* 0x000fe200000006ff */
[----:B------:R-:W-:Y:S01]  /*0c40*/  @!P2 IMAD.WIDE.U32 R14, R48, UR8, R14 ;  /* 0x00000008300eac25 */ /* 0x000fe2000f8e000e */
[----:B------:R-:W-:Y:S02]  /*0c50*/  SHF.L.U32 R24, R19, 0x10, RZ ;  /* 0x0000001013187819 */ /* 0x000fe400000006ff */
[----:B------:R-:W-:Y:S01]  /*0c60*/  LOP3.LUT R21, R21, 0xffff0000, RZ, 0xc0, !PT ;  /* 0xffff000015157812 */ /* 0x000fe200078ec0ff */
[----:B-1----:R-:W-:Y:S01]  /*0c70*/  @!P2 IMAD R48, R12, UR11, RZ ;  /* 0x0000000b0c30ac24 */ /* 0x002fe2000f8e02ff */
[----:B------:R-:W-:Y:S01]  /*0c80*/  LOP3.LUT R20, R25, 0xffff0000, RZ, 0xc0, !PT ;  /* 0xffff000019147812 */ /* 0x000fe200078ec0ff */
[----:B------:R-:W-:Y:S01]  /*0c90*/  FFMA.FTZ R50, R17, R18, R50 ;  /* 0x0000001211327223 */ /* 0x000fe20000010032 */
[----:B------:R-:W-:-:S02]  /*0ca0*/  @!P2 IMAD.IADD R15, R15, 0x1, R49 ;  /* 0x000000010f0fa824 */ /* 0x000fc400078e0231 */
[----:B------:R-:W-:Y:S01]  /*0cb0*/  FFMA.FTZ R24, R9, R24, R16 ;  /* 0x0000001809187223 */ /* 0x000fe20000010010 */
[----:B------:R-:W-:Y:S01]  /*0cc0*/  SHF.L.U32 R9, R22, 0x10, RZ ;  /* 0x0000001016097819 */ /* 0x000fe200000006ff */
[----:B------:R-:W-:Y:S02]  /*0cd0*/  @!P2 IMAD R17, R13, UR9, R48 ;  /* 0x000000090d11ac24 */ /* 0x000fe4000f8e0230 */
[----:B------:R-:W-:Y:S01]  /*0ce0*/  FFMA.FTZ R20, R21, R20, R50 ;  /* 0x0000001415147223 */ /* 0x000fe20000010032 */
[----:B------:R-:W-:Y:S02]  /*0cf0*/  IMAD.U32 R16, R26, 0x10000, RZ ;  /* 0x000100001a107824 */ /* 0x000fe400078e00ff */
[----:B------:R-:W-:Y:S01]  /*0d00*/  @!P2 IMAD.WIDE.U32 R12, R12, UR9, R14 ;  /* 0x000000090c0cac25 */ /* 0x000fe2000f8e000e */
[----:B------:R-:W-:-:S03]  /*0d10*/  LOP3.LUT R22, R22, 0xffff0000, RZ, 0xc0, !PT ;  /* 0xffff000016167812 */ /* 0x000fc600078ec0ff */
[----:B------:R-:W-:Y:S01]  /*0d20*/  FFMA.FTZ R9, R9, R16, R20 ;  /* 0x0000001009097223 */ /* 0x000fe20000010014 */
[----:B------:R-:W-:Y:S02]  /*0d30*/  LOP3.LUT R15, R26, 0xffff0000, RZ, 0xc0, !PT ;  /* 0xffff00001a0f7812 */ /* 0x000fe400078ec0ff */
[----:B------:R-:W-:Y:S02]  /*0d40*/  @!P2 IADD3 R13, R13, R17, RZ ;  /* 0x000000110d0da210 */ /* 0x000fe40007ffe0ff */
[----:B0-----:R-:W-:Y:S02]  /*0d50*/  @!P2 LEA R14, P3, R12, R10, 0x2 ;  /* 0x0000000a0c0ea211 */ /* 0x001fe400078610ff */
[----:B------:R-:W-:Y:S01]  /*0d60*/  LOP3.LUT R18, R19, 0xffff0000, RZ, 0xc0, !PT ;  /* 0xffff000013127812 */ /* 0x000fe200078ec0ff */
[----:B------:R-:W-:Y:S01]  /*0d70*/  FFMA.FTZ R22, R22, R15, R9 ;  /* 0x0000000f16167223 */ /* 0x000fe20000010009 */
[----:B------:R-:W-:Y:S01]  /*0d80*/  IMAD.MOV.U32 R17, RZ, RZ, 0x7f800000 ;  /* 0x7f800000ff117424 */ /* 0x000fe200078e00ff */
[----:B------:R-:W-:-:S02]  /*0d90*/  @!P2 LEA.HI.X R15, R12, R11, R13, 0x2, P3 ;  /* 0x0000000b0c0fa211 */ /* 0x000fc400018f140d */
[----:B------:R-:W-:Y:S01]  /*0da0*/  FFMA.FTZ R7, R7, R18, R24 ;  /* 0x0000001207077223 */ /* 0x000fe20000010018 */
[----:B------:R-:W-:Y:S01]  /*0db0*/  SHF.L.U32 R16, R27, 0x10, RZ ;  /* 0x000000101b107819 */ /* 0x000fe200000006ff */
[----:B------:R-:W-:Y:S01]  /*0dc0*/  IMAD.U32 R9, R23, 0x10000, RZ ;  /* 0x0001000017097824 */ /* 0x000fe200078e00ff */
[----:B------:R0:W5:Y:S01]  /*0dd0*/  @!P2 LDG.E R17, desc[UR6][R14.64] ;  /* 0x000000060e11a981 */ /* 0x000162000c1e1900 */
[----:B------:R-:W-:Y:S02]  /*0de0*/  LOP3.LUT R10, R27, 0xffff0000, RZ, 0xc0, !PT ;  /* 0xffff00001b0a7812 */ /* 0x000fe400078ec0ff */
[----:B------:R-:W-:Y:S01]  /*0df0*/  FFMA.FTZ R12, R9, R16, R22 ;  /* 0x00000010090c7223 */ /* 0x000fe20000010016 */
[C---:B--2---:R-:W-:Y:S02]  /*0e00*/  SHF.L.U32 R18, R28.reuse, 0x10, RZ ;  /* 0x000000101c127819 */ /* 0x044fe400000006ff */
[----:B------:R-:W-:Y:S02]  /*0e10*/  LOP3.LUT R28, R28, 0xffff0000, RZ, 0xc0, !PT ;  /* 0xffff00001c1c7812 */ /* 0x000fe400078ec0ff */
[----:B------:R-:W-:-:S02]  /*0e20*/  LOP3.LUT R25, R32, 0xffff0000, RZ, 0xc0, !PT ;  /* 0xffff000020197812 */ /* 0x000fc400078ec0ff */
[----:B------:R-:W-:Y:S02]  /*0e30*/  SHF.L.U32 R21, R32, 0x10, RZ ;  /* 0x0000001020157819 */ /* 0x000fe400000006ff */
[----:B0-----:R-:W-:Y:S01]  /*0e40*/  LOP3.LUT R15, R36, 0xffff0000, RZ, 0xc0, !PT ;  /* 0xffff0000240f7812 */ /* 0x001fe200078ec0ff */
[----:B------:R-:W-:Y:S01]  /*0e50*/  FMUL.FTZ R27, R28, R25 ;  /* 0x000000191c1b7220 */ /* 0x000fe20000410000 */
[C---:B------:R-:W-:Y:S01]  /*0e60*/  LOP3.LUT R20, R40.reuse, 0xffff0000, RZ, 0xc0, !PT ;  /* 0xffff000028147812 */ /* 0x040fe200078ec0ff */
[C---:B------:R-:W-:Y:S01]  /*0e70*/  IMAD.U32 R22, R33.reuse, 0x10000, RZ ;  /* 0x0001000021167824 */ /* 0x040fe200078e00ff */
[----:B------:R-:W-:Y:S01]  /*0e80*/  LOP3.LUT R24, R33, 0xffff0000, RZ, 0xc0, !PT ;  /* 0xffff000021187812 */ /* 0x000fe200078ec0ff */
[----:B------:R-:W-:Y:S01]  /*0e90*/  IMAD.U32 R25, R40, 0x10000, RZ ;  /* 0x0001000028197824 */ /* 0x000fe200078e00ff */
[----:B------:R-:W-:Y:S01]  /*0ea0*/  SHF.L.U32 R36, R36, 0x10, RZ ;  /* 0x0000001024247819 */ /* 0x000fe200000006ff */
[----:B------:R-:W-:Y:S01]  /*0eb0*/  FMUL.FTZ R33, R15, R20 ;  /* 0x000000140f217220 */ /* 0x000fe20000410000 */
[----:B------:R-:W-:-:S02]  /*0ec0*/  IMAD.U32 R19, R29, 0x10000, RZ ;  /* 0x000100001d137824 */ /* 0x000fc400078e00ff */
[----:B------:R-:W-:Y:S01]  /*0ed0*/  FFMA.FTZ R20, R18, R21, R27 ;  /* 0x0000001512147223 */ /* 0x000fe2000001001b */
[----:B------:R-:W-:Y:S01]  /*0ee0*/  SHF.L.U32 R15, R37, 0x10, RZ ;  /* 0x00000010250f7819 */ /* 0x000fe200000006ff */
[----:B------:R-:W-:Y:S02]  /*0ef0*/  IMAD.U32 R18, R41, 0x10000, RZ ;  /* 0x0001000029127824 */ /* 0x000fe400078e00ff */
[----:B------:R-:W-:Y:S01]  /*0f00*/  FFMA.FTZ R36, R36, R25, R33 ;  /* 0x0000001924247223 */ /* 0x000fe20000010021 */
[----:B------:R-:W-:Y:S01]  /*0f10*/  LOP3.LUT R29, R29, 0xffff0000, RZ, 0xc0, !PT ;  /* 0xffff00001d1d7812 */ /* 0x000fe200078ec0ff */
[----:B------:R-:W-:Y:S01]  /*0f20*/  FFMA.FTZ R22, R19, R22, R20 ;  /* 0x0000001613167223 */ /* 0x000fe20000010014 */
[----:B------:R-:W-:Y:S01]  /*0f30*/  LOP3.LUT R37, R37, 0xffff0000, RZ, 0xc0, !PT ;  /* 0xffff000025257812 */ /* 0x000fe200078ec0ff */
[----:B------:R-:W-:Y:S01]  /*0f40*/  FFMA.FTZ R36, R15, R18, R36 ;  /* 0x000000120f247223 */ /* 0x000fe20000010024 */
[----:B------:R-:W-:Y:S01]  /*0f50*/  LOP3.LUT R20, R41, 0xffff0000, RZ, 0xc0, !PT ;  /* 0xffff000029147812 */ /* 0x000fe200078ec0ff */
[----:B------:R-:W-:Y:S01]  /*0f60*/  FFMA.FTZ R22, R29, R24, R22 ;  /* 0x000000181d167223 */ /* 0x000fe20000010016 */
[----:B------:R-:W-:-:S02]  /*0f70*/  SHF.L.U32 R11, R30, 0x10, RZ ;  /* 0x000000101e0b7819 */ /* 0x000fc400000006ff */
[----:B------:R-:W-:Y:S01]  /*0f80*/  SHF.L.U32 R26, R34, 0x10, RZ ;  /* 0x00000010221a7819 */ /* 0x000fe200000006ff */
[----:B------:R-:W-:Y:S01]  /*0f90*/  IMAD.U32 R18, R42, 0x10000, RZ ;  /* 0x000100002a127824 */ /* 0x000fe200078e00ff */
[----:B------:R-:W-:Y:S01]  /*0fa0*/  SHF.L.U32 R15, R38, 0x10, RZ ;  /* 0x00000010260f7819 */ /* 0x000fe200000006ff */
[----:B------:R-:W-:Y:S01]  /*0fb0*/  FFMA.FTZ R20, R37, R20, R36 ;  /* 0x0000001425147223 */ /* 0x000fe20000010024 */
[----:B------:R-:W-:Y:S01]  /*0fc0*/  LOP3.LUT R30, R30, 0xffff0000, RZ, 0xc0, !PT ;  /* 0xffff00001e1e7812 */ /* 0x000fe200078ec0ff */
[----:B------:R-:W-:Y:S01]  /*0fd0*/  FFMA.FTZ R11, R11, R26, R22 ;  /* 0x0000001a0b0b7223 */ /* 0x000fe20000010016 */
[----:B------:R-:W-:Y:S01]  /*0fe0*/  LOP3.LUT R13, R34, 0xffff0000, RZ, 0xc0, !PT ;  /* 0xffff0000220d7812 */ /* 0x000fe200078ec0ff */
[----:B------:R-:W-:Y:S01]  /*0ff0*/  FFMA.FTZ R15, R15, R18, R20 ;  /* 0x000000120f0f7223 */ /* 0x000fe20000010014 */
[----:B------:R-:W-:Y:S02]  /*1000*/  LOP3.LUT R38, R38, 0xffff0000, RZ, 0xc0, !PT ;  /* 0xffff000026267812 */ /* 0x000fe400078ec0ff */
[----:B------:R-:W-:Y:S01]  /*1010*/  LOP3.LUT R19, R42, 0xffff0000, RZ, 0xc0, !PT ;  /* 0xffff00002a137812 */ /* 0x000fe200078ec0ff */
[----:B------:R-:W-:-:S02]  /*1020*/  IMAD.U32 R9, R31, 0x10000, RZ ;  /* 0x000100001f097824 */ /* 0x000fc400078e00ff */
[----:B------:R-:W-:Y:S01]  /*1030*/  FFMA.FTZ R30, R30, R13, R11 ;  /* 0x0000000d1e1e7223 */ /* 0x000fe2000001000b */
[----:B------:R-:W-:Y:S01]  /*1040*/  IMAD.U32 R16, R35, 0x10000, RZ ;  /* 0x0001000023107824 */ /* 0x000fe200078e00ff */
[----:B------:R-:W-:Y:S01]  /*1050*/  SHF.L.U32 R11, R39, 0x10, RZ ;  /* 0x00000010270b7819 */ /* 0x000fe200000006ff */
[----:B------:R-:W-:Y:S02]  /*1060*/  IMAD.U32 R18, R43, 0x10000, RZ ;  /* 0x000100002b127824 */ /* 0x000fe400078e00ff */
[----:B------:R-:W-:Y:S01]  /*1070*/  FFMA.FTZ R38, R38, R19, R15 ;  /* 0x0000001326267223 */ /* 0x000fe2000001000f */
[----:B------:R-:W-:Y:S01]  /*1080*/  LOP3.LUT R23, R23, 0xffff0000, RZ, 0xc0, !PT ;  /* 0xffff000017177812 */ /* 0x000fe200078ec0ff */
[----:B------:R-:W-:Y:S01]  /*1090*/  FFMA.FTZ R30, R9, R16, R30 ;  /* 0x00000010091e7223 */ /* 0x000fe2000001001e */
[----:B------:R-:W-:Y:S01]  /*10a0*/  LOP3.LUT R31, R31, 0xffff0000, RZ, 0xc0, !PT ;  /* 0xffff00001f1f7812 */ /* 0x000fe200078ec0ff */
[----:B------:R-:W-:Y:S01]  /*10b0*/  FFMA.FTZ R18, R11, R18, R38 ;  /* 0x000000120b127223 */ /* 0x000fe20000010026 */
[----:B------:R-:W-:-:S02]  /*10c0*/  LOP3.LUT R14, R35, 0xffff0000, RZ, 0xc0, !PT ;  /* 0xffff0000230e7812 */ /* 0x000fc400078ec0ff */
[----:B------:R-:W-:Y:S02]  /*10d0*/  LOP3.LUT R39, R39, 0xffff0000, RZ, 0xc0, !PT ;  /* 0xffff000027277812 */ /* 0x000fe400078ec0ff */
[----:B------:R-:W-:Y:S01]  /*10e0*/  LOP3.LUT R16, R43, 0xffff0000, RZ, 0xc0, !PT ;  /* 0xffff00002b107812 */ /* 0x000fe200078ec0ff */
[----:B------:R-:W-:Y:S01]  /*10f0*/  FFMA.FTZ R12, R23, R10, R12 ;  /* 0x0000000a170c7223 */ /* 0x000fe2000001000c */
[----:B------:R-:W-:-:S03]  /*1100*/  FFMA.FTZ R30, R31, R14, R30 ;  /* 0x0000000e1f1e7223 */ /* 0x000fc6000001001e */
[----:B------:R-:W-:Y:S01]  /*1110*/  FFMA.FTZ R18, R39, R16, R18 ;  /* 0x0000001027127223 */ /* 0x000fe20000010012 */
[----:B------:R-:W0:Y:S04]  /*1120*/  SHFL.BFLY PT, R9, R12, 0x8, 0x1f ;  /* 0x0d001f000c097f89 */ /* 0x000e2800000e0000 */
[----:B------:R-:W1:Y:S04]  /*1130*/  SHFL.BFLY PT, R10, R7, 0x8, 0x1f ;  /* 0x0d001f00070a7f89 */ /* 0x000e6800000e0000 */
[----:B------:R-:W2:Y:S04]  /*1140*/  SHFL.BFLY PT, R13, R30, 0x8, 0x1f ;  /* 0x0d001f001e0d7f89 */ /* 0x000ea800000e0000 */
[----:B------:R-:W3:Y:S01]  /*1150*/  SHFL.BFLY PT, R19, R18, 0x8, 0x1f ;  /* 0x0d001f0012137f89 */ /* 0x000ee200000e0000 */
[----:B0-----:R-:W-:Y:S01]  /*1160*/  FADD.FTZ R11, R12, R9 ;  /* 0x000000090c0b7221 */ /* 0x001fe20000010000 */
[----:B-1----:R-:W-:Y:S01]  /*1170*/  FADD.FTZ R10, R7, R10 ;  /* 0x0000000a070a7221 */ /* 0x002fe20000010000 */
[----:B--2---:R-:W-:Y:S01]  /*1180*/  FADD.FTZ R15, R30, R13 ;  /* 0x0000000d1e0f7221 */ /* 0x004fe20000010000 */
[----:B---3--:R-:W-:-:S02]  /*1190*/  FADD.FTZ R20, R18, R19 ;  /* 0x0000001312147221 */ /* 0x008fc40000010000 */
        /* <DEDUP_REMOVED lines=16> */
[----:B------:R-:W0:Y:S01]  /*12a0*/  SHFL.BFLY PT, R16, R15, 0x1, 0x1f ;  /* 0x0c201f000f107f89 */ /* 0x000e2200000e0000 */
[----:B------:R-:W1:Y:S03]  /*12b0*/  LDC.64 R12, c[0x0][0x2d0] ;  /* 0x0000b400ff0c7b82 */ /* 0x000e660000000a00 */
[----:B------:R-:W2:Y:S04]  /*12c0*/  SHFL.BFLY PT, R14, R7, 0x1, 0x1f ;  /* 0x0c201f00070e7f89 */ /* 0x000ea800000e0000 */
[----:B------:R-:W3:Y:S01]  /*12d0*/  SHFL.BFLY PT, R20, R19, 0x1, 0x1f ;  /* 0x0c201f0013147f89 */ /* 0x000ee200000e0000 */
[----:B------:R-:W4:Y:S03]  /*12e0*/  LDC.64 R10, c[0x0][0x2d8] ;  /* 0x0000b600ff0a7b82 */ /* 0x000f260000000a00 */
[----:B------:R-:W3:Y:S01]  /*12f0*/  SHFL.BFLY PT, R9, R22, 0x1, 0x1f ;  /* 0x0c201f0016097f89 */ /* 0x000ee200000e0000 */
[----:B------:R-:W-:Y:S01]  /*1300*/  ISETP.NE.AND P2, PT, R5, RZ, PT ;  /* 0x000000ff0500720c */ /* 0x000fe20003f45270 */
[----:B------:R-:W-:Y:S01]  /*1310*/  BSSY B0, `(.L_x_56) ;  /* 0x0000022000007945 */ /* 0x000fe20003800000 */
[----:B------:R-:W-:Y:S01]  /*1320*/  SHF.L.U32 R21, R0, 0x2, RZ ;  /* 0x0000000200157819 */ /* 0x000fe200000006ff */
[----:B0-----:R-:W-:Y:S01]  /*1330*/  FADD.FTZ R27, R15, R16 ;  /* 0x000000100f1b7221 */ /* 0x001fe20000010000 */
[----:B------:R-:W-:-:S02]  /*1340*/  IMAD.SHL.U32 R16, R2, 0x2000, RZ ;  /* 0x0000200002107824 */ /* 0x000fc400078e00ff */
[----:B--2---:R-:W-:Y:S01]  /*1350*/  FADD.FTZ R26, R7, R14 ;  /* 0x0000000e071a7221 */ /* 0x004fe20000010000 */
[----:B---3--:R-:W-:Y:S01]  /*1360*/  FADD.FTZ R20, R19, R20 ;  /* 0x0000001413147221 */ /* 0x008fe20000010000 */
[----:B------:R-:W-:-:S05]  /*1370*/  FADD.FTZ R9, R22, R9 ;  /* 0x0000000916097221 */ /* 0x000fca0000010000 */
[----:B------:R-:W-:Y:S05]  /*1380*/  @P2 BRA `(.L_x_57) ;  /* 0x0000000000682947 */ /* 0x000fea0003800000 */
[----:B------:R-:W0:Y:S01]  /*1390*/  LDC.64 R22, c[0x0][0x278] ;  /* 0x00009e00ff167b82 */ /* 0x000e220000000a00 */
[----:B------:R-:W-:Y:S01]  /*13a0*/  SHF.R.S32.HI R45, RZ, 0x1f, R44 ;  /* 0x0000001fff2d7819 */ /* 0x000fe2000001142c */
[----:B------:R-:W-:Y:S01]  /*13b0*/  ULDC.64 UR12, c[0x0][0x260] ;  /* 0x00009800000c7ab9 */ /* 0x000fe20000000a00 */
[-C--:B------:R-:W-:Y:S02]  /*13c0*/  ISETP.GE.AND P4, PT, R4, R3.reuse, PT ;  /* 0x000000030400720c */ /* 0x080fe40003f86270 */
[----:B------:R-:W-:-:S03]  /*13d0*/  ISETP.GE.AND P3, PT, R6, R3, PT ;  /* 0x000000030600720c */ /* 0x000fc60003f66270 */
[----:B------:R-:W2:Y:S01]  /*13e0*/  LDC.64 R24, c[0x0][0x280] ;  /* 0x0000a000ff187b82 */ /* 0x000ea20000000a00 */
[C---:B0-----:R-:W-:Y:S02]  /*13f0*/  IMAD R18, R22.reuse, UR10, RZ ;  /* 0x0000000a16127c24 */ /* 0x041fe4000f8e02ff */
[----:B------:R-:W-:-:S04]  /*1400*/  IMAD.WIDE.U32 R14, R22, UR8, R44 ;  /* 0x00000008160e7c25 */ /* 0x000fc8000f8e002c */
[----:B------:R-:W-:Y:S02]  /*1410*/  IMAD R5, R23, UR8, R18 ;  /* 0x0000000817057c24 */ /* 0x000fe4000f8e0212 */
[----:B--2---:R-:W-:-:S03]  /*1420*/  IMAD R18, R24, UR11, RZ ;  /* 0x0000000b18127c24 */ /* 0x004fc6000f8e02ff */
[----:B------:R-:W-:Y:S01]  /*1430*/  IADD3 R15, R15, R5, RZ ;  /* 0x000000050f0f7210 */ /* 0x000fe20007ffe0ff */
[----:B------:R-:W-:Y:S02]  /*1440*/  IMAD R7, R25, UR9, R18 ;  /* 0x0000000919077c24 */ /* 0x000fe4000f8e0212 */
[----:B------:R-:W-:-:S03]  /*1450*/  IMAD.WIDE.U32 R14, R24, UR9, R14 ;  /* 0x00000009180e7c25 */ /* 0x000fc6000f8e000e */
[----:B------:R-:W-:-:S04]  /*1460*/  IADD3 R5, P2, R46, R14, RZ ;  /* 0x0000000e2e057210 */ /* 0x000fc80007f5e0ff */
[----:B------:R-:W-:Y:S02]  /*1470*/  IADD3.X R46, R47, R15, R7, P2, !PT ;  /* 0x0000000f2f2e7210 */ /* 0x000fe400017fe407 */
[C---:B------:R-:W-:Y:S02]  /*1480*/  LEA R14, P5, R5.reuse, UR12, 0x2 ;  /* 0x0000000c050e7c11 */ /* 0x040fe4000f8a10ff */
[----:B------:R-:W-:Y:S02]  /*1490*/  ISETP.GE.AND P2, PT, R8, R3, PT ;  /* 0x000000030800720c */ /* 0x000fe40003f46270 */
[----:B------:R-:W-:Y:S02]  /*14a0*/  LEA.HI.X R15, R5, UR13, R46, 0x2, P5 ;  /* 0x0000000d050f7c11 */ /* 0x000fe4000a8f142e */
[----:B------:R-:W-:Y:S02]  /*14b0*/  FSEL R3, R26, RZ, !P1 ;  /* 0x000000ff1a037208 */ /* 0x000fe40004800000 */
[----:B------:R-:W-:-:S02]  /*14c0*/  FSEL R5, R27, RZ, !P4 ;  /* 0x000000ff1b057208 */ /* 0x000fc40006000000 */
[----:B------:R-:W-:Y:S01]  /*14d0*/  FSEL R7, R20, RZ, !P3 ;  /* 0x000000ff14077208 */ /* 0x000fe20005800000 */
[----:B------:R0:W-:Y:S01]  /*14e0*/  STG.E desc[UR6][R14.64], R3 ;  /* 0x000000030e007986 */ /* 0x0001e2000c101906 */
[----:B------:R-:W-:-:S03]  /*14f0*/  FSEL R9, R9, RZ, !P2 ;  /* 0x000000ff09097208 */ /* 0x000fc60005000000 */
[----:B------:R0:W-:Y:S04]  /*1500*/  STG.E desc[UR6][R14.64+0x40], R5 ;  /* 0x000040050e007986 */ /* 0x0001e8000c101906 */
[----:B------:R0:W-:Y:S04]  /*1510*/  STG.E desc[UR6][R14.64+0x80], R7 ;  /* 0x000080070e007986 */ /* 0x0001e8000c101906 */
[----:B------:R0:W-:Y:S02]  /*1520*/  STG.E desc[UR6][R14.64+0xc0], R9 ;  /* 0x0000c0090e007986 */ /* 0x0001e4000c101906 */
.L_x_57:
[----:B------:R-:W-:Y:S05]  /*1530*/  BSYNC B0 ;  /* 0x0000000000007941 */ /* 0x000fea0003800000 */
.L_x_56:
[----:B------:R-:W-:Y:S01]  /*1540*/  UIADD3 UR4, UR4, 0x3f, URZ ;  /* 0x0000003f04047890 */ /* 0x000fe2000fffe03f */
[----:B0-----:R-:W-:Y:S01]  /*1550*/  SHF.R.S32.HI R3, RZ, 0x1f, R21 ;  /* 0x0000001fff037819 */ /* 0x001fe20000011415 */
[----:B-1----:R-:W-:Y:S01]  /*1560*/  IMAD R6, R12, UR10, RZ ;  /* 0x0000000a0c067c24 */ /* 0x002fe2000f8e02ff */
[C---:B------:R-:W-:Y:S01]  /*1570*/  IADD3 R4, P1, R16.reuse, R21, RZ ;  /* 0x0000001510047210 */ /* 0x040fe20007f3e0ff */
[----:B------:R-:W-:Y:S01]  /*1580*/  USHF.R.S32.HI UR5, URZ, 0x1f, UR4 ;  /* 0x0000001f3f057899 */ /* 0x000fe20008011404 */
[----:B------:R-:W-:Y:S02]  /*1590*/  BSSY B0, `(.L_x_58) ;  /* 0x0000022000007945 */ /* 0x000fe40003800000 */
[----:B------:R-:W-:Y:S01]  /*15a0*/  LEA.HI.X.SX32 R5, R16, R3, 0x1, P1 ;  /* 0x0000000310057211 */ /* 0x000fe200008f0eff */
[----:B------:R-:W-:Y:S01]  /*15b0*/  ULEA.HI UR5, UR5, UR4, URZ, 0x6 ;  /* 0x0000000405057291 */ /* 0x000fe2000f8f303f */
[----:B------:R-:W-:-:S03]  /*15c0*/  IMAD R3, R13, UR8, R6 ;  /* 0x000000080d037c24 */ /* 0x000fc6000f8e0206 */
[----:B------:R-:W-:Y:S01]  /*15d0*/  ULOP3.LUT UR5, UR5, 0xffffffc0, URZ, 0xc0, !UPT ;  /* 0xffffffc005057892 */ /* 0x000fe2000f8ec03f */
[----:B------:R-:W-:-:S04]  /*15e0*/  IMAD.WIDE.U32 R12, R12, UR8, R4 ;  /* 0x000000080c0c7c25 */ /* 0x000fc8000f8e0004 */
[----:B------:R-:W-:Y:S01]  /*15f0*/  IMAD.IADD R13, R13, 0x1, R3 ;  /* 0x000000010d0d7824 */ /* 0x000fe200078e0203 */
[----:B------:R-:W-:Y:S01]  /*1600*/  IADD3 R3, -R44, UR5, RZ ;  /* 0x000000052c037c10 */ /* 0x000fe2000fffe1ff */
[----:B----4-:R-:W-:-:S03]  /*1610*/  IMAD R4, R10, UR11, RZ ;  /* 0x0000000b0a047c24 */ /* 0x010fc6000f8e02ff */
[----:B------:R-:W-:Y:S01]  /*1620*/  ISETP.GE.OR P0, PT, R0, R3, P0 ;  /* 0x000000030000720c */ /* 0x000fe20000706670 */
[----:B------:R-:W-:Y:S02]  /*1630*/  IMAD R9, R11, UR9, R4 ;  /* 0x000000090b097c24 */ /* 0x000fe4000f8e0204 */
[----:B------:R-:W-:-:S05]  /*1640*/  IMAD.WIDE.U32 R10, R10, UR9, R12 ;  /* 0x000000090a0a7c25 */ /* 0x000fca000f8e000c */
[----:B------:R-:W-:-:S05]  /*1650*/  IADD3 R9, R11, R9, RZ ;  /* 0x000000090b097210 */ /* 0x000fca0007ffe0ff */
[----:B------:R-:W-:Y:S05]  /*1660*/  @P0 BRA `(.L_x_59) ;  /* 0x0000000000500947 */ /* 0x000fea0003800000 */
[----:B------:R-:W0:Y:S01]  /*1670*/  LDC.64 R12, c[0x0][0x2a8] ;  /* 0x0000aa00ff0c7b82 */ /* 0x000e220000000a00 */
[----:B------:R-:W-:Y:S01]  /*1680*/  SHF.R.S32.HI R3, RZ, 0x1f, R0 ;  /* 0x0000001fff037819 */ /* 0x000fe20000011400 */
[----:B------:R-:W-:Y:S01]  /*1690*/  ULDC.64 UR4, c[0x0][0x2a0] ;  /* 0x0000a80000047ab9 */ /* 0x000fe20000000a00 */
[----:B------:R-:W-:-:S04]  /*16a0*/  IADD3 R4, P0, R44, R0, RZ ;  /* 0x000000002c047210 */ /* 0x000fc80007f1e0ff */
[----:B------:R-:W-:Y:S01]  /*16b0*/  LEA.HI.X.SX32 R5, R44, R3, 0x1, P0 ;  /* 0x000000032c057211 */ /* 0x000fe200000f0eff */
[----:B------:R-:W1:Y:S01]  /*16c0*/  LDC.64 R14, c[0x0][0x2b0] ;  /* 0x0000ac00ff0e7b82 */ /* 0x000e620000000a00 */
[----:B-----5:R-:W-:Y:S01]  /*16d0*/  FSETP.NEU.FTZ.AND P0, PT, R17, -INF , PT ;  /* 0xff8000001100780b */ /* 0x020fe20003f1d000 */
[C---:B0-----:R-:W-:Y:S02]  /*16e0*/  IMAD R6, R12.reuse, UR10, RZ ;  /* 0x0000000a0c067c24 */ /* 0x041fe4000f8e02ff */
[----:B------:R-:W-:-:S04]  /*16f0*/  IMAD.WIDE.U32 R4, R12, UR8, R4 ;  /* 0x000000080c047c25 */ /* 0x000fc8000f8e0004 */
[----:B------:R-:W-:Y:S02]  /*1700*/  IMAD R3, R13, UR8, R6 ;  /* 0x000000080d037c24 */ /* 0x000fe4000f8e0206 */
[C---:B-1----:R-:W-:Y:S02]  /*1710*/  IMAD R6, R14.reuse, UR11, RZ ;  /* 0x0000000b0e067c24 */ /* 0x042fe4000f8e02ff */
[----:B------:R-:W-:Y:S02]  /*1720*/  IMAD.IADD R5, R5, 0x1, R3 ;  /* 0x0000000105057824 */ /* 0x000fe400078e0203 */
[----:B------:R-:W-:Y:S01]  /*1730*/  FMUL.FTZ R3, R17, 1.4426950216293334961 ;  /* 0x3fb8aa3b11037820 */ /* 0x000fe20000410000 */
[----:B------:R-:W-:Y:S02]  /*1740*/  IMAD R7, R15, UR9, R6 ;  /* 0x000000090f077c24 */ /* 0x000fe4000f8e0206 */
[----:B------:R-:W-:Y:S02]  /*1750*/  IMAD.WIDE.U32 R4, R14, UR9, R4 ;  /* 0x000000090e047c25 */ /* 0x000fe4000f8e0004 */
[----:B------:R-:W-:-:S03]  /*1760*/  FSEL R3, R3, RZ, P0 ;  /* 0x000000ff03037208 */ /* 0x000fc60000000000 */
[----:B------:R-:W-:Y:S02]  /*1770*/  IADD3 R5, R5, R7, RZ ;  /* 0x0000000705057210 */ /* 0x000fe40007ffe0ff */
[----:B------:R-:W-:-:S04]  /*1780*/  LEA R6, P1, R4, UR4, 0x2 ;  /* 0x0000000404067c11 */ /* 0x000fc8000f8210ff */
[----:B------:R-:W-:-:S05]  /*1790*/  LEA.HI.X R7, R4, UR5, R5, 0x2, P1 ;  /* 0x0000000504077c11 */ /* 0x000fca00088f1405 */
[----:B------:R0:W-:Y:S04]  /*17a0*/  STG.E desc[UR6][R6.64], R3 ;  /* 0x0000000306007986 */ /* 0x0001e8000c101906 */
.L_x_59:
[----:B------:R-:W-:Y:S05]  /*17b0*/  BSYNC B0 ;  /* 0x0000000000007941 */ /* 0x000fea0003800000 */
.L_x_58:
[----:B------:R-:W-:Y:S01]  /*17c0*/  ULDC.64 UR12, c[0x0][0x2e8] ;  /* 0x0000ba00000c7ab9 */ /* 0x000fe20000000a00 */
[----:B------:R-:W-:Y:S01]  /*17d0*/  ULDC.64 UR4, c[0x0][0x2b8] ;  /* 0x0000ae0000047ab9 */ /* 0x000fe20000000a00 */
[----:B------:R-:W-:Y:S02]  /*17e0*/  ISETP.NE.U32.AND P0, PT, RZ, UR12, PT ;  /* 0x0000000cff007c0c */ /* 0x000fe4000bf05070 */
[C---:B------:R-:W-:Y:S02]  /*17f0*/  LEA R4, P1, R10.reuse, UR4, 0x2 ;  /* 0x000000040a047c11 */ /* 0x040fe4000f8210ff */
[----:B------:R-:W-:Y:S02]  /*1800*/  ISETP.NE.AND.EX P0, PT, RZ, UR13, PT, P0 ;  /* 0x0000000dff007c0c */ /* 0x000fe4000bf05300 */
[----:B------:R-:W-:Y:S02]  /*1810*/  LEA.HI.X R5, R10, UR5, R9, 0x2, P1 ;  /* 0x000000050a057c11 */ /* 0x000fe400088f1409 */
[----:B------:R-:W-:-:S03]  /*1820*/  ISETP.NE.OR P0, PT, R0, RZ, !P0 ;  /* 0x000000ff0000720c */ /* 0x000fc60004705670 */
[----:B------:R1:W-:Y:S04]  /*1830*/  STG.E.128 desc[UR6][R4.64], RZ ;  /* 0x000000ff04007986 */ /* 0x0003e8000c101d06 */
[----:B------:R1:W-:Y:S04]  /*1840*/  STG.E.128 desc[UR6][R4.64+0x1000], RZ ;  /* 0x001000ff04007986 */ /* 0x0003e8000c101d06 */
[----:B------:R1:W-:Y:S04]  /*1850*/  STG.E.128 desc[UR6][R4.64+0x2000], RZ ;  /* 0x002000ff04007986 */ /* 0x0003e8000c101d06 */
[----:B------:R1:W-:Y:S04]  /*1860*/  STG.E.128 desc[UR6][R4.64+0x3000], RZ ;  /* 0x003000ff04007986 */ /* 0x0003e8000c101d06 */
[----:B------:R1:W-:Y:S04]  /*1870*/  STG.E.128 desc[UR6][R4.64+0x4000], RZ ;  /* 0x004000ff04007986 */ /* 0x0003e8000c101d06 */
[----:B------:R1:W-:Y:S04]  /*1880*/  STG.E.128 desc[UR6][R4.64+0x5000], RZ ;  /* 0x005000ff04007986 */ /* 0x0003e8000c101d06 */
[----:B------:R1:W-:Y:S04]  /*1890*/  STG.E.128 desc[UR6][R4.64+0x6000], RZ ;  /* 0x006000ff04007986 */ /* 0x0003e8000c101d06 */
[----:B------:R1:W-:Y:S01]  /*18a0*/  STG.E.128 desc[UR6][R4.64+0x7000], RZ ;  /* 0x007000ff04007986 */ /* 0x0003e2000c101d06 */
[----:B------:R-:W-:Y:S05]  /*18b0*/  @P0 EXIT ;  /* 0x000000000000094d */ /* 0x000fea0003800000 */
[----:B0-----:R-:W0:Y:S08]  /*18c0*/  LDC R3, c[0x0][0x2e0] ;  /* 0x0000b800ff037b82 */ /* 0x001e300000000800 */
[----:B------:R-:W2:Y:S08]  /*18d0*/  LDC R7, c[0x0][0x220] ;  /* 0x00008800ff077b82 */ /* 0x000eb00000000800 */
[----:B-1----:R-:W1:Y:S01]  /*18e0*/  LDC.64 R4, c[0x0][0x2e8] ;  /* 0x0000ba00ff047b82 */ /* 0x002e620000000a00 */
[----:B0-----:R-:W-:-:S04]  /*18f0*/  IMAD R2, R2, R3, UR9 ;  /* 0x0000000902027e24 */ /* 0x001fc8000f8e0203 */
[----:B--2---:R-:W-:-:S04]  /*1900*/  IMAD R3, R2, R7, UR8 ;  /* 0x0000000802037e24 */ /* 0x004fc8000f8e0207 */
[----:B-1----:R-:W-:-:S05]  /*1910*/  IMAD.WIDE R2, R3, 0x4, R4 ;  /* 0x0000000403027825 */ /* 0x002fca00078e0204 */
[----:B------:R-:W-:Y:S01]  /*1920*/  STG.E desc[UR6][R2.64], RZ ;  /* 0x000000ff02007986 */ /* 0x000fe2000c101906 */
[----:B------:R-:W-:Y:S05]  /*1930*/  EXIT ;  /* 0x000000000000794d */ /* 0x000fea0003800000 */
.L_x_60:
        /* <DEDUP_REMOVED lines=12> */
.L_x_142:


//--------------------- .text._ZN7cutlass13device_kernelIN5flash19enable_sm80_to_sm89INS1_16FlashAttnBwdSm80INS1_25CollectiveMainloopBwdSm80ILi2ELi2EN4cute5tupleIJNS5_1CILi64EEENS7_ILi128EEES9_EEENS_10bfloat16_tEfNS_4arch4Sm80ELb1ELb0ELb0ELb1ELb0ELb0ELb0ELb0ELi2ELi2ELi2ELi2ELb0EEENS1_21CollectiveEpilogueBwdISA_SB_SD_Li256ELb1ELb0ELi4EEENS1_25SingleTileBwdLPTSchedulerILb1ELi128ELb0EEEEEEEEEvNT_6ParamsE --------------------------
	.section	.text._ZN7cutlass13device_kernelIN5flash19enable_sm80_to_sm89INS1_16FlashAttnBwdSm80INS1_25CollectiveMainloopBwdSm80ILi2ELi2EN4cute5tupleIJNS5_1CILi64EEENS7_ILi128EEES9_EEENS_10bfloat16_tEfNS_4arch4Sm80ELb1ELb0ELb0ELb1ELb0ELb0ELb0ELb0ELi2ELi2ELi2ELi2ELb0EEENS1_21CollectiveEpilogueBwdISA_SB_SD_Li256ELb1ELb0ELi4EEENS1_25SingleTileBwdLPTSchedulerILb1ELi128ELb0EEEEEEEEEvNT_6ParamsE,"ax",@progbits
	.align	128
.text._ZN7cutlass13device_kernelIN5flash19enable_sm80_to_sm89INS1_16FlashAttnBwdSm80INS1_25CollectiveMainloopBwdSm80ILi2ELi2EN4cute5tupleIJNS5_1CILi64EEENS7_ILi128EEES9_EEENS_10bfloat16_tEfNS_4arch4Sm80ELb1ELb0ELb0ELb1ELb0ELb0ELb0ELb0ELi2ELi2ELi2ELi2ELb0EEENS1_21CollectiveEpilogueBwdISA_SB_SD_Li256ELb1ELb0ELi4EEENS1_25SingleTileBwdLPTSchedulerILb1ELi128ELb0EEEEEEEEEvNT_6ParamsE:
        .type           _ZN7cutlass13device_kernelIN5flash19enable_sm80_to_sm89INS1_16FlashAttnBwdSm80INS1_25CollectiveMainloopBwdSm80ILi2ELi2EN4cute5tupleIJNS5_1CILi64EEENS7_ILi128EEES9_EEENS_10bfloat16_tEfNS_4arch4Sm80ELb1ELb0ELb0ELb1ELb0ELb0ELb0ELb0ELi2ELi2ELi2ELi2ELb0EEENS1_21CollectiveEpilogueBwdISA_SB_SD_Li256ELb1ELb0ELi4EEENS1_25SingleTileBwdLPTSchedulerILb1ELi128ELb0EEEEEEEEEvNT_6ParamsE,@function
        .size           _ZN7cutlass13device_kernelIN5flash19enable_sm80_to_sm89INS1_16FlashAttnBwdSm80INS1_25CollectiveMainloopBwdSm80ILi2ELi2EN4cute5tupleIJNS5_1CILi64EEENS7_ILi128EEES9_EEENS_10bfloat16_tEfNS_4arch4Sm80ELb1ELb0ELb0ELb1ELb0ELb0ELb0ELb0ELi2ELi2ELi2ELi2ELb0EEENS1_21CollectiveEpilogueBwdISA_SB_SD_Li256ELb1ELb0ELi4EEENS1_25SingleTileBwdLPTSchedulerILb1ELi128ELb0EEEEEEEEEvNT_6ParamsE,(.L_x_143 - _ZN7cutlass13device_kernelIN5flash19enable_sm80_to_sm89INS1_16FlashAttnBwdSm80INS1_25CollectiveMainloopBwdSm80ILi2ELi2EN4cute5tupleIJNS5_1CILi64EEENS7_ILi128EEES9_EEENS_10bfloat16_tEfNS_4arch4Sm80ELb1ELb0ELb0ELb1ELb0ELb0ELb0ELb0ELi2ELi2ELi2ELi2ELb0EEENS1_21CollectiveEpilogueBwdISA_SB_SD_Li256ELb1ELb0ELi4EEENS1_25SingleTileBwdLPTSchedulerILb1ELi128ELb0EEEEEEEEEvNT_6ParamsE)
        .other          _ZN7cutlass13device_kernelIN5flash19enable_sm80_to_sm89INS1_16FlashAttnBwdSm80INS1_25CollectiveMainloopBwdSm80ILi2ELi2EN4cute5tupleIJNS5_1CILi64EEENS7_ILi128EEES9_EEENS_10bfloat16_tEfNS_4arch4Sm80ELb1ELb0ELb0ELb1ELb0ELb0ELb0ELb0ELi2ELi2ELi2ELi2ELb0EEENS1_21CollectiveEpilogueBwdISA_SB_SD_Li256ELb1ELb0ELi4EEENS1_25SingleTileBwdLPTSchedulerILb1ELi128ELb0EEEEEEEEEvNT_6ParamsE,@"STO_CUDA_ENTRY STV_DEFAULT"
_ZN7cutlass13device_kernelIN5flash19enable_sm80_to_sm89INS1_16FlashAttnBwdSm80INS1_25CollectiveMainloopBwdSm80ILi2ELi2EN4cute5tupleIJNS5_1CILi64EEENS7_ILi128EEES9_EEENS_10bfloat16_tEfNS_4arch4Sm80ELb1ELb0ELb0ELb1ELb0ELb0ELb0ELb0ELi2ELi2ELi2ELi2ELb0EEENS1_21CollectiveEpilogueBwdISA_SB_SD_Li256ELb1ELb0ELi4EEENS1_25SingleTileBwdLPTSchedulerILb1ELi128ELb0EEEEEEEEEvNT_6ParamsE:
[----:B------:R-:W-:Y:S01]  /*0000*/  LDC R1, c[0x0][0x28] ;  /* 0x00000a00ff017b82 */ /* 0x000fe20000000800 */
[----:B------:R-:W-:Y:S05]  /*0010*/  EXIT ;  /* 0x000000000000794d */ /* 0x000fea0003800000 */
.L_x_61:
        /* <DEDUP_REMOVED lines=14> */
.L_x_143:


//--------------------- .text._ZN7cutlass13device_kernelIN5flash19enable_sm80_to_sm89INS1_16FlashAttnBwdSm80INS1_25CollectiveMainloopBwdSm80ILi2ELi2EN4cute5tupleIJNS5_1CILi64EEENS7_ILi128EEES9_EEENS_10bfloat16_tEfNS_4arch4Sm80ELb1ELb0ELb0ELb1ELb1ELb0ELb0ELb0ELi2ELi2ELi2ELi2ELb0EEENS1_21CollectiveEpilogueBwdISA_SB_SD_Li256ELb1ELb0ELi4EEENS1_25SingleTileBwdLPTSchedulerILb1ELi128ELb1EEEEEEEEEvNT_6ParamsE --------------------------
	.section	.text._ZN7cutlass13device_kernelIN5flash19enable_sm80_to_sm89INS1_16FlashAttnBwdSm80INS1_25CollectiveMainloopBwdSm80ILi2ELi2EN4cute5tupleIJNS5_1CILi64EEENS7_ILi128EEES9_EEENS_10bfloat16_tEfNS_4arch4Sm80ELb1ELb0ELb0ELb1ELb1ELb0ELb0ELb0ELi2ELi2ELi2ELi2ELb0EEENS1_21CollectiveEpilogueBwdISA_SB_SD_Li256ELb1ELb0ELi4EEENS1_25SingleTileBwdLPTSchedulerILb1ELi128ELb1EEEEEEEEEvNT_6ParamsE,"ax",@progbits
	.align	128
.text._ZN7cutlass13device_kernelIN5flash19enable_sm80_to_sm89INS1_16FlashAttnBwdSm80INS1_25CollectiveMainloopBwdSm80ILi2ELi2EN4cute5tupleIJNS5_1CILi64EEENS7_ILi128EEES9_EEENS_10bfloat16_tEfNS_4arch4Sm80ELb1ELb0ELb0ELb1ELb1ELb0ELb0ELb0ELi2ELi2ELi2ELi2ELb0EEENS1_21CollectiveEpilogueBwdISA_SB_SD_Li256ELb1ELb0ELi4EEENS1_25SingleTileBwdLPTSchedulerILb1ELi128ELb1EEEEEEEEEvNT_6ParamsE:
        .type           _ZN7cutlass13device_kernelIN5flash19enable_sm80_to_sm89INS1_16FlashAttnBwdSm80INS1_25CollectiveMainloopBwdSm80ILi2ELi2EN4cute5tupleIJNS5_1CILi64EEENS7_ILi128EEES9_EEENS_10bfloat16_tEfNS_4arch4Sm80ELb1ELb0ELb0ELb1ELb1ELb0ELb0ELb0ELi2ELi2ELi2ELi2ELb0EEENS1_21CollectiveEpilogueBwdISA_SB_SD_Li256ELb1ELb0ELi4EEENS1_25SingleTileBwdLPTSchedulerILb1ELi128ELb1EEEEEEEEEvNT_6ParamsE,@function
        .size           _ZN7cutlass13device_kernelIN5flash19enable_sm80_to_sm89INS1_16FlashAttnBwdSm80INS1_25CollectiveMainloopBwdSm80ILi2ELi2EN4cute5tupleIJNS5_1CILi64EEENS7_ILi128EEES9_EEENS_10bfloat16_tEfNS_4arch4Sm80ELb1ELb0ELb0ELb1ELb1ELb0ELb0ELb0ELi2ELi2ELi2ELi2ELb0EEENS1_21CollectiveEpilogueBwdISA_SB_SD_Li256ELb1ELb0ELi4EEENS1_25SingleTileBwdLPTSchedulerILb1ELi128ELb1EEEEEEEEEvNT_6ParamsE,(.L_x_144 - _ZN7cutlass13device_kernelIN5flash19enable_sm80_to_sm89INS1_16FlashAttnBwdSm80INS1_25CollectiveMainloopBwdSm80ILi2ELi2EN4cute5tupleIJNS5_1CILi64EEENS7_ILi128EEES9_EEENS_10bfloat16_tEfNS_4arch4Sm80ELb1ELb0ELb0ELb1ELb1ELb0ELb0ELb0ELi2ELi2ELi2ELi2ELb0EEENS1_21CollectiveEpilogueBwdISA_SB_SD_Li256ELb1ELb0ELi4EEENS1_25SingleTileBwdLPTSchedulerILb1ELi128ELb1EEEEEEEEEvNT_6ParamsE)
        .other          _ZN7cutlass13device_kernelIN5flash19enable_sm80_to_sm89INS1_16FlashAttnBwdSm80INS1_25CollectiveMainloopBwdSm80ILi2ELi2EN4cute5tupleIJNS5_1CILi64EEENS7_ILi128EEES9_EEENS_10bfloat16_tEfNS_4arch4Sm80ELb1ELb0ELb0ELb1ELb1ELb0ELb0ELb0ELi2ELi2ELi2ELi2ELb0EEENS1_21CollectiveEpilogueBwdISA_SB_SD_Li256ELb1ELb0ELi4EEENS1_25SingleTileBwdLPTSchedulerILb1ELi128ELb1EEEEEEEEEvNT_6ParamsE,@"STO_CUDA_ENTRY STV_DEFAULT"
_ZN7cutlass13device_kernelIN5flash19enable_sm80_to_sm89INS1_16FlashAttnBwdSm80INS1_25CollectiveMainloopBwdSm80ILi2ELi2EN4cute5tupleIJNS5_1CILi64EEENS7_ILi128EEES9_EEENS_10bfloat16_tEfNS_4arch4Sm80ELb1ELb0ELb0ELb1ELb1ELb0ELb0ELb0ELi2ELi2ELi2ELi2ELb0EEENS1_21CollectiveEpilogueBwdISA_SB_SD_Li256ELb1ELb0ELi4EEENS1_25SingleTileBwdLPTSchedulerILb1ELi128ELb1EEEEEEEEEvNT_6ParamsE:
[----:B------:R-:W-:Y:S01]  /*0000*/  LDC R1, c[0x0][0x28] ;  /* 0x00000a00ff017b82 */ /* 0x000fe20000000800 */
[----:B------:R-:W-:Y:S05]  /*0010*/  EXIT ;  /* 0x000000000000794d */ /* 0x000fea0003800000 */
.L_x_62:
        /* <DEDUP_REMOVED lines=14> */
.L_x_144:


//--------------------- .text._ZN7cutlass13device_kernelIN5flash19enable_sm80_to_sm89INS1_16FlashAttnBwdSm80INS1_25CollectiveMainloopBwdSm80ILi2ELi2EN4cute5tupleIJNS5_1CILi64EEENS7_ILi128EEES9_EEENS_10bfloat16_tEfNS_4arch4Sm80ELb1ELb0ELb0ELb1ELb0ELb0ELb0ELb0ELi2ELi2ELi2ELi2ELb0EEENS1_24CollectiveEpilogueBwdGQAISA_fSD_Li256ELb1ELb0EEENS1_25SingleTileBwdLPTSchedulerILb1ELi128ELb0EEEEEEEEEvNT_6ParamsE --------------------------
	.section	.text._ZN7cutlass13device_kernelIN5flash19enable_sm80_to_sm89INS1_16FlashAttnBwdSm80INS1_25CollectiveMainloopBwdSm80ILi2ELi2EN4cute5tupleIJNS5_1CILi64EEENS7_ILi128EEES9_EEENS_10bfloat16_tEfNS_4arch4Sm80ELb1ELb0ELb0ELb1ELb0ELb0ELb0ELb0ELi2ELi2ELi2ELi2ELb0EEENS1_24CollectiveEpilogueBwdGQAISA_fSD_Li256ELb1ELb0EEENS1_25SingleTileBwdLPTSchedulerILb1ELi128ELb0EEEEEEEEEvNT_6ParamsE,"ax",@progbits
	.align	128
.text._ZN7cutlass13device_kernelIN5flash19enable_sm80_to_sm89INS1_16FlashAttnBwdSm80INS1_25CollectiveMainloopBwdSm80ILi2ELi2EN4cute5tupleIJNS5_1CILi64EEENS7_ILi128EEES9_EEENS_10bfloat16_tEfNS_4arch4Sm80ELb1ELb0ELb0ELb1ELb0ELb0ELb0ELb0ELi2ELi2ELi2ELi2ELb0EEENS1_24CollectiveEpilogueBwdGQAISA_fSD_Li256ELb1ELb0EEENS1_25SingleTileBwdLPTSchedulerILb1ELi128ELb0EEEEEEEEEvNT_6ParamsE:
        .type           _ZN7cutlass13device_kernelIN5flash19enable_sm80_to_sm89INS1_16FlashAttnBwdSm80INS1_25CollectiveMainloopBwdSm80ILi2ELi2EN4cute5tupleIJNS5_1CILi64EEENS7_ILi128EEES9_EEENS_10bfloat16_tEfNS_4arch4Sm80ELb1ELb0ELb0ELb1ELb0ELb0ELb0ELb0ELi2ELi2ELi2ELi2ELb0EEENS1_24CollectiveEpilogueBwdGQAISA_fSD_Li256ELb1ELb0EEENS1_25SingleTileBwdLPTSchedulerILb1ELi128ELb0EEEEEEEEEvNT_6ParamsE,@function
        .size           _ZN7cutlass13device_kernelIN5flash19enable_sm80_to_sm89INS1_16FlashAttnBwdSm80INS1_25CollectiveMainloopBwdSm80ILi2ELi2EN4cute5tupleIJNS5_1CILi64EEENS7_ILi128EEES9_EEENS_10bfloat16_tEfNS_4arch4Sm80ELb1ELb0ELb0ELb1ELb0ELb0ELb0ELb0ELi2ELi2ELi2ELi2ELb0EEENS1_24CollectiveEpilogueBwdGQAISA_fSD_Li256ELb1ELb0EEENS1_25SingleTileBwdLPTSchedulerILb1ELi128ELb0EEEEEEEEEvNT_6ParamsE,(.L_x_145 - _ZN7cutlass13device_kernelIN5flash19enable_sm80_to_sm89INS1_16FlashAttnBwdSm80INS1_25CollectiveMainloopBwdSm80ILi2ELi2EN4cute5tupleIJNS5_1CILi64EEENS7_ILi128EEES9_EEENS_10bfloat16_tEfNS_4arch4Sm80ELb1ELb0ELb0ELb1ELb0ELb0ELb0ELb0ELi2ELi2ELi2ELi2ELb0EEENS1_24CollectiveEpilogueBwdGQAISA_fSD_Li256ELb1ELb0EEENS1_25SingleTileBwdLPTSchedulerILb1ELi128ELb0EEEEEEEEEvNT_6ParamsE)
        .other          _ZN7cutlass13device_kernelIN5flash19enable_sm80_to_sm89INS1_16FlashAttnBwdSm80INS1_25CollectiveMainloopBwdSm80ILi2ELi2EN4cute5tupleIJNS5_1CILi64EEENS7_ILi128EEES9_EEENS_10bfloat16_tEfNS_4arch4Sm80ELb1ELb0ELb0ELb1ELb0ELb0ELb0ELb0ELi2ELi2ELi2ELi2ELb0EEENS1_24CollectiveEpilogueBwdGQAISA_fSD_Li256ELb1ELb0EEENS1_25SingleTileBwdLPTSchedulerILb1ELi128ELb0EEEEEEEEEvNT_6ParamsE,@"STO_CUDA_ENTRY STV_DEFAULT"
_ZN7cutlass13device_kernelIN5flash19enable_sm80_to_sm89INS1_16FlashAttnBwdSm80INS1_25CollectiveMainloopBwdSm80ILi2ELi2EN4cute5tupleIJNS5_1CILi64EEENS7_ILi128EEES9_EEENS_10bfloat16_tEfNS_4arch4Sm80ELb1ELb0ELb0ELb1ELb0ELb0ELb0ELb0ELi2ELi2ELi2ELi2ELb0EEENS1_24CollectiveEpilogueBwdGQAISA_fSD_Li256ELb1ELb0EEENS1_25SingleTileBwdLPTSchedulerILb1ELi128ELb0EEEEEEEEEvNT_6ParamsE:
[----:B------:R-:W-:Y:S01]  /*0000*/  LDC R1, c[0x0][0x28] ;  /* 0x00000a00ff017b82 */ /* 0x000fe20000000800 */
[----:B------:R-:W-:Y:S05]  /*0010*/  EXIT ;  /* 0x000000000000794d */ /* 0x000fea0003800000 */
.L_x_63:
        /* <DEDUP_REMOVED lines=14> */
.L_x_145:


//--------------------- .text._ZN7cutlass13device_kernelIN5flash32FlashAttnBwdPostprocessConvertdQIN4cute5tupleIJNS3_1CILi128EEES6_EEENS_10bfloat16_tEfNS_4arch4Sm80ELi256ENS3_8TiledMMAINS3_8MMA_AtomIJNS3_30SM80_16x8x16_F32BF16BF16F32_TNEEEENS3_6LayoutINS4_IJNS5_ILi2EEENS5_ILi4EEENS5_ILi1EEEEEENS4_IJSI_SG_NS5_ILi0EEEEEEEENS4_IJNS5_ILi32EEENS5_ILi64EEENS5_ILi16EEEEEEEELb0EEEEEvNT_6ParamsE --------------------------
	.section	.text._ZN7cutlass13device_kernelIN5flash32FlashAttnBwdPostprocessConvertdQIN4cute5tupleIJNS3_1CILi128EEES6_EEENS_10bfloat16_tEfNS_4arch4Sm80ELi256ENS3_8TiledMMAINS3_8MMA_AtomIJNS3_30SM80_16x8x16_F32BF16BF16F32_TNEEEENS3_6LayoutINS4_IJNS5_ILi2EEENS5_ILi4EEENS5_ILi1EEEEEENS4_IJSI_SG_NS5_ILi0EEEEEEEENS4_IJNS5_ILi32EEENS5_ILi64EEENS5_ILi16EEEEEEEELb0EEEEEvNT_6ParamsE,"ax",@progbits
	.align	128
.text._ZN7cutlass13device_kernelIN5flash32FlashAttnBwdPostprocessConvertdQIN4cute5tupleIJNS3_1CILi128EEES6_EEENS_10bfloat16_tEfNS_4arch4Sm80ELi256ENS3_8TiledMMAINS3_8MMA_AtomIJNS3_30SM80_16x8x16_F32BF16BF16F32_TNEEEENS3_6LayoutINS4_IJNS5_ILi2EEENS5_ILi4EEENS5_ILi1EEEEEENS4_IJSI_SG_NS5_ILi0EEEEEEEENS4_IJNS5_ILi32EEENS5_ILi64EEENS5_ILi16EEEEEEEELb0EEEEEvNT_6ParamsE:
        .type           _ZN7cutlass13device_kernelIN5flash32FlashAttnBwdPostprocessConvertdQIN4cute5tupleIJNS3_1CILi128EEES6_EEENS_10bfloat16_tEfNS_4arch4Sm80ELi256ENS3_8TiledMMAINS3_8MMA_AtomIJNS3_30SM80_16x8x16_F32BF16BF16F32_TNEEEENS3_6LayoutINS4_IJNS5_ILi2EEENS5_ILi4EEENS5_ILi1EEEEEENS4_IJSI_SG_NS5_ILi0EEEEEEEENS4_IJNS5_ILi32EEENS5_ILi64EEENS5_ILi16EEEEEEEELb0EEEEEvNT_6ParamsE,@function
        .size           _ZN7cutlass13device_kernelIN5flash32FlashAttnBwdPostprocessConvertdQIN4cute5tupleIJNS3_1CILi128EEES6_EEENS_10bfloat16_tEfNS_4arch4Sm80ELi256ENS3_8TiledMMAINS3_8MMA_AtomIJNS3_30SM80_16x8x16_F32BF16BF16F32_TNEEEENS3_6LayoutINS4_IJNS5_ILi2EEENS5_ILi4EEENS5_ILi1EEEEEENS4_IJSI_SG_NS5_ILi0EEEEEEEENS4_IJNS5_ILi32EEENS5_ILi64EEENS5_ILi16EEEEEEEELb0EEEEEvNT_6ParamsE,(.L_x_146 - _ZN7cutlass13device_kernelIN5flash32FlashAttnBwdPostprocessConvertdQIN4cute5tupleIJNS3_1CILi128EEES6_EEENS_10bfloat16_tEfNS_4arch4Sm80ELi256ENS3_8TiledMMAINS3_8MMA_AtomIJNS3_30SM80_16x8x16_F32BF16BF16F32_TNEEEENS3_6LayoutINS4_IJNS5_ILi2EEENS5_ILi4EEENS5_ILi1EEEEEENS4_IJSI_SG_NS5_ILi0EEEEEEEENS4_IJNS5_ILi32EEENS5_ILi64EEENS5_ILi16EEEEEEEELb0EEEEEvNT_6ParamsE)
        .other          _ZN7cutlass13device_kernelIN5flash32FlashAttnBwdPostprocessConvertdQIN4cute5tupleIJNS3_1CILi128EEES6_EEENS_10bfloat16_tEfNS_4arch4Sm80ELi256ENS3_8TiledMMAINS3_8MMA_AtomIJNS3_30SM80_16x8x16_F32BF16BF16F32_TNEEEENS3_6LayoutINS4_IJNS5_ILi2EEENS5_ILi4EEENS5_ILi1EEEEEENS4_IJSI_SG_NS5_ILi0EEEEEEEENS4_IJNS5_ILi32EEENS5_ILi64EEENS5_ILi16EEEEEEEELb0EEEEEvNT_6ParamsE,@"STO_CUDA_ENTRY STV_DEFAULT"
_ZN7cutlass13device_kernelIN5flash32FlashAttnBwdPostprocessConvertdQIN4cute5tupleIJNS3_1CILi128EEES6_EEENS_10bfloat16_tEfNS_4arch4Sm80ELi256ENS3_8TiledMMAINS3_8MMA_AtomIJNS3_30SM80_16x8x16_F32BF16BF16F32_TNEEEENS3_6LayoutINS4_IJNS5_ILi2EEENS5_ILi4EEENS5_ILi1EEEEEENS4_IJSI_SG_NS5_ILi0EEEEEEEENS4_IJNS5_ILi32EEENS5_ILi64EEENS5_ILi16EEEEEEEELb0EEEEEvNT_6ParamsE:
        /* <DEDUP_REMOVED lines=10> */
[----:B------:R-:W-:Y:S01]  /*00a0*/  ULDC UR8, c[0x0][0x240] ;  /* 0x0000900000087ab9 */ /* 0x000fe20000000800 */
[----:B-1----:R-:W-:-:S11]  /*00b0*/  IMAD.WIDE R4, R11, 0x4, R4 ;  /* 0x000000040b047825 */ /* 0x002fd600078e0204 */
[----:B------:R-:W0:Y:S01]  /*00c0*/  @P1 LDC.64 R6, c[0x0][0x278] ;  /* 0x00009e00ff061b82 */ /* 0x000e220000000a00 */
[----:B------:R-:W-:Y:S01]  /*00d0*/  IMAD.U32 R3, RZ, RZ, UR8 ;  /* 0x00000008ff037e24 */ /* 0x000fe2000f8e00ff */
[----:B------:R1:W5:Y:S01]  /*00e0*/  @P0 LDG.E R71, desc[UR6][R4.64] ;  /* 0x0000000604470981 */ /* 0x000362000c1e1900 */
[----:B------:R-:W2:Y:S01]  /*00f0*/  S2R R2, SR_CTAID.X ;  /* 0x0000000000027919 */ /* 0x000ea20000002500 */
[----:B0-----:R-:W-:-:S05]  /*0100*/  @P1 IMAD.WIDE R6, R11, 0x4, R6 ;  /* 0x000000040b061825 */ /* 0x001fca00078e0206 */
[----:B------:R1:W5:Y:S01]  /*0110*/  @P1 LDG.E R3, desc[UR6][R6.64] ;  /* 0x0000000606031981 */ /* 0x000362000c1e1900 */
[----:B--2---:R-:W-:Y:S01]  /*0120*/  IMAD.SHL.U32 R0, R2, 0x80, RZ ;  /* 0x0000008002007824 */ /* 0x004fe200078e00ff */
[----:B------:R-:W-:Y:S06]  /*0130*/  @P1 BRA `(.L_x_64) ;  /* 0x0000000000101947 */ /* 0x000fec0003800000 */
[----:B------:R-:W-:Y:S05]  /*0140*/  @!P0 BRA `(.L_x_64) ;  /* 0x00000000000c8947 */ /* 0x000fea0003800000 */
[----:B-1----:R-:W2:Y:S04]  /*0150*/  LDG.E R6, desc[UR6][R4.64] ;  /* 0x0000000604067981 */ /* 0x002ea8000c1e1900 */
[----:B-----5:R-:W2:Y:S02]  /*0160*/  LDG.E R3, desc[UR6][R4.64+0x4] ;  /* 0x0000040604037981 */ /* 0x020ea4000c1e1900 */
[----:B--2---:R-:W-:-:S07]  /*0170*/  IMAD.IADD R3, R3, 0x1, -R6 ;  /* 0x0000000103037824 */ /* 0x004fce00078e0a06 */
.L_x_64:
[----:B------:R-:W-:Y:S02]  /*0180*/  ISETP.NE.U32.AND P1, PT, RZ, UR4, PT ;  /* 0x00000004ff007c0c */ /* 0x000fe4000bf25070 */
[----:B-----5:R-:W-:Y:S02]  /*0190*/  ISETP.LE.AND P2, PT, R3, R0, PT ;  /* 0x000000000300720c */ /* 0x020fe40003f43270 */
[----:B------:R-:W-:-:S13]  /*01a0*/  ISETP.NE.AND.EX P1, PT, RZ, UR5, PT, P1 ;  /* 0x00000005ff007c0c */ /* 0x000fda000bf25310 */
[----:B------:R-:W-:Y:S05]  /*01b0*/  @P1 EXIT P2 ;  /* 0x000000000000194d */ /* 0x000fea0001000000 */
[----:B------:R-:W0:Y:S01]  /*01c0*/  S2R R72, SR_TID.X ;  /* 0x0000000000487919 */ /* 0x000e220000002100 */
[----:B-1----:R-:W-:Y:S01]  /*01d0*/  @P0 LEA R4, R11, R71, 0x7 ;  /* 0x000000470b040211 */ /* 0x002fe200078e38ff */
[----:B------:R-:W1:Y:S01]  /*01e0*/  S2UR UR8, SR_CTAID.Y ;  /* 0x00000000000879c3 */ /* 0x000e620000002600 */
[----:B------:R-:W-:Y:S01]  /*01f0*/  IMAD.SHL.U32 R9, R2, 0x4000, RZ ;  /* 0x0000400002097824 */ /* 0x000fe200078e00ff */
[----:B------:R-:W-:Y:S01]  /*0200*/  SHF.R.S32.HI R69, RZ, 0x1f, R11 ;  /* 0x0000001fff457819 */ /* 0x000fe2000001140b */
[----:B------:R-:W-:Y:S01]  /*0210*/  ULDC.64 UR4, c[0x0][0x230] ;  /* 0x00008c0000047ab9 */ /* 0x000fe20000000a00 */
[----:B------:R-:W-:Y:S02]  /*0220*/  @P0 SHF.R.S32.HI R5, RZ, 0x1f, R4 ;  /* 0x0000001fff050819 */ /* 0x000fe40000011404 */
[----:B------:R-:W-:Y:S02]  /*0230*/  SEL R69, R69, RZ, !P1 ;  /* 0x000000ff45457207 */ /* 0x000fe40004800000 */
[----:B------:R-:W2:Y:S01]  /*0240*/  LDC.64 R12, c[0x0][0x228] ;  /* 0x00008a00ff0c7b82 */ /* 0x000ea20000000a00 */
[----:B------:R-:W-:-:S02]  /*0250*/  @P0 LEA.HI R5, R5, R4, RZ, 0x7 ;  /* 0x0000000405050211 */ /* 0x000fc400078f38ff */
[----:B------:R-:W-:-:S03]  /*0260*/  SEL R68, R11, RZ, !P1 ;  /* 0x000000ff0b447207 */ /* 0x000fc60004800000 */
[----:B------:R-:W-:-:S05]  /*0270*/  @P0 IMAD.SHL.U32 R5, R5, 0x80, RZ ;  /* 0x0000008005050824 */ /* 0x000fca00078e00ff */
[----:B------:R-:W-:Y:S02]  /*0280*/  @P0 LOP3.LUT R7, R5, 0xffffc000, RZ, 0xc0, !PT ;  /* 0xffffc00005070812 */ /* 0x000fe400078ec0ff */
[----:B------:R-:W-:Y:S02]  /*0290*/  CS2R R4, SRZ ;  /* 0x0000000000047805 */ /* 0x000fe4000001ff00 */
[----:B------:R-:W-:Y:S01]  /*02a0*/  @P0 MOV R4, R7 ;  /* 0x0000000700040202 */ /* 0x000fe20000000f00 */
[----:B-1----:R-:W-:Y:S01]  /*02b0*/  USHF.R.S32.HI UR9, URZ, 0x1f, UR8 ;  /* 0x0000001f3f097899 */ /* 0x002fe20008011408 */
[----:B------:R-:W-:Y:S02]  /*02c0*/  @P0 SHF.R.S32.HI R5, RZ, 0x1f, R7 ;  /* 0x0000001fff050819 */ /* 0x000fe40000011407 */
[----:B------:R-:W-:Y:S01]  /*02d0*/  SHF.R.S32.HI R7, RZ, 0x1f, R9 ;  /* 0x0000001fff077819 */ /* 0x000fe20000011409 */
[----:B0-----:R-:W-:Y:S02]  /*02e0*/  IMAD.SHL.U32 R70, R72, 0x4, RZ ;  /* 0x0000000448467824 */ /* 0x001fe400078e00ff */
[----:B--2---:R-:W-:-:S03]  /*02f0*/  IMAD R8, R12, UR9, RZ ;  /* 0x000000090c087c24 */ /* 0x004fc6000f8e02ff */
[----:B------:R-:W-:Y:S01]  /*0300*/  IADD3 R4, P2, P3, R4, R70, R9 ;  /* 0x0000004604047210 */ /* 0x000fe20007b5e009 */
[----:B------:R-:W-:Y:S01]  /*0310*/  IMAD R9, R69, UR4, RZ ;  /* 0x0000000445097c24 */ /* 0x000fe2000f8e02ff */
[----:B------:R-:W-:-:S03]  /*0320*/  SHF.R.S32.HI R6, RZ, 0x1f, R70 ;  /* 0x0000001fff067819 */ /* 0x000fc60000011446 */
[----:B------:R-:W-:Y:S01]  /*0330*/  IMAD R9, R68, UR5, R9 ;  /* 0x0000000544097c24 */ /* 0x000fe2000f8e0209 */
[----:B------:R-:W-:Y:S01]  /*0340*/  IADD3.X R5, R5, R6, R7, P2, P3 ;  /* 0x0000000605057210 */ /* 0x000fe200017e6407 */
[----:B------:R-:W-:Y:S02]  /*0350*/  IMAD R7, R13, UR8, R8 ;  /* 0x000000080d077c24 */ /* 0x000fe4000f8e0208 */
[----:B------:R-:W-:-:S04]  /*0360*/  IMAD.WIDE.U32 R4, R12, UR8, R4 ;  /* 0x000000080c047c25 */ /* 0x000fc8000f8e0004 */
[----:B------:R-:W-:Y:S02]  /*0370*/  IMAD.IADD R5, R5, 0x1, R7 ;  /* 0x0000000105057824 */ /* 0x000fe400078e0207 */
        /* <DEDUP_REMOVED lines=21> */
[----:B------:R-:W-:Y:S01]  /*04d0*/  SHF.R.S32.HI R75, RZ, 0x1f, R72 ;  /* 0x0000001fff4b7819 */ /* 0x000fe20000011448 */
[----:B------:R-:W1:Y:S01]  /*04e0*/  S2UR UR5, SR_CgaCtaId ;  /* 0x00000000000579c3 */ /* 0x000e620000008800 */
[----:B------:R-:W-:Y:S01]  /*04f0*/  UMOV UR4, 0x400 ;  /* 0x0000040000047882 */ /* 0x000fe20000000000 */
[----:B------:R-:W-:Y:S01]  /*0500*/  BSSY B0, `(.L_x_65) ;  /* 0x000013f000007945 */ /* 0x000fe20003800000 */
[----:B------:R-:W-:-:S02]  /*0510*/  LEA.HI R73, R75, R72, RZ, 0x2 ;  /* 0x000000484b497211 */ /* 0x000fc400078f10ff */
[-C--:B------:R-:W-:Y:S02]  /*0520*/  LEA.HI R74, R75, R72.reuse, RZ, 0x7 ;  /* 0x000000484b4a7211 */ /* 0x080fe400078f38ff */
[----:B------:R-:W-:Y:S02]  /*0530*/  LOP3.LUT R79, R73, 0x7ffffffc, RZ, 0xc0, !PT ;  /* 0x7ffffffc494f7812 */ /* 0x000fe400078ec0ff */
[--C-:B------:R-:W-:Y:S01]  /*0540*/  SHF.R.S32.HI R78, RZ, 0x2, R73.reuse ;  /* 0x00000002ff4e7819 */ /* 0x100fe20000011449 */
[----:B------:R-:W-:Y:S01]  /*0550*/  IMAD.SHL.U32 R80, R74, 0x10, RZ ;  /* 0x000000104a507824 */ /* 0x000fe200078e00ff */
[----:B------:R-:W-:Y:S02]  /*0560*/  SHF.R.S32.HI R73, RZ, 0x1f, R73 ;  /* 0x0000001fff497819 */ /* 0x000fe40000011449 */
[----:B------:R-:W-:Y:S02]  /*0570*/  IADD3 R79, -R79, R72, RZ ;  /* 0x000000484f4f7210 */ /* 0x000fe40007ffe1ff */
[----:B0-----:R-:W-:-:S02]  /*0580*/  LEA.HI R76, R73, R78, RZ, 0x3 ;  /* 0x0000004e494c7211 */ /* 0x001fc400078f18ff */
[----:B------:R-:W-:Y:S02]  /*0590*/  LOP3.LUT R82, R80, 0xfffff800, RZ, 0xc0, !PT ;  /* 0xfffff80050527812 */ /* 0x000fe400078ec0ff */
[----:B------:R-:W-:Y:S02]  /*05a0*/  LOP3.LUT R77, R76, 0xfffffff8, RZ, 0xc0, !PT ;  /* 0xfffffff84c4d7812 */ /* 0x000fe400078ec0ff */
[-C--:B------:R-:W-:Y:S01]  /*05b0*/  LEA.HI R76, R75, R72.reuse, RZ, 0x6 ;  /* 0x000000484b4c7211 */ /* 0x080fe200078f30ff */
[----:B------:R-:W-:Y:S01]  /*05c0*/  IMAD R73, R79, 0x2, R82 ;  /* 0x000000024f497824 */ /* 0x000fe200078e0252 */
[CC--:B------:R-:W-:Y:S01]  /*05d0*/  LEA.HI R80, R75.reuse, R72.reuse, RZ, 0x5 ;  /* 0x000000484b507211 */ /* 0x0c0fe200078f28ff */
[----:B------:R-:W-:Y:S01]  /*05e0*/  IMAD.IADD R78, R78, 0x1, -R77 ;  /* 0x000000014e4e7824 */ /* 0x000fe200078e0a4d */
[----:B-1----:R-:W-:Y:S01]  /*05f0*/  ULEA UR4, UR5, UR4, 0x18 ;  /* 0x0000000405047291 */ /* 0x002fe2000f8ec03f */
[----:B------:R-:W-:Y:S02]  /*0600*/  SHF.R.S32.HI R79, RZ, 0x6, R76 ;  /* 0x00000006ff4f7819 */ /* 0x000fe4000001144c */
[----:B------:R-:W-:Y:S01]  /*0610*/  LEA.HI R83, R75, R72, RZ, 0x4 ;  /* 0x000000484b537211 */ /* 0x000fe200078f20ff */
[----:B------:R-:W-:Y:S01]  /*0620*/  ULDC UR5, c[0x0][0x268] ;  /* 0x00009a0000057ab9 */ /* 0x000fe20000000800 */
[----:B------:R-:W-:-:S02]  /*0630*/  SHF.R.S32.HI R77, RZ, 0x1f, R78 ;  /* 0x0000001fff4d7819 */ /* 0x000fc4000001144e */
[----:B------:R-:W-:Y:S02]  /*0640*/  LEA.HI R75, R76, R79, RZ, 0x1 ;  /* 0x0000004f4c4b7211 */ /* 0x000fe400078f08ff */
[----:B------:R-:W-:Y:S02]  /*0650*/  LEA.HI R76, R77, R78, RZ, 0x2 ;  /* 0x0000004e4d4c7211 */ /* 0x000fe400078f10ff */
[----:B------:R-:W-:Y:S02]  /*0660*/  SHF.R.S32.HI R81, RZ, 0x5, R80 ;  /* 0x00000005ff517819 */ /* 0x000fe40000011450 */
[----:B------:R-:W-:Y:S02]  /*0670*/  LEA R77, R72, UR4, 0x4 ;  /* 0x00000004484d7c11 */ /* 0x000fe4000f8e20ff */
[----:B------:R-:W-:Y:S02]  /*0680*/  LEA.HI R80, R80, R81, RZ, 0x1 ;  /* 0x0000005150507211 */ /* 0x000fe400078f08ff */
[----:B------:R-:W-:-:S02]  /*0690*/  LOP3.LUT R85, R83, 0xfffffff0, RZ, 0xc0, !PT ;  /* 0xfffffff053557812 */ /* 0x000fc400078ec0ff */
[----:B------:R-:W-:Y:S02]  /*06a0*/  LOP3.LUT R80, R80, 0xfffffe, RZ, 0xc0, !PT ;  /* 0x00fffffe50507812 */ /* 0x000fe400078ec0ff */
[----:B------:R-:W-:-:S03]  /*06b0*/  IADD3 R72, -R85, R72, RZ ;  /* 0x0000004855487210 */ /* 0x000fc60007ffe1ff */
[----:B------:R-:W-:Y:S01]  /*06c0*/  IMAD.IADD R82, R81, 0x1, -R80 ;  /* 0x0000000151527824 */ /* 0x000fe200078e0a50 */
[----:B------:R-:W-:Y:S02]  /*06d0*/  LOP3.LUT R80, R75, 0xfffffffe, RZ, 0xc0, !PT ;  /* 0xfffffffe4b507812 */ /* 0x000fe400078ec0ff */
[----:B------:R-:W-:Y:S01]  /*06e0*/  LOP3.LUT R81, R76, 0x7fffffc, RZ, 0xc0, !PT ;  /* 0x07fffffc4c517812 */ /* 0x000fe200078ec0ff */
[----:B------:R-:W-:Y:S01]  /*06f0*/  IMAD R75, R82, 0x100, R73 ;  /* 0x00000100524b7824 */ /* 0x000fe200078e0249 */
[----:B------:R-:W-:Y:S01]  /*0700*/  SHF.R.S32.HI R73, RZ, 0x4, R83 ;  /* 0x00000004ff497819 */ /* 0x000fe20000011453 */
[----:B------:R-:W-:Y:S02]  /*0710*/  IMAD.IADD R80, R79, 0x1, -R80 ;  /* 0x000000014f507824 */ /* 0x000fe400078e0a50 */
[----:B------:R-:W-:Y:S02]  /*0720*/  IMAD.SHL.U32 R76, R76, 0x10, RZ ;  /* 0x000000104c4c7824 */ /* 0x000fe400078e00ff */
[----:B------:R-:W-:-:S03]  /*0730*/  IMAD.IADD R78, R78, 0x1, -R81 ;  /* 0x000000014e4e7824 */ /* 0x000fc600078e0a51 */
[----:B------:R-:W-:Y:S01]  /*0740*/  LOP3.LUT R76, R76, 0x40, RZ, 0xc0, !PT ;  /* 0x000000404c4c7812 */ /* 0x000fe200078ec0ff */
[----:B------:R-:W-:Y:S01]  /*0750*/  IMAD R75, R78, 0x10, R75 ;  /* 0x000000104e4b7824 */ /* 0x000fe200078e024b */
[----:B--2---:R0:W-:Y:S04]  /*0760*/  STS.128 [R77], R4 ;  /* 0x000000044d007388 */ /* 0x0041e80000000c00 */
[----:B---3--:R1:W-:Y:S04]  /*0770*/  STS.128 [R77+0x1000], R8 ;  /* 0x001000084d007388 */ /* 0x0083e80000000c00 */
[----:B----4-:R2:W-:Y:S04]  /*0780*/  STS.128 [R77+0x2000], R12 ;  /* 0x0020000c4d007388 */ /* 0x0105e80000000c00 */
[----:B-----5:R-:W-:Y:S04]  /*0790*/  STS.128 [R77+0x3000], R16 ;  /* 0x003000104d007388 */ /* 0x020fe80000000c00 */
[----:B------:R-:W-:Y:S01]  /*07a0*/  STS.128 [R77+0x4000], R20 ;  /* 0x004000144d007388 */ /* 0x000fe20000000c00 */
[----:B0-----:R-:W-:-:S03]  /*07b0*/  SHF.R.S32.HI R4, RZ, 0x1f, R83 ;  /* 0x0000001fff047819 */ /* 0x001fc60000011453 */
[----:B------:R-:W-:Y:S01]  /*07c0*/  STS.128 [R77+0x5000], R24 ;  /* 0x005000184d007388 */ /* 0x000fe20000000c00 */
[----:B------:R-:W-:Y:S01]  /*07d0*/  LEA.HI R5, R4, R73, RZ, 0x2 ;  /* 0x0000004904057211 */ /* 0x000fe200078f10ff */
[----:B-1----:R-:W-:Y:S01]  /*07e0*/  IMAD.SHL.U32 R8, R72, 0x8, RZ ;  /* 0x0000000848087824 */ /* 0x002fe200078e00ff */
[C---:B------:R-:W-:Y:S01]  /*07f0*/  SHF.L.U32 R4, R80.reuse, 0x6, RZ ;  /* 0x0000000650047819 */ /* 0x040fe200000006ff */
[----:B------:R-:W-:Y:S01]  /*0800*/  STS.128 [R77+0x6000], R28 ;  /* 0x0060001c4d007388 */ /* 0x000fe20000000c00 */
[----:B------:R-:W-:Y:S01]  /*0810*/  LOP3.LUT R10, R5, 0xffffffc, RZ, 0xc0, !PT ;  /* 0x0ffffffc050a7812 */ /* 0x000fe200078ec0ff */
[----:B------:R-:W-:Y:S01]  /*0820*/  IMAD.SHL.U32 R5, R80, 0x8, RZ ;  /* 0x0000000850057824 */ /* 0x000fe200078e00ff */
[----:B------:R-:W-:Y:S01]  /*0830*/  LOP3.LUT R11, R4, 0x40, RZ, 0xc0, !PT ;  /* 0x00000040040b7812 */ /* 0x000fe200078ec0ff */
[----:B------:R0:W-:Y:S01]  /*0840*/  STS.128 [R77+0x7000], R32 ;  /* 0x007000204d007388 */ /* 0x0001e20000000c00 */
[----:B--2---:R-:W-:Y:S02]  /*0850*/  LOP3.LUT R13, R74, 0xffffff80, RZ, 0xc0, !PT ;  /* 0xffffff804a0d7812 */ /* 0x004fe400078ec0ff */
[----:B------:R-:W-:Y:S01]  /*0860*/  IADD3 R12, R73, -R10, RZ ;  /* 0x8000000a490c7210 */ /* 0x000fe20007ffe0ff */
[----:B------:R-:W-:Y:S01]  /*0870*/  STS.128 [R77+0x8000], R36 ;  /* 0x008000244d007388 */ /* 0x000fe20000000c00 */
[----:B------:R-:W-:-:S02]  /*0880*/  LOP3.LUT R5, R76, 0x8, R5, 0xf8, !PT ;  /* 0x000000084c057812 */ /* 0x000fc400078ef805 */
[----:B------:R-:W-:Y:S01]  /*0890*/  SHF.R.U32.HI R76, RZ, 0x3, R76 ;  /* 0x00000003ff4c7819 */ /* 0x000fe2000001164c */
[----:B------:R-:W-:Y:S01]  /*08a0*/  STS.128 [R77+0x9000], R40 ;  /* 0x009000284d007388 */ /* 0x000fe20000000c00 */
[----:B------:R-:W-:Y:S02]  /*08b0*/  LEA.HI R72, R72, R72, RZ, 0x1 ;  /* 0x0000004848487211 */ /* 0x000fe400078f08ff */
[----:B------:R-:W-:Y:S01]  /*08c0*/  LOP3.LUT R10, R11, 0x8, R8, 0xf8, !PT ;  /* 0x000000080b0a7812 */ /* 0x000fe200078ef808 */
[----:B------:R-:W-:Y:S01]  /*08d0*/  STS.128 [R77+0xa000], R44 ;  /* 0x00a0002c4d007388 */ /* 0x000fe20000000c00 */
[----:B------:R-:W-:Y:S01]  /*08e0*/  LOP3.LUT R76, R5, R76, RZ, 0x3c, !PT ;  /* 0x0000004c054c7212 */ /* 0x000fe200078e3cff */
[----:B------:R-:W-:Y:S01]  /*08f0*/  IMAD.SHL.U32 R72, R72, 0x400, RZ ;  /* 0x0000040048487824 */ /* 0x000fe200078e00ff */
[----:B------:R-:W-:Y:S01]  /*0900*/  SHF.R.U32.HI R11, RZ, 0x3, R11 ;  /* 0x00000003ff0b7819 */ /* 0x000fe2000001160b */
[----:B------:R-:W-:Y:S01]  /*0910*/  STS.128 [R77+0xb000], R48 ;  /* 0x00b000304d007388 */ /* 0x000fe20000000c00 */
[----:B0-----:R-:W-:-:S02]  /*0920*/  IMAD R35, R12, 0x10, R13 ;  /* 0x000000100c237824 */ /* 0x001fc400078e020d */
[----:B------:R-:W-:Y:S01]  /*0930*/  LOP3.LUT R34, R10, R11, RZ, 0x3c, !PT ;  /* 0x0000000b0a227212 */ /* 0x000fe200078e3cff */
[----:B------:R-:W-:Y:S01]  /*0940*/  STS.128 [R77+0xc000], R52 ;  /* 0x00c000344d007388 */ /* 0x000fe20000000c00 */
[----:B------:R-:W-:Y:S02]  /*0950*/  LOP3.LUT R12, R72, 0x7ffff800, RZ, 0xc0, !PT ;  /* 0x7ffff800480c7812 */ /* 0x000fe400078ec0ff */
[----:B------:R-:W-:Y:S01]  /*0960*/  CS2R R10, SRZ ;  /* 0x00000000000a7805 */ /* 0x000fe2000001ff00 */
[----:B------:R-:W-:Y:S01]  /*0970*/  STS.128 [R77+0xd000], R56 ;  /* 0x00d000384d007388 */ /* 0x000fe20000000c00 */
[----:B------:R-:W-:Y:S02]  /*0980*/  IADD3 R12, R34, R35, R12 ;  /* 0x00000023220c7210 */ /* 0x000fe40007ffe00c */
[----:B------:R-:W-:Y:S01]  /*0990*/  @P0 MOV R10, R71 ;  /* 0x00000047000a0202 */ /* 0x000fe20000000f00 */
[----:B------:R-:W-:Y:S01]  /*09a0*/  STS.128 [R77+0xe000], R60 ;  /* 0x00e0003c4d007388 */ /* 0x000fe20000000c00 */
[----:B------:R-:W-:-:S02]  /*09b0*/  @P0 SHF.R.S32.HI R11, RZ, 0x1f, R71 ;  /* 0x0000001fff0b0819 */ /* 0x000fc40000011447 */
[C---:B------:R-:W-:Y:S01]  /*09c0*/  IADD3 R10, P1, R73.reuse, R10, RZ ;  /* 0x0000000a490a7210 */ /* 0x040fe20007f3e0ff */
[----:B------:R-:W-:Y:S03]  /*09d0*/  STS.128 [R77+0xf000], R64 ;  /* 0x00f000404d007388 */ /* 0x000fe60000000c00 */
[----:B------:R-:W-:Y:S01]  /*09e0*/  LEA.HI.X.SX32 R11, R73, R11, 0x1, P1 ;  /* 0x0000000b490b7211 */ /* 0x000fe200008f0eff */
[----:B------:R-:W-:Y:S06]  /*09f0*/  BAR.SYNC.DEFER_BLOCKING 0x0 ;  /* 0x0000000000007b1d */ /* 0x000fec0000010000 */
        /* <DEDUP_REMOVED lines=12> */
[----:B------:R-:W-:-:S02]  /*0ac0*/  IMAD.IADD R4, R76, 0x1, R75 ;  /* 0x000000014c047824 */ /* 0x000fc400078e024b */
[----:B------:R-:W0:Y:S01]  /*0ad0*/  LDS R21, [R70+UR4+0x2c00] ;  /* 0x002c000446157984 */ /* 0x000e220008000800 */
[----:B-1----:R-:W-:-:S03]  /*0ae0*/  FMUL.FTZ R6, R6, UR5 ;  /* 0x0000000506067c20 */ /* 0x002fc60008410000 */
[----:B------:R-:W1:Y:S01]  /*0af0*/  LDS R26, [R70+UR4+0x4000] ;  /* 0x00400004461a7984 */ /* 0x000e620008000800 */
[----:B--2---:R-:W-:Y:S01]  /*0b00*/  FMUL.FTZ R7, R7, UR5 ;  /* 0x0000000507077c20 */ /* 0x004fe20008410000 */
[----:B------:R-:W-:Y:S02]  /*0b10*/  F2FP.BF16.F32.PACK_AB R5, R6, R5 ;  /* 0x000000050605723e */ /* 0x000fe400000010ff */
[----:B------:R-:W2:Y:S01]  /*0b20*/  LDS R27, [R70+UR4+0x4400] ;  /* 0x00440004461b7984 */ /* 0x000ea20008000800 */
[----:B---3--:R-:W-:-:S03]  /*0b30*/  FMUL.FTZ R14, R9, UR5 ;  /* 0x00000005090e7c20 */ /* 0x008fc60008410000 */
[----:B------:R-:W3:Y:S02]  /*0b40*/  LDS R28, [R70+UR4+0x4800] ;  /* 0x00480004461c7984 */ /* 0x000ee40008000800 */
[----:B------:R-:W-:Y:S01]  /*0b50*/  F2FP.BF16.F32.PACK_AB R6, R14, R7 ;  /* 0x000000070e06723e */ /* 0x000fe200000010ff */
[----:B----4-:R-:W-:Y:S01]  /*0b60*/  FMUL.FTZ R7, R13, UR5 ;  /* 0x000000050d077c20 */ /* 0x010fe20008410000 */
[----:B------:R-:W4:Y:S01]  /*0b70*/  LDS R29, [R70+UR4+0x4c00] ;  /* 0x004c0004461d7984 */ /* 0x000f220008000800 */
[----:B-----5:R-:W-:-:S03]  /*0b80*/  FMUL.FTZ R13, R18, UR5 ;  /* 0x00000005120d7c20 */ /* 0x020fc60008410000 */
        /* <DEDUP_REMOVED lines=44> */
[----:B------:R-:W-:Y:S01]  /*0e50*/  F2FP.BF16.F32.PACK_AB R22, R37, R36 ;  /* 0x000000242516723e */ /* 0x000fe200000010ff */
[----:B--2---:R-:W-:Y:S01]  /*0e60*/  FMUL.FTZ R23, R38, UR5 ;  /* 0x0000000526177c20 */ /* 0x004fe20008410000 */
[----:B------:R-:W1:Y:S01]  /*0e70*/  LDS R36, [R70+UR4+0xb800] ;  /* 0x00b8000446247984 */ /* 0x000e620008000800 */
[----:B---3--:R-:W-:-:S03]  /*0e80*/  FMUL.FTZ R24, R39, UR5 ;  /* 0x0000000527187c20 */ /* 0x008fc60008410000 */
[----:B------:R-:W2:Y:S01]  /*0e90*/  LDS R51, [R70+UR4+0xbc00] ;  /* 0x00bc000446337984 */ /* 0x000ea20008000800 */
[----:B----4-:R-:W-:Y:S01]  /*0ea0*/  FMUL.FTZ R19, R30, UR5 ;  /* 0x000000051e137c20 */ /* 0x010fe20008410000 */
[----:B------:R-:W-:Y:S02]  /*0eb0*/  F2FP.BF16.F32.PACK_AB R23, R24, R23 ;  /* 0x000000171817723e */ /* 0x000fe400000010ff */
[----:B------:R-:W3:Y:S01]  /*0ec0*/  LDS R56, [R70+UR4+0xd400] ;  /* 0x00d4000446387984 */ /* 0x000ee20008000800 */
[----:B-----5:R-:W-:Y:S01]  /*0ed0*/  FMUL.FTZ R25, R25, UR5 ;  /* 0x0000000519197c20 */ /* 0x020fe20008410000 */
[----:B------:R-:W-:Y:S02]  /*0ee0*/  F2FP.BF16.F32.PACK_AB R19, R20, R19 ;  /* 0x000000131413723e */ /* 0x000fe400000010ff */
[----:B------:R-:W4:Y:S01]  /*0ef0*/  LDS R41, [R70+UR4+0x7c00] ;  /* 0x007c000446297984 */ /* 0x000f220008000800 */
[----:B------:R-:W-:Y:S01]  /*0f00*/  FMUL.FTZ R32, R32, UR5 ;  /* 0x0000000520207c20 */ /* 0x000fe20008410000 */
[----:B------:R-:W-:-:S02]  /*0f10*/  F2FP.BF16.F32.PACK_AB R16, R25, R16 ;  /* 0x000000101910723e */ /* 0x000fc400000010ff */
        /* <DEDUP_REMOVED lines=8> */
[----:B------:R-:W-:-:S03]  /*0fa0*/  FMUL.FTZ R35, R29, UR5 ;  /* 0x000000051d237c20 */ /* 0x000fc60008410000 */
[----:B------:R-:W5:Y:S01]  /*0fb0*/  LDS R45, [R70+UR4+0x9800] ;  /* 0x00980004462d7984 */ /* 0x000f620008000800 */
[----:B0-----:R-:W-:Y:S01]  /*0fc0*/  FMUL.FTZ R34, R31, UR5 ;  /* 0x000000051f227c20 */ /* 0x001fe20008410000 */
[----:B------:R-:W-:Y:S02]  /*0fd0*/  F2FP.BF16.F32.PACK_AB R30, R35, R30 ;  /* 0x0000001e231e723e */ /* 0x000fe400000010ff */
[----:B------:R-:W0:Y:S01]  /*0fe0*/  LDS R46, [R70+UR4+0x9c00] ;  /* 0x009c0004462e7984 */ /* 0x000e220008000800 */
[----:B-1----:R-:W-:-:S03]  /*0ff0*/  FMUL.FTZ R36, R36, UR5 ;  /* 0x0000000524247c20 */ /* 0x002fc60008410000 */
[----:B------:R-:W1:Y:S01]  /*1000*/  LDS R47, [R70+UR4+0xa000] ;  /* 0x00a00004462f7984 */ /* 0x000e620008000800 */
[----:B--2---:R-:W-:-:S03]  /*1010*/  FMUL.FTZ R51, R51, UR5 ;  /* 0x0000000533337c20 */ /* 0x004fc60008410000 */
[----:B------:R-:W2:Y:S04]  /*1020*/  LDS R48, [R70+UR4+0xa400] ;  /* 0x00a4000446307984 */ /* 0x000ea80008000800 */
        /* <DEDUP_REMOVED lines=20> */
[----:B0-----:R-:W-:Y:S01]  /*1170*/  FMUL.FTZ R46, R46, UR5 ;  /* 0x000000052e2e7c20 */ /* 0x001fe20008410000 */
[----:B------:R-:W-:-:S02]  /*1180*/  LEA R40, R4, UR4, 0x1 ;  /* 0x0000000404287c11 */ /* 0x000fc4000f8e08ff */
[----:B------:R-:W0:Y:S01]  /*1190*/  LDS R57, [R70+UR4+0xd800] ;  /* 0x00d8000446397984 */ /* 0x000e220008000800 */
[----:B-1----:R-:W-:Y:S01]  /*11a0*/  FMUL.FTZ R47, R47, UR5 ;  /* 0x000000052f2f7c20 */ /* 0x002fe20008410000 */
[----:B------:R-:W-:Y:S02]  /*11b0*/  F2FP.BF16.F32.PACK_AB R45, R46, R45 ;  /* 0x0000002d2e2d723e */ /* 0x000fe400000010ff */
[----:B------:R-:W1:Y:S01]  /*11c0*/  LDS R58, [R70+UR4+0xdc00] ;  /* 0x00dc0004463a7984 */ /* 0x000e620008000800 */
[----:B--2---:R-:W-:-:S03]  /*11d0*/  FMUL.FTZ R48, R48, UR5 ;  /* 0x0000000530307c20 */ /* 0x004fc60008410000 */
[----:B------:R-:W2:Y:S01]  /*11e0*/  LDS R33, [R70+UR4+0xe000] ;  /* 0x00e0000446217984 */ /* 0x000ea20008000800 */
[----:B------:R-:W-:Y:S01]  /*11f0*/  FMUL.FTZ R49, R49, UR5 ;  /* 0x0000000531317c20 */ /* 0x000fe20008410000 */
        /* <DEDUP_REMOVED lines=18> */
[----:B0-----:R-:W-:Y:S02]  /*1320*/  FMUL.FTZ R57, R57, UR5 ;  /* 0x0000000539397c20 */ /* 0x001fe40008410000 */
[----:B------:R-:W-:Y:S02]  /*1330*/  STS [R40+0x10000], R5 ;  /* 0x0100000528007388 */ /* 0x000fe40000000800 */
[----:B------:R-:W-:Y:S01]  /*1340*/  F2FP.BF16.F32.PACK_AB R54, R55, R54 ;  /* 0x000000363736723e */ /* 0x000fe200000010ff */
[----:B-1----:R-:W-:Y:S01]  /*1350*/  FMUL.FTZ R58, R58, UR5 ;  /* 0x000000053a3a7c20 */ /* 0x002fe20008410000 */
[----:B------:R-:W-:Y:S01]  /*1360*/  STS [R40+0x10100], R6 ;  /* 0x0101000628007388 */ /* 0x000fe20000000800 */
[----:B--2---:R-:W-:-:S03]  /*1370*/  FMUL.FTZ R33, R33, UR5 ;  /* 0x0000000521217c20 */ /* 0x004fc60008410000 */
[----:B------:R-:W-:Y:S01]  /*1380*/  F2FP.BF16.F32.PACK_AB R57, R58, R57 ;  /* 0x000000393a39723e */ /* 0x000fe200000010ff */
[----:B------:R-:W-:Y:S01]  /*1390*/  STS [R40+0x12000], R17 ;  /* 0x0120001128007388 */ /* 0x000fe20000000800 */
[----:B------:R-:W-:-:S03]  /*13a0*/  FMUL.FTZ R32, R32, UR5 ;  /* 0x0000000520207c20 */ /* 0x000fc60008410000 */
[----:B------:R-:W-:Y:S01]  /*13b0*/  STS [R40+0x12100], R18 ;  /* 0x0121001228007388 */ /* 0x000fe20000000800 */
[----:B---3--:R-:W-:Y:S01]  /*13c0*/  FMUL.FTZ R27, R27, UR5 ;  /* 0x000000051b1b7c20 */ /* 0x008fe20008410000 */
[----:B------:R-:W-:Y:S02]  /*13d0*/  F2FP.BF16.F32.PACK_AB R32, R32, R33 ;  /* 0x000000212020723e */ /* 0x000fe400000010ff */
[----:B------:R-:W-:Y:S01]  /*13e0*/  STS [R40+0x10400], R7 ;  /* 0x0104000728007388 */ /* 0x000fe20000000800 */
[----:B----4-:R-:W-:-:S03]  /*13f0*/  FMUL.FTZ R26, R26, UR5 ;  /* 0x000000051a1a7c20 */ /* 0x010fc60008410000 */
[----:B------:R0:W-:Y:S01]  /*1400*/  STS [R40+0x10500], R9 ;  /* 0x0105000928007388 */ /* 0x0001e20000000800 */
[----:B-----5:R-:W-:Y:S01]  /*1410*/  FMUL.FTZ R25, R25, UR5 ;  /* 0x0000000519197c20 */ /* 0x020fe20008410000 */
[----:B------:R-:W-:Y:S02]  /*1420*/  F2FP.BF16.F32.PACK_AB R26, R26, R27 ;  /* 0x0000001b1a1a723e */ /* 0x000fe400000010ff */
[----:B------:R1:W-:Y:S01]  /*1430*/  STS [R40+0x12400], R19 ;  /* 0x0124001328007388 */ /* 0x0003e20000000800 */
[----:B------:R-:W-:-:S03]  /*1440*/  FMUL.FTZ R36, R31, UR5 ;  /* 0x000000051f247c20 */ /* 0x000fc60008410000 */
[----:B------:R2:W-:Y:S01]  /*1450*/  STS [R40+0x12500], R20 ;  /* 0x0125001428007388 */ /* 0x0005e20000000800 */
[----:B------:R-:W-:Y:S01]  /*1460*/  FMUL.FTZ R29, R29, UR5 ;  /* 0x000000051d1d7c20 */ /* 0x000fe20008410000 */
[----:B------:R-:W-:Y:S02]  /*1470*/  F2FP.BF16.F32.PACK_AB R25, R36, R25 ;  /* 0x000000192419723e */ /* 0x000fe400000010ff */
[----:B------:R3:W-:Y:S01]  /*1480*/  STS [R40+0x10800], R13 ;  /* 0x0108000d28007388 */ /* 0x0007e20000000800 */
[----:B0-----:R-:W-:Y:S01]  /*1490*/  SHF.R.S32.HI R9, RZ, 0x1f, R8 ;  /* 0x0000001fff097819 */ /* 0x001fe20000011408 */
[----:B------:R-:W-:Y:S01]  /*14a0*/  FMUL.FTZ R28, R28, UR5 ;  /* 0x000000051c1c7c20 */ /* 0x000fe20008410000 */
[----:B-1----:R-:W0:Y:S01]  /*14b0*/  LDC.64 R18, c[0x0][0x258] ;  /* 0x00009600ff127b82 */ /* 0x002e220000000a00 */
[----:B------:R0:W-:Y:S01]  /*14c0*/  STS [R40+0x10900], R14 ;  /* 0x0109000e28007388 */ /* 0x0001e20000000800 */
[----:B------:R-:W-:Y:S01]  /*14d0*/  ULDC UR5, c[0x0][0x244] ;  /* 0x0000910000057ab9 */ /* 0x000fe20000000800 */
[----:B--2---:R-:W-:Y:S01]  /*14e0*/  VIADDMNMX R20, R3, -R0, 0x80, PT ;  /* 0x0000008003147446 */ /* 0x004fe20003800900 */
[----:B------:R-:W-:Y:S01]  /*14f0*/  VIADD R0, R73, 0x10 ;  /* 0x0000001049007836 */ /* 0x000fe20000000000 */
[----:B------:R-:W-:Y:S01]  /*1500*/  F2FP.BF16.F32.PACK_AB R28, R29, R28 ;  /* 0x0000001c1d1c723e */ /* 0x000fe200000010ff */
[----:B------:R-:W-:Y:S01]  /*1510*/  STS [R40+0x12800], R21 ;  /* 0x0128001528007388 */ /* 0x000fe20000000800 */
[----:B---3--:R-:W-:Y:S01]  /*1520*/  LEA R13, R12, UR4, 0x1 ;  /* 0x000000040c0d7c11 */ /* 0x008fe2000f8e08ff */
[----:B------:R-:W-:Y:S01]  /*1530*/  VIADD R3, R73, 0x30 ;  /* 0x0000003049037836 */ /* 0x000fe20000000000 */
[----:B------:R-:W-:Y:S01]  /*1540*/  ISETP.GE.AND P0, PT, R8, UR5, PT ;  /* 0x0000000508007c0c */ /* 0x000fe2000bf06270 */
[----:B------:R-:W-:Y:S01]  /*1550*/  STS [R40+0x12900], R22 ;  /* 0x0129001628007388 */ /* 0x000fe20000000800 */
[----:B------:R-:W-:-:S02]  /*1560*/  UIADD3 UR4, UR4, 0x10000, URZ ;  /* 0x0001000004047890 */ /* 0x000fc4000fffe03f */
[CC--:B------:R-:W-:Y:S01]  /*1570*/  ISETP.GE.OR P1, PT, R73.reuse, R20.reuse, P0 ;  /* 0x000000144900720c */ /* 0x0c0fe20000726670 */
[----:B------:R-:W-:Y:S01]  /*1580*/  STS [R40+0x10c00], R15 ;  /* 0x010c000f28007388 */ /* 0x000fe20000000800 */
[-C--:B------:R-:W-:Y:S02]  /*1590*/  ISETP.GE.OR P6, PT, R0, R20.reuse, P0 ;  /* 0x000000140000720c */ /* 0x080fe400007c6670 */
[----:B------:R-:W-:Y:S01]  /*15a0*/  IADD3 R0, R73, 0x20, RZ ;  /* 0x0000002049007810 */ /* 0x000fe20007ffe0ff */
[----:B------:R1:W-:Y:S01]  /*15b0*/  STS [R40+0x10d00], R16 ;  /* 0x010d001028007388 */ /* 0x0003e20000000800 */
[-C--:B------:R-:W-:Y:S02]  /*15c0*/  ISETP.GE.OR P4, PT, R3, R20.reuse, P0 ;  /* 0x000000140300720c */ /* 0x080fe40000786670 */
[----:B------:R-:W-:Y:S01]  /*15d0*/  ISETP.GE.OR P5, PT, R0, R20, P0 ;  /* 0x000000140000720c */ /* 0x000fe200007a6670 */
[----:B------:R2:W-:Y:S01]  /*15e0*/  STS [R40+0x12c00], R23 ;  /* 0x012c001728007388 */ /* 0x0005e20000000800 */
[C---:B------:R-:W-:Y:S01]  /*15f0*/  VIADD R0, R73.reuse, 0x40 ;  /* 0x0000004049007836 */ /* 0x040fe20000000000 */
[----:B------:R-:W-:Y:S01]  /*1600*/  IADD3 R3, R73, 0x50, RZ ;  /* 0x0000005049037810 */ /* 0x000fe20007ffe0ff */
[C---:B0-----:R-:W-:Y:S01]  /*1610*/  IMAD R14, R18.reuse, UR9, RZ ;  /* 0x00000009120e7c24 */ /* 0x041fe2000f8e02ff */
[----:B------:R2:W-:Y:S01]  /*1620*/  STS [R40+0x12d00], R24 ;  /* 0x012d001828007388 */ /* 0x0005e20000000800 */
[----:B------:R-:W-:Y:S01]  /*1630*/  IMAD.WIDE.U32 R8, R18, UR8, R8 ;  /* 0x0000000812087c25 */ /* 0x000fe2000f8e0008 */
[----:B-1----:R-:W-:-:S02]  /*1640*/  LEA R16, R12, UR4, 0x1 ;  /* 0x000000040c107c11 */ /* 0x002fc4000f8e08ff */
[----:B------:R2:W-:Y:S01]  /*1650*/  STS [R40+0x14000], R30 ;  /* 0x0140001e28007388 */ /* 0x0005e20000000800 */
[----:B------:R-:W-:Y:S01]  /*1660*/  IMAD R15, R19, UR8, R14 ;  /* 0x00000008130f7c24 */ /* 0x000fe2000f8e020e */
[----:B------:R-:W-:Y:S01]  /*1670*/  ULDC.64 UR8, c[0x0][0x260] ;  /* 0x0000980000087ab9 */ /* 0x000fe20000000a00 */
[-C--:B------:R-:W-:Y:S01]  /*1680*/  ISETP.GE.OR P3, PT, R0, R20.reuse, P0 ;  /* 0x000000140000720c */ /* 0x080fe20000766670 */
[----:B------:R2:W-:Y:S01]  /*1690*/  STS [R40+0x14100], R34 ;  /* 0x0141002228007388 */ /* 0x0005e20000000800 */
[----:B------:R-:W-:Y:S01]  /*16a0*/  IMAD R69, R69, UR8, RZ ;  /* 0x0000000845457c24 */ /* 0x000fe2000f8e02ff */
[----:B------:R-:W-:Y:S01]  /*16b0*/  ISETP.GE.OR P2, PT, R3, R20, P0 ;  /* 0x000000140300720c */ /* 0x000fe20000746670 */
[----:B------:R-:W-:Y:S01]  /*16c0*/  IMAD.IADD R9, R9, 0x1, R15 ;  /* 0x0000000109097824 */ /* 0x000fe200078e020f */
[----:B------:R2:W-:Y:S01]  /*16d0*/  STS [R40+0x16000], R52 ;  /* 0x0160003428007388 */ /* 0x0005e20000000800 */
[C---:B------:R-:W-:Y:S02]  /*16e0*/  IMAD R15, R68.reuse, UR9, R69 ;  /* 0x00000009440f7c24 */ /* 0x040fe4000f8e0245 */
[----:B------:R-:W-:Y:S01]  /*16f0*/  IMAD.WIDE.U32 R68, R68, UR8, R8 ;  /* 0x0000000844447c25 */ /* 0x000fe2000f8e0008 */
[----:B------:R2:W-:Y:S03]  /*1700*/  STS [R40+0x16100], R54 ;  /* 0x0161003628007388 */ /* 0x0005e60000000800 */
[C---:B------:R-:W-:Y:S01]  /*1710*/  VIADD R0, R73.reuse, 0x60 ;  /* 0x0000006049007836 */ /* 0x040fe20000000000 */
[----:B------:R2:W-:Y:S01]  /*1720*/  STS [R40+0x14400], R43 ;  /* 0x0144002b28007388 */ /* 0x0005e20000000800 */
[----:B------:R-:W-:Y:S01]  /*1730*/  IMAD.WIDE R2, R2, 0x80, R10 ;  /* 0x0000008002027825 */ /* 0x000fe200078e020a */
[----:B------:R-:W-:-:S02]  /*1740*/  IADD3 R73, R73, 0x70, RZ ;  /* 0x0000007049497810 */ /* 0x000fc40007ffe0ff */
[----:B------:R2:W-:Y:S01]  /*1750*/  STS [R40+0x14500], R45 ;  /* 0x0145002d28007388 */ /* 0x0005e20000000800 */
[----:B------:R-:W-:-:S03]  /*1760*/  IMAD.IADD R9, R69, 0x1, R15 ;  /* 0x0000000145097824 */ /* 0x000fc600078e020f */
[----:B------:R2:W-:Y:S04]  /*1770*/  STS [R40+0x16400], R35 ;  /* 0x0164002328007388 */ /* 0x0005e80000000800 */
        /* <DEDUP_REMOVED lines=8> */
[----:B------:R2:W-:Y:S01]  /*1800*/  STS [R40+0x16d00], R28 ;  /* 0x016d001c28007388 */ /* 0x0005e20000000800 */
[----:B------:R-:W-:Y:S06]  /*1810*/  BAR.SYNC.DEFER_BLOCKING 0x0 ;  /* 0x0000000000007b1d */ /* 0x000fec0000010000 */
[----:B------:R2:W0:Y:S01]  /*1820*/  LDS.128 R4, [R13+0x10e00] ;  /* 0x010e00000d047984 */ /* 0x0004220000000c00 */
[----:B------:R-:W-:Y:S05]  /*1830*/  @P1 BRA `(.L_x_66) ;  /* 0x00000000002c1947 */ /* 0x000fea0003800000 */
[----:B------:R-:W1:Y:S01]  /*1840*/  LDS.128 R16, [R16] ;  /* 0x0000000010107984 */ /* 0x000e620000000c00 */
[----:B------:R-:W-:Y:S01]  /*1850*/  ULDC.64 UR4, c[0x0][0x250] ;  /* 0x0000940000047ab9 */ /* 0x000fe20000000a00 */
[----:B------:R-:W-:Y:S02]  /*1860*/  IMAD.MOV.U32 R8, RZ, RZ, R68 ;  /* 0x000000ffff087224 */ /* 0x000fe400078e0044 */
[----:B------:R-:W-:Y:S02]  /*1870*/  IMAD R15, R3, UR4, RZ ;  /* 0x00000004030f7c24 */ /* 0x000fe4000f8e02ff */
[----:B------:R-:W-:-:S04]  /*1880*/  IMAD.WIDE.U32 R10, R2, UR4, R8 ;  /* 0x00000004020a7c25 */ /* 0x000fc8000f8e0008 */
[----:B------:R-:W-:Y:S01]  /*1890*/  IMAD R15, R2, UR5, R15 ;  /* 0x00000005020f7c24 */ /* 0x000fe2000f8e020f */
[----:B------:R-:W-:Y:S02]  /*18a0*/  ULDC.64 UR4, c[0x0][0x238] ;  /* 0x00008e0000047ab9 */ /* 0x000fe40000000a00 */
[----:B------:R-:W-:Y:S02]  /*18b0*/  LEA R14, P1, R10, UR4, 0x1 ;  /* 0x000000040a0e7c11 */ /* 0x000fe4000f8208ff */
[----:B------:R-:W-:-:S04]  /*18c0*/  IADD3 R11, R11, R15, RZ ;  /* 0x0000000f0b0b7210 */ /* 0x000fc80007ffe0ff */
[----:B------:R-:W-:-:S05]  /*18d0*/  LEA.HI.X R15, R10, UR5, R11, 0x1, P1 ;  /* 0x000000050a0f7c11 */ /* 0x000fca00088f0c0b */
[----:B-1----:R1:W-:Y:S02]  /*18e0*/  STG.E.128 desc[UR6][R14.64], R16 ;  /* 0x000000100e007986 */ /* 0x0023e4000c101d06 */
.L_x_66:
[----:B------:R-:W-:Y:S05]  /*18f0*/  BSYNC B0 ;  /* 0x0000000000007941 */ /* 0x000fea0003800000 */
.L_x_65:
[----:B-1----:R1:W3:Y:S01]  /*1900*/  LDS.128 R16, [R13+0x10200] ;  /* 0x010200000d107984 */ /* 0x0022e20000000c00 */
[----:B------:R-:W-:Y:S01]  /*1910*/  BSSY B0, `(.L_x_67) ;  /* 0x0000011000007945 */ /* 0x000fe20003800000 */
[-C--:B------:R-:W-:Y:S02]  /*1920*/  ISETP.GE.OR P1, PT, R0, R20.reuse, P0 ;  /* 0x000000140000720c */ /* 0x080fe40000726670 */
[----:B------:R-:W-:Y:S01]  /*1930*/  ISETP.GE.OR P0, PT, R73, R20, P0 ;  /* 0x000000144900720c */ /* 0x000fe20000706670 */
[----:B------:R-:W-:-:S12]  /*1940*/  @P6 BRA `(.L_x_68) ;  /* 0x0000000000346947 */ /* 0x000fd80003800000 */
[----:B------:R-:W-:Y:S01]  /*1950*/  IADD3 R15, P6, R2, 0x10, RZ ;  /* 0x00000010020f7810 */ /* 0x000fe20007fde0ff */
[----:B------:R-:W-:Y:S01]  /*1960*/  ULDC.64 UR4, c[0x0][0x250] ;  /* 0x0000940000047ab9 */ /* 0x000fe20000000a00 */
[----:B------:R-:W-:Y:S01]  /*1970*/  MOV R11, R9 ;  /* 0x00000009000b7202 */ /* 0x000fe20000000f00 */
[----:B------:R-:W-:Y:S02]  /*1980*/  IMAD.MOV.U32 R10, RZ, RZ, R68 ;  /* 0x000000ffff0a7224 */ /* 0x000fe400078e0044 */
        /* <DEDUP_REMOVED lines=8> */
[----:B---3--:R4:W-:Y:S02]  /*1a10*/  STG.E.128 desc[UR6][R14.64], R16 ;  /* 0x000000100e007986 */ /* 0x0089e4000c101d06 */
.L_x_68:
[----:B------:R-:W-:Y:S05]  /*1a20*/  BSYNC B0 ;  /* 0x0000000000007941 */ /* 0x000fea0003800000 */
.L_x_67:
[----:B---34-:R3:W4:Y:S01]  /*1a30*/  LDS.128 R16, [R13+0x10400] ;  /* 0x010400000d107984 */ /* 0x0187220000000c00 */
[----:B------:R-:W-:Y:S04]  /*1a40*/  BSSY B0, `(.L_x_69) ;  /* 0x000000f000007945 */ /* 0x000fe80003800000 */
[----:B------:R-:W-:Y:S05]  /*1a50*/  @P5 BRA `(.L_x_70) ;  /* 0x0000000000345947 */ /* 0x000fea0003800000 */
        /* <DEDUP_REMOVED lines=12> */
[----:B----4-:R4:W-:Y:S02]  /*1b20*/  STG.E.128 desc[UR6][R14.64], R16 ;  /* 0x000000100e007986 */ /* 0x0109e4000c101d06 */
.L_x_70:
[----:B------:R-:W-:Y:S05]  /*1b30*/  BSYNC B0 ;  /* 0x0000000000007941 */ /* 0x000fea0003800000 */
.L_x_69:
[----:B----4-:R4:W0:Y:S01]  /*1b40*/  LDS.128 R16, [R13+0x10600] ;  /* 0x010600000d107984 */ /* 0x0108220000000c00 */
        /* <DEDUP_REMOVED lines=14> */
[----:B0-----:R0:W-:Y:S02]  /*1c30*/  STG.E.128 desc[UR6][R14.64], R16 ;  /* 0x000000100e007986 */ /* 0x0011e4000c101d06 */
.L_x_72:
[----:B------:R-:W-:Y:S05]  /*1c40*/  BSYNC B0 ;  /* 0x0000000000007941 */ /* 0x000fea0003800000 */
.L_x_71:
[----:B0-----:R0:W0:Y:S01]  /*1c50*/  LDS.128 R16, [R13+0x10800] ;  /* 0x010800000d107984 */ /* 0x0010220000000c00 */
        /* <DEDUP_REMOVED lines=14> */
[----:B0-----:R0:W-:Y:S02]  /*1d40*/  STG.E.128 desc[UR6][R14.64], R16 ;  /* 0x000000100e007986 */ /* 0x0011e4000c101d06 */
.L_x_74:
[----:B------:R-:W-:Y:S05]  /*1d50*/  BSYNC B0 ;  /* 0x0000000000007941 */ /* 0x000fea0003800000 */
.L_x_73:
        /* <DEDUP_REMOVED lines=16> */
.L_x_76:
[----:B------:R-:W-:Y:S05]  /*1e60*/  BSYNC B0 ;  /* 0x0000000000007941 */ /* 0x000fea0003800000 */
.L_x_75:
[----:B01234-:R-:W0:Y:S01]  /*1e70*/  LDS.128 R12, [R13+0x10c00] ;  /* 0x010c00000d0c7984 */ /* 0x01fe220000000c00 */
        /* <DEDUP_REMOVED lines=15> */
.L_x_78:
[----:B------:R-:W-:Y:S05]  /*1f70*/  BSYNC B0 ;  /* 0x0000000000007941 */ /* 0x000fea0003800000 */
.L_x_77:
[----:B------:R-:W-:Y:S05]  /*1f80*/  @P0 EXIT ;  /* 0x000000000000094d */ /* 0x000fea0003800000 */
[----:B------:R-:W-:Y:S01]  /*1f90*/  IADD3 R11, P0, R2, 0x70, RZ ;  /* 0x00000070020b7810 */ /* 0x000fe20007f1e0ff */
[----:B------:R-:W-:-:S04]  /*1fa0*/  ULDC.64 UR4, c[0x0][0x250] ;  /* 0x0000940000047ab9 */ /* 0x000fc80000000a00 */
[----:B------:R-:W-:Y:S01]  /*1fb0*/  IMAD.X R2, RZ, RZ, R3, P0 ;  /* 0x000000ffff027224 */ /* 0x000fe200000e0603 */
[----:B------:R-:W-:-:S03]  /*1fc0*/  MOV R3, R9 ;  /* 0x0000000900037202 */ /* 0x000fc60000000f00 */
[----:B------:R-:W-:Y:S02]  /*1fd0*/  IMAD R0, R2, UR4, RZ ;  /* 0x0000000402007c24 */ /* 0x000fe4000f8e02ff */
[----:B------:R-:W-:-:S04]  /*1fe0*/  IMAD.MOV.U32 R2, RZ, RZ, R68 ;  /* 0x000000ffff027224 */ /* 0x000fc800078e0044 */
[----:B------:R-:W-:-:S04]  /*1ff0*/  IMAD.WIDE.U32 R2, R11, UR4, R2 ;  /* 0x000000040b027c25 */ /* 0x000fc8000f8e0002 */
[----:B------:R-:W-:Y:S01]  /*2000*/  IMAD R11, R11, UR5, R0 ;  /* 0x000000050b0b7c24 */ /* 0x000fe2000f8e0200 */
[----:B------:R-:W-:Y:S02]  /*2010*/  ULDC.64 UR4, c[0x0][0x238] ;  /* 0x00008e0000047ab9 */ /* 0x000fe40000000a00 */
[----:B------:R-:W-:Y:S01]  /*2020*/  LEA R8, P0, R2, UR4, 0x1 ;  /* 0x0000000402087c11 */ /* 0x000fe2000f8008ff */
[----:B------:R-:W-:-:S05]  /*2030*/  IMAD.IADD R3, R3, 0x1, R11 ;  /* 0x0000000103037824 */ /* 0x000fca00078e020b */
[----:B------:R-:W-:-:S05]  /*2040*/  LEA.HI.X R9, R2, UR5, R3, 0x1, P0 ;  /* 0x0000000502097c11 */ /* 0x000fca00080f0c03 */
[----:B------:R-:W-:Y:S01]  /*2050*/  STG.E.128 desc[UR6][R8.64], R4 ;  /* 0x0000000408007986 */ /* 0x000fe2000c101d06 */
[----:B------:R-:W-:Y:S05]  /*2060*/  EXIT ;  /* 0x000000000000794d */ /* 0x000fea0003800000 */
.L_x_79:
        /* <DEDUP_REMOVED lines=9> */
.L_x_146:


//--------------------- .text._ZN7cutlass13device_kernelIN5flash32FlashAttnBwdPostprocessConvertdQIN4cute5tupleIJNS3_1CILi64EEENS5_ILi128EEEEEENS_10bfloat16_tEfNS_4arch4Sm80ELi256ENS3_8TiledMMAINS3_8MMA_AtomIJNS3_30SM80_16x8x16_F32BF16BF16F32_TNEEEENS3_6LayoutINS4_IJNS5_ILi2EEENS5_ILi4EEENS5_ILi1EEEEEENS4_IJSJ_SH_NS5_ILi0EEEEEEEENS4_IJNS5_ILi32EEES6_NS5_ILi16EEEEEEEELb0EEEEEvNT_6ParamsE --------------------------
	.section	.text._ZN7cutlass13device_kernelIN5flash32FlashAttnBwdPostprocessConvertdQIN4cute5tupleIJNS3_1CILi64EEENS5_ILi128EEEEEENS_10bfloat16_tEfNS_4arch4Sm80ELi256ENS3_8TiledMMAINS3_8MMA_AtomIJNS3_30SM80_16x8x16_F32BF16BF16F32_TNEEEENS3_6LayoutINS4_IJNS5_ILi2EEENS5_ILi4EEENS5_ILi1EEEEEENS4_IJSJ_SH_NS5_ILi0EEEEEEEENS4_IJNS5_ILi32EEES6_NS5_ILi16EEEEEEEELb0EEEEEvNT_6ParamsE,"ax",@progbits
	.align	128
.text._ZN7cutlass13device_kernelIN5flash32FlashAttnBwdPostprocessConvertdQIN4cute5tupleIJNS3_1CILi64EEENS5_ILi128EEEEEENS_10bfloat16_tEfNS_4arch4Sm80ELi256ENS3_8TiledMMAINS3_8MMA_AtomIJNS3_30SM80_16x8x16_F32BF16BF16F32_TNEEEENS3_6LayoutINS4_IJNS5_ILi2EEENS5_ILi4EEENS5_ILi1EEEEEENS4_IJSJ_SH_NS5_ILi0EEEEEEEENS4_IJNS5_ILi32EEES6_NS5_ILi16EEEEEEEELb0EEEEEvNT_6ParamsE:
        .type           _ZN7cutlass13device_kernelIN5flash32FlashAttnBwdPostprocessConvertdQIN4cute5tupleIJNS3_1CILi64EEENS5_ILi128EEEEEENS_10bfloat16_tEfNS_4arch4Sm80ELi256ENS3_8TiledMMAINS3_8MMA_AtomIJNS3_30SM80_16x8x16_F32BF16BF16F32_TNEEEENS3_6LayoutINS4_IJNS5_ILi2EEENS5_ILi4EEENS5_ILi1EEEEEENS4_IJSJ_SH_NS5_ILi0EEEEEEEENS4_IJNS5_ILi32EEES6_NS5_ILi16EEEEEEEELb0EEEEEvNT_6ParamsE,@function
        .size           _ZN7cutlass13device_kernelIN5flash32FlashAttnBwdPostprocessConvertdQIN4cute5tupleIJNS3_1CILi64EEENS5_ILi128EEEEEENS_10bfloat16_tEfNS_4arch4Sm80ELi256ENS3_8TiledMMAINS3_8MMA_AtomIJNS3_30SM80_16x8x16_F32BF16BF16F32_TNEEEENS3_6LayoutINS4_IJNS5_ILi2EEENS5_ILi4EEENS5_ILi1EEEEEENS4_IJSJ_SH_NS5_ILi0EEEEEEEENS4_IJNS5_ILi32EEES6_NS5_ILi16EEEEEEEELb0EEEEEvNT_6ParamsE,(.L_x_147 - _ZN7cutlass13device_kernelIN5flash32FlashAttnBwdPostprocessConvertdQIN4cute5tupleIJNS3_1CILi64EEENS5_ILi128EEEEEENS_10bfloat16_tEfNS_4arch4Sm80ELi256ENS3_8TiledMMAINS3_8MMA_AtomIJNS3_30SM80_16x8x16_F32BF16BF16F32_TNEEEENS3_6LayoutINS4_IJNS5_ILi2EEENS5_ILi4EEENS5_ILi1EEEEEENS4_IJSJ_SH_NS5_ILi0EEEEEEEENS4_IJNS5_ILi32EEES6_NS5_ILi16EEEEEEEELb0EEEEEvNT_6ParamsE)
        .other          _ZN7cutlass13device_kernelIN5flash32FlashAttnBwdPostprocessConvertdQIN4cute5tupleIJNS3_1CILi64EEENS5_ILi128EEEEEENS_10bfloat16_tEfNS_4arch4Sm80ELi256ENS3_8TiledMMAINS3_8MMA_AtomIJNS3_30SM80_16x8x16_F32BF16BF16F32_TNEEEENS3_6LayoutINS4_IJNS5_ILi2EEENS5_ILi4EEENS5_ILi1EEEEEENS4_IJSJ_SH_NS5_ILi0EEEEEEEENS4_IJNS5_ILi32EEES6_NS5_ILi16EEEEEEEELb0EEEEEvNT_6ParamsE,@"STO_CUDA_ENTRY STV_DEFAULT"
_ZN7cutlass13device_kernelIN5flash32FlashAttnBwdPostprocessConvertdQIN4cute5tupleIJNS3_1CILi64EEENS5_ILi128EEEEEENS_10bfloat16_tEfNS_4arch4Sm80ELi256ENS3_8TiledMMAINS3_8MMA_AtomIJNS3_30SM80_16x8x16_F32BF16BF16F32_TNEEEENS3_6LayoutINS4_IJNS5_ILi2EEENS5_ILi4EEENS5_ILi1EEEEEENS4_IJSJ_SH_NS5_ILi0EEEEEEEENS4_IJNS5_ILi32EEES6_NS5_ILi16EEEEEEEELb0EEEEEvNT_6ParamsE:
        /* <DEDUP_REMOVED lines=24> */
.L_x_80:
[----:B------:R-:W-:Y:S02]  /*0180*/  ISETP.NE.U32.AND P1, PT, RZ, UR4, PT ;  /* 0x00000004ff007c0c */ /* 0x000fe4000bf25070 */
[----:B-----5:R-:W-:Y:S02]  /*0190*/  ISETP.LE.AND P2, PT, R3, R0, PT ;  /* 0x000000000300720c */ /* 0x020fe40003f43270 */
[----:B------:R-:W-:-:S13]  /*01a0*/  ISETP.NE.AND.EX P1, PT, RZ, UR5, PT, P1 ;  /* 0x00000005ff007c0c */ /* 0x000fda000bf25310 */
[----:B------:R-:W-:Y:S05]  /*01b0*/  @P1 EXIT P2 ;  /* 0x000000000000194d */ /* 0x000fea0001000000 */
[----:B------:R-:W0:Y:S01]  /*01c0*/  S2R R45, SR_TID.X ;  /* 0x00000000002d7919 */ /* 0x000e220000002100 */
[----:B-1----:R-:W-:Y:S01]  /*01d0*/  @P0 IMAD R4, R11, 0x40, R36 ;  /* 0x000000400b040824 */ /* 0x002fe200078e0224 */
[----:B------:R-:W1:Y:S01]  /*01e0*/  S2UR UR8, SR_CTAID.Y ;  /* 0x00000000000879c3 */ /* 0x000e620000002600 */
[----:B------:R-:W-:Y:S01]  /*01f0*/  IMAD.SHL.U32 R9, R2, 0x2000, RZ ;  /* 0x0000200002097824 */ /* 0x000fe200078e00ff */
[----:B------:R-:W-:Y:S01]  /*0200*/  SHF.R.S32.HI R37, RZ, 0x1f, R11 ;  /* 0x0000001fff257819 */ /* 0x000fe2000001140b */
[----:B------:R-:W-:Y:S01]  /*0210*/  ULDC.64 UR4, c[0x0][0x230] ;  /* 0x00008c0000047ab9 */ /* 0x000fe20000000a00 */
[----:B------:R-:W-:Y:S02]  /*0220*/  @P0 SHF.R.S32.HI R5, RZ, 0x1f, R4 ;  /* 0x0000001fff050819 */ /* 0x000fe40000011404 */
[----:B------:R-:W-:Y:S02]  /*0230*/  SEL R37, R37, RZ, !P1 ;  /* 0x000000ff25257207 */ /* 0x000fe40004800000 */
[----:B------:R-:W-:Y:S01]  /*0240*/  @P0 LEA.HI R5, R5, R4, RZ, 0x6 ;  /* 0x0000000405050211 */ /* 0x000fe200078f30ff */
[----:B------:R-:W2:Y:S01]  /*0250*/  LDC.64 R12, c[0x0][0x228] ;  /* 0x00008a00ff0c7b82 */ /* 0x000ea20000000a00 */
[----:B------:R-:W-:-:S03]  /*0260*/  SEL R38, R11, RZ, !P1 ;  /* 0x000000ff0b267207 */ /* 0x000fc60004800000 */
[----:B------:R-:W-:-:S05]  /*0270*/  @P0 IMAD.SHL.U32 R5, R5, 0x80, RZ ;  /* 0x0000008005050824 */ /* 0x000fca00078e00ff */
[----:B------:R-:W-:Y:S02]  /*0280*/  @P0 LOP3.LUT R7, R5, 0xffffe000, RZ, 0xc0, !PT ;  /* 0xffffe00005070812 */ /* 0x000fe400078ec0ff */
[----:B------:R-:W-:Y:S02]  /*0290*/  CS2R R4, SRZ ;  /* 0x0000000000047805 */ /* 0x000fe4000001ff00 */
[--C-:B------:R-:W-:Y:S01]  /*02a0*/  @P0 SHF.R.S32.HI R5, RZ, 0x1f, R7.reuse ;  /* 0x0000001fff050819 */ /* 0x100fe20000011407 */
[----:B------:R-:W-:Y:S01]  /*02b0*/  @P0 IMAD.MOV.U32 R4, RZ, RZ, R7 ;  /* 0x000000ffff040224 */ /* 0x000fe200078e0007 */
        /* <DEDUP_REMOVED lines=28> */
[----:B------:R-:W-:Y:S02]  /*0480*/  BSSY B0, `(.L_x_81) ;  /* 0x00000d1000007945 */ /* 0x000fe40003800000 */
[----:B------:R-:W-:-:S02]  /*0490*/  LEA.HI R39, R44, R45, RZ, 0x2 ;  /* 0x0000002d2c277211 */ /* 0x000fc400078f10ff */
[-C--:B------:R-:W-:Y:S02]  /*04a0*/  LEA.HI R46, R44, R45.reuse, RZ, 0x7 ;  /* 0x0000002d2c2e7211 */ /* 0x080fe400078f38ff */
[--C-:B------:R-:W-:Y:S02]  /*04b0*/  SHF.R.S32.HI R42, RZ, 0x2, R39.reuse ;  /* 0x00000002ff2a7819 */ /* 0x100fe40000011427 */
[----:B------:R-:W-:Y:S02]  /*04c0*/  SHF.R.S32.HI R41, RZ, 0x1f, R39 ;  /* 0x0000001fff297819 */ /* 0x000fe40000011427 */
[----:B------:R-:W-:Y:S01]  /*04d0*/  LOP3.LUT R52, R39, 0x7ffffffc, RZ, 0xc0, !PT ;  /* 0x7ffffffc27347812 */ /* 0x000fe200078ec0ff */
[----:B------:R-:W-:Y:S01]  /*04e0*/  IMAD.SHL.U32 R39, R46, 0x8, RZ ;  /* 0x000000082e277824 */ /* 0x000fe200078e00ff */
[----:B------:R-:W-:Y:S02]  /*04f0*/  LEA.HI R41, R41, R42, RZ, 0x3 ;  /* 0x0000002a29297211 */ /* 0x000fe400078f18ff */
[----:B------:R-:W-:Y:S01]  /*0500*/  LEA.HI R43, R44, R45, RZ, 0x5 ;  /* 0x0000002d2c2b7211 */ /* 0x000fe200078f28ff */
[----:B------:R-:W-:Y:S01]  /*0510*/  IMAD.IADD R52, R45, 0x1, -R52 ;  /* 0x000000012d347824 */ /* 0x000fe200078e0a34 */
[----:B------:R-:W-:-:S02]  /*0520*/  LOP3.LUT R47, R39, 0xfffffc00, RZ, 0xc0, !PT ;  /* 0xfffffc00272f7812 */ /* 0x000fc400078ec0ff */
[----:B------:R-:W-:Y:S02]  /*0530*/  LOP3.LUT R39, R41, 0xfffffff8, RZ, 0xc0, !PT ;  /* 0xfffffff829277812 */ /* 0x000fe400078ec0ff */
[CC--:B0-----:R-:W-:Y:S01]  /*0540*/  LEA.HI R50, R44.reuse, R45.reuse, RZ, 0x6 ;  /* 0x0000002d2c327211 */ /* 0x0c1fe200078f30ff */
[----:B-1----:R-:W-:Y:S01]  /*0550*/  ULEA UR4, UR5, UR4, 0x18 ;  /* 0x0000000405047291 */ /* 0x002fe2000f8ec03f */
[----:B------:R-:W-:Y:S01]  /*0560*/  LEA.HI R44, R44, R45, RZ, 0x4 ;  /* 0x0000002d2c2c7211 */ /* 0x000fe200078f20ff */
[----:B------:R-:W-:Y:S01]  /*0570*/  IMAD.IADD R42, R42, 0x1, -R39 ;  /* 0x000000012a2a7824 */ /* 0x000fe200078e0a27 */
[----:B------:R-:W-:Y:S01]  /*0580*/  LEA R41, R52, R47, 0x1 ;  /* 0x0000002f34297211 */ /* 0x000fe200078e08ff */
[----:B------:R-:W-:Y:S01]  /*0590*/  ULDC UR5, c[0x0][0x268] ;  /* 0x00009a0000057ab9 */ /* 0x000fe20000000800 */
[--C-:B------:R-:W-:Y:S02]  /*05a0*/  SHF.R.S32.HI R39, RZ, 0x4, R44.reuse ;  /* 0x00000004ff277819 */ /* 0x100fe4000001142c */
[----:B------:R-:W-:-:S02]  /*05b0*/  SHF.R.S32.HI R52, RZ, 0x1f, R44 ;  /* 0x0000001fff347819 */ /* 0x000fc4000001142c */
[----:B------:R-:W-:Y:S02]  /*05c0*/  LOP3.LUT R44, R44, 0xfffffff0, RZ, 0xc0, !PT ;  /* 0xfffffff02c2c7812 */ /* 0x000fe400078ec0ff */
[----:B------:R-:W-:Y:S02]  /*05d0*/  SHF.R.S32.HI R48, RZ, 0x5, R43 ;  /* 0x00000005ff307819 */ /* 0x000fe4000001142b */
[----:B------:R-:W-:Y:S01]  /*05e0*/  SHF.R.S32.HI R47, RZ, 0x6, R50 ;  /* 0x00000006ff2f7819 */ /* 0x000fe20000011432 */
[C---:B------:R-:W-:Y:S01]  /*05f0*/  IMAD.IADD R44, R45.reuse, 0x1, -R44 ;  /* 0x000000012d2c7824 */ /* 0x040fe200078e0a2c */
[----:B------:R-:W-:Y:S02]  /*0600*/  LEA R45, R45, UR4, 0x4 ;  /* 0x000000042d2d7c11 */ /* 0x000fe4000f8e20ff */
[----:B------:R-:W-:Y:S02]  /*0610*/  LEA.HI R43, R43, R48, RZ, 0x1 ;  /* 0x000000302b2b7211 */ /* 0x000fe400078f08ff */
[----:B------:R-:W-:-:S02]  /*0620*/  LEA.HI R49, R50, R47, RZ, 0x1 ;  /* 0x0000002f32317211 */ /* 0x000fc400078f08ff */
[----:B------:R-:W-:Y:S02]  /*0630*/  LOP3.LUT R43, R43, 0xfffffe, RZ, 0xc0, !PT ;  /* 0x00fffffe2b2b7812 */ /* 0x000fe400078ec0ff */
[----:B------:R-:W-:Y:S02]  /*0640*/  LEA.HI R52, R52, R39, RZ, 0x2 ;  /* 0x0000002734347211 */ /* 0x000fe400078f10ff */
[----:B------:R-:W-:Y:S01]  /*0650*/  LOP3.LUT R50, R49, 0xfffffffe, RZ, 0xc0, !PT ;  /* 0xfffffffe31327812 */ /* 0x000fe200078ec0ff */
[----:B------:R-:W-:Y:S01]  /*0660*/  IMAD.IADD R48, R48, 0x1, -R43 ;  /* 0x0000000130307824 */ /* 0x000fe200078e0a2b */
[----:B------:R-:W-:Y:S02]  /*0670*/  SHF.R.S32.HI R43, RZ, 0x1f, R42 ;  /* 0x0000001fff2b7819 */ /* 0x000fe4000001142a */
[----:B------:R-:W-:Y:S01]  /*0680*/  LOP3.LUT R52, R52, 0xffffffc, RZ, 0xc0, !PT ;  /* 0x0ffffffc34347812 */ /* 0x000fe200078ec0ff */
[----:B------:R-:W-:Y:S01]  /*0690*/  IMAD.IADD R47, R47, 0x1, -R50 ;  /* 0x000000012f2f7824 */ /* 0x000fe200078e0a32 */
[----:B------:R-:W-:-:S02]  /*06a0*/  LEA.HI R43, R43, R42, RZ, 0x2 ;  /* 0x0000002a2b2b7211 */ /* 0x000fc400078f10ff */
[----:B------:R-:W-:Y:S01]  /*06b0*/  LOP3.LUT R49, R46, 0xffffff80, RZ, 0xc0, !PT ;  /* 0xffffff802e317812 */ /* 0x000fe200078ec0ff */
[----:B------:R-:W-:Y:S01]  /*06c0*/  IMAD.IADD R52, R39, 0x1, -R52 ;  /* 0x0000000127347824 */ /* 0x000fe200078e0a34 */
[----:B------:R-:W-:Y:S01]  /*06d0*/  LOP3.LUT R51, R43, 0x7fffffc, RZ, 0xc0, !PT ;  /* 0x07fffffc2b337812 */ /* 0x000fe200078ec0ff */
[----:B------:R-:W-:Y:S02]  /*06e0*/  IMAD.SHL.U32 R50, R47, 0x40, RZ ;  /* 0x000000402f327824 */ /* 0x000fe400078e00ff */
[----:B------:R-:W-:Y:S02]  /*06f0*/  IMAD.SHL.U32 R43, R43, 0x10, RZ ;  /* 0x000000102b2b7824 */ /* 0x000fe400078e00ff */
[----:B------:R-:W-:Y:S01]  /*0700*/  IMAD R46, R48, 0x100, R41 ;  /* 0x00000100302e7824 */ /* 0x000fe200078e0229 */
[----:B------:R-:W-:Y:S01]  /*0710*/  LEA.HI R48, R44, R44, RZ, 0x1 ;  /* 0x0000002c2c307211 */ /* 0x000fe200078f08ff */
[----:B------:R-:W-:Y:S01]  /*0720*/  IMAD R41, R52, 0x10, R49 ;  /* 0x0000001034297824 */ /* 0x000fe200078e0231 */
[----:B------:R-:W-:Y:S01]  /*0730*/  LOP3.LUT R43, R43, 0x40, RZ, 0xc0, !PT ;  /* 0x000000402b2b7812 */ /* 0x000fe200078ec0ff */
[----:B------:R-:W-:Y:S01]  /*0740*/  IMAD.IADD R49, R42, 0x1, -R51 ;  /* 0x000000012a317824 */ /* 0x000fe200078e0a33 */
[----:B------:R-:W-:Y:S01]  /*0750*/  SHF.L.U32 R42, R44, 0x3, RZ ;  /* 0x000000032c2a7819 */ /* 0x000fe200000006ff */
[----:B------:R-:W-:-:S05]  /*0760*/  IMAD.SHL.U32 R48, R48, 0x200, RZ ;  /* 0x0000020030307824 */ /* 0x000fca00078e00ff */
[----:B------:R-:W-:Y:S01]  /*0770*/  LOP3.LUT R48, R48, 0x7ffffc00, RZ, 0xc0, !PT ;  /* 0x7ffffc0030307812 */ /* 0x000fe200078ec0ff */
[----:B--2---:R0:W-:Y:S04]  /*0780*/  STS.128 [R45], R4 ;  /* 0x000000042d007388 */ /* 0x0041e80000000c00 */
[----:B---3--:R-:W-:Y:S04]  /*0790*/  STS.128 [R45+0x1000], R8 ;  /* 0x001000082d007388 */ /* 0x008fe80000000c00 */
[----:B----4-:R-:W-:Y:S04]  /*07a0*/  STS.128 [R45+0x2000], R12 ;  /* 0x0020000c2d007388 */ /* 0x010fe80000000c00 */
[----:B-----5:R-:W-:Y:S04]  /*07b0*/  STS.128 [R45+0x3000], R16 ;  /* 0x003000102d007388 */ /* 0x020fe80000000c00 */
[----:B------:R-:W-:Y:S01]  /*07c0*/  STS.128 [R45+0x4000], R20 ;  /* 0x004000142d007388 */ /* 0x000fe20000000c00 */
[----:B0-----:R-:W-:Y:S01]  /*07d0*/  IMAD.SHL.U32 R4, R47, 0x8, RZ ;  /* 0x000000082f047824 */ /* 0x001fe200078e00ff */
[----:B------:R-:W-:-:S02]  /*07e0*/  LOP3.LUT R5, R50, 0x40, RZ, 0xc0, !PT ;  /* 0x0000004032057812 */ /* 0x000fc400078ec0ff */
[----:B------:R-:W-:Y:S02]  /*07f0*/  STS.128 [R45+0x5000], R24 ;  /* 0x005000182d007388 */ /* 0x000fe40000000c00 */
[----:B------:R-:W-:Y:S02]  /*0800*/  LOP3.LUT R6, R5, 0x8, R42, 0xf8, !PT ;  /* 0x0000000805067812 */ /* 0x000fe400078ef82a */
[----:B------:R-:W-:Y:S01]  /*0810*/  STS.128 [R45+0x6000], R28 ;  /* 0x0060001c2d007388 */ /* 0x000fe20000000c00 */
[----:B------:R-:W-:Y:S02]  /*0820*/  LOP3.LUT R4, R43, 0x8, R4, 0xf8, !PT ;  /* 0x000000082b047812 */ /* 0x000fe400078ef804 */
[----:B------:R-:W-:Y:S01]  /*0830*/  SHF.R.U32.HI R5, RZ, 0x3, R5 ;  /* 0x00000003ff057819 */ /* 0x000fe20000011605 */
[----:B------:R-:W-:Y:S01]  /*0840*/  STS.128 [R45+0x7000], R32 ;  /* 0x007000202d007388 */ /* 0x000fe20000000c00 */
[----:B------:R-:W-:Y:S02]  /*0850*/  SHF.R.U32.HI R43, RZ, 0x3, R43 ;  /* 0x00000003ff2b7819 */ /* 0x000fe4000001162b */
[----:B------:R-:W-:Y:S01]  /*0860*/  LOP3.LUT R6, R6, R5, RZ, 0x3c, !PT ;  /* 0x0000000506067212 */ /* 0x000fe200078e3cff */
[----:B------:R-:W-:Y:S01]  /*0870*/  BAR.SYNC.DEFER_BLOCKING 0x0 ;  /* 0x0000000000007b1d */ /* 0x000fe20000010000 */
[----:B------:R-:W-:Y:S01]  /*0880*/  LOP3.LUT R4, R4, R43, RZ, 0x3c, !PT ;  /* 0x0000002b04047212 */ /* 0x000fe200078e3cff */
[----:B------:R-:W-:Y:S01]  /*0890*/  IMAD R5, R49, 0x10, R46 ;  /* 0x0000001031057824 */ /* 0x000fe200078e022e */
[----:B------:R-:W-:-:S03]  /*08a0*/  IADD3 R41, R6, R41, R48 ;  /* 0x0000002906297210 */ /* 0x000fc60007ffe030 */
[----:B------:R-:W-:Y:S01]  /*08b0*/  IMAD.IADD R5, R4, 0x1, R5 ;  /* 0x0000000104057824 */ /* 0x000fe200078e0205 */
[----:B------:R-:W0:Y:S04]  /*08c0*/  LDS R25, [R40+UR4+0x400] ;  /* 0x0004000428197984 */ /* 0x000e280008000800 */
[----:B------:R-:W1:Y:S04]  /*08d0*/  LDS R21, [R40+UR4+0x800] ;  /* 0x0008000428157984 */ /* 0x000e680008000800 */
[----:B------:R-:W2:Y:S04]  /*08e0*/  LDS R20, [R40+UR4+0xc00] ;  /* 0x000c000428147984 */ /* 0x000ea80008000800 */
[----:B------:R-:W3:Y:S04]  /*08f0*/  LDS R30, [R40+UR4] ;  /* 0x00000004281e7984 */ /* 0x000ee80008000800 */
[----:B------:R-:W4:Y:S04]  /*0900*/  LDS R32, [R40+UR4+0x1800] ;  /* 0x0018000428207984 */ /* 0x000f280008000800 */
[----:B------:R-:W5:Y:S04]  /*0910*/  LDS R29, [R40+UR4+0x1c00] ;  /* 0x001c0004281d7984 */ /* 0x000f680008000800 */
[----:B------:R-:W5:Y:S04]  /*0920*/  LDS R23, [R40+UR4+0x2000] ;  /* 0x0020000428177984 */ /* 0x000f680008000800 */
[----:B------:R-:W5:Y:S04]  /*0930*/  LDS R18, [R40+UR4+0x4400] ;  /* 0x0044000428127984 */ /* 0x000f680008000800 */
[----:B------:R-:W5:Y:S04]  /*0940*/  LDS R11, [R40+UR4+0x4800] ;  /* 0x00480004280b7984 */ /* 0x000f680008000800 */
[----:B------:R-:W5:Y:S04]  /*0950*/  LDS R17, [R40+UR4+0x4c00] ;  /* 0x004c000428117984 */ /* 0x000f680008000800 */
[----:B------:R-:W5:Y:S01]  /*0960*/  LDS R10, [R40+UR4+0x3800] ;  /* 0x00380004280a7984 */ /* 0x000f620008000800 */
[----:B0-----:R-:W-:-:S03]  /*0970*/  FMUL.FTZ R31, R25, UR5 ;  /* 0x00000005191f7c20 */ /* 0x001fc60008410000 */
[----:B------:R-:W0:Y:S01]  /*0980*/  LDS R19, [R40+UR4+0x3c00] ;  /* 0x003c000428137984 */ /* 0x000e220008000800 */
[----:B-1----:R-:W-:-:S03]  /*0990*/  FMUL.FTZ R35, R21, UR5 ;  /* 0x0000000515237c20 */ /* 0x002fc60008410000 */
[----:B------:R-:W1:Y:S01]  /*09a0*/  LDS R16, [R40+UR4+0x5400] ;  /* 0x0054000428107984 */ /* 0x000e620008000800 */
[----:B--2---:R-:W-:-:S03]  /*09b0*/  FMUL.FTZ R44, R20, UR5 ;  /* 0x00000005142c7c20 */ /* 0x004fc60008410000 */
[----:B------:R-:W2:Y:S01]  /*09c0*/  LDS R8, [R40+UR4+0x6c00] ;  /* 0x006c000428087984 */ /* 0x000ea20008000800 */
[----:B---3--:R-:W-:-:S03]  /*09d0*/  FMUL.FTZ R30, R30, UR5 ;  /* 0x000000051e1e7c20 */ /* 0x008fc60008410000 */
[----:B------:R-:W3:Y:S01]  /*09e0*/  LDS R34, [R40+UR4+0x1000] ;  /* 0x0010000428227984 */ /* 0x000ee20008000800 */
[----:B----4-:R-:W-:Y:S01]  /*09f0*/  FMUL.FTZ R32, R32, UR5 ;  /* 0x0000000520207c20 */ /* 0x010fe20008410000 */
[----:B------:R-:W-:Y:S02]  /*0a00*/  F2FP.BF16.F32.PACK_AB R30, R31, R30 ;  /* 0x0000001e1f1e723e */ /* 0x000fe400000010ff */
[----:B------:R-:W4:Y:S01]  /*0a10*/  LDS R33, [R40+UR4+0x1400] ;  /* 0x0014000428217984 */ /* 0x000f220008000800 */
[----:B-----5:R-:W-:Y:S01]  /*0a20*/  FMUL.FTZ R29, R29, UR5 ;  /* 0x000000051d1d7c20 */ /* 0x020fe20008410000 */
[----:B------:R-:W-:Y:S02]  /*0a30*/  F2FP.BF16.F32.PACK_AB R31, R44, R35 ;  /* 0x000000232c1f723e */ /* 0x000fe400000010ff */
[----:B------:R-:W5:Y:S01]  /*0a40*/  LDS R28, [R40+UR4+0x2400] ;  /* 0x00240004281c7984 */ /* 0x000f620008000800 */
[----:B------:R-:W-:Y:S01]  /*0a50*/  FMUL.FTZ R35, R23, UR5 ;  /* 0x0000000517237c20 */ /* 0x000fe20008410000 */
[----:B------:R-:W-:-:S02]  /*0a60*/  F2FP.BF16.F32.PACK_AB R23, R29, R32 ;  /* 0x000000201d17723e */ /* 0x000fc400000010ff */
[----:B------:R-:W5:Y:S01]  /*0a70*/  LDS R22, [R40+UR4+0x2800] ;  /* 0x0028000428167984 */ /* 0x000f620008000800 */
[----:B------:R-:W-:-:S03]  /*0a80*/  FMUL.FTZ R29, R18, UR5 ;  /* 0x00000005121d7c20 */ /* 0x000fc60008410000 */
[----:B------:R-:W5:Y:S01]  /*0a90*/  LDS R27, [R40+UR4+0x2c00] ;  /* 0x002c0004281b7984 */ /* 0x000f620008000800 */
[----:B------:R-:W-:-:S03]  /*0aa0*/  FMUL.FTZ R11, R11, UR5 ;  /* 0x000000050b0b7c20 */ /* 0x000fc60008410000 */
[----:B------:R-:W-:Y:S01]  /*0ab0*/  LDS R24, [R40+UR4+0x3000] ;  /* 0x0030000428187984 */ /* 0x000fe20008000800 */
        /* <DEDUP_REMOVED lines=12> */
[----:B---3--:R-:W-:-:S03]  /*0b80*/  FMUL.FTZ R34, R34, UR5 ;  /* 0x0000000522227c20 */ /* 0x008fc60008410000 */
[----:B------:R-:W3:Y:S01]  /*0b90*/  LDS R6, [R40+UR4+0x6000] ;  /* 0x0060000428067984 */ /* 0x000ee20008000800 */
[----:B----4-:R-:W-:-:S03]  /*0ba0*/  FMUL.FTZ R33, R33, UR5 ;  /* 0x0000000521217c20 */ /* 0x010fc60008410000 */
[----:B------:R-:W4:Y:S01]  /*0bb0*/  LDS R9, [R40+UR4+0x6400] ;  /* 0x0064000428097984 */ /* 0x000f220008000800 */
[----:B-----5:R-:W-:-:S03]  /*0bc0*/  FMUL.FTZ R28, R28, UR5 ;  /* 0x000000051c1c7c20 */ /* 0x020fc60008410000 */
[----:B------:R-:W5:Y:S01]  /*0bd0*/  LDS R4, [R40+UR4+0x6800] ;  /* 0x0068000428047984 */ /* 0x000f620008000800 */
[----:B------:R-:W-:Y:S01]  /*0be0*/  FMUL.FTZ R43, R22, UR5 ;  /* 0x00000005162b7c20 */ /* 0x000fe20008410000 */
[----:B------:R-:W-:Y:S02]  /*0bf0*/  F2FP.BF16.F32.PACK_AB R22, R33, R34 ;  /* 0x000000222116723e */ /* 0x000fe400000010ff */
[----:B------:R-:W5:Y:S01]  /*0c00*/  LDS R7, [R40+UR4+0x7000] ;  /* 0x0070000428077984 */ /* 0x000f620008000800 */
[----:B------:R-:W-:-:S03]  /*0c10*/  FMUL.FTZ R44, R27, UR5 ;  /* 0x000000051b2c7c20 */ /* 0x000fc60008410000 */
[----:B------:R-:W5:Y:S02]  /*0c20*/  LDS R21, [R40+UR4+0x7400] ;  /* 0x0074000428157984 */ /* 0x000f640008000800 */
[----:B------:R-:W-:Y:S02]  /*0c30*/  F2FP.BF16.F32.PACK_AB R27, R44, R43 ;  /* 0x0000002b2c1b723e */ /* 0x000fe400000010ff */
[----:B------:R-:W5:Y:S01]  /*0c40*/  LDS R20, [R40+UR4+0x7800] ;  /* 0x0078000428147984 */ /* 0x000f620008000800 */
[----:B------:R-:W-:Y:S01]  /*0c50*/  FMUL.FTZ R45, R26, UR5 ;  /* 0x000000051a2d7c20 */ /* 0x000fe20008410000 */
[----:B------:R-:W-:Y:S02]  /*0c60*/  SHF.R.S32.HI R43, RZ, 0x1f, R42 ;  /* 0x0000001fff2b7819 */ /* 0x000fe4000001142a */
[----:B------:R1:W5:Y:S01]  /*0c70*/  LDS R25, [R40+UR4+0x7c00] ;  /* 0x007c000428197984 */ /* 0x0003620008000800 */
[----:B------:R-:W-:Y:S01]  /*0c80*/  FMUL.FTZ R12, R12, UR5 ;  /* 0x000000050c0c7c20 */ /* 0x000fe20008410000 */
[----:B0-----:R-:W-:-:S04]  /*0c90*/  FMUL.FTZ R14, R14, UR5 ;  /* 0x000000050e0e7c20 */ /* 0x001fc80008410000 */
[----:B------:R-:W-:Y:S01]  /*0ca0*/  F2FP.BF16.F32.PACK_AB R29, R29, R12 ;  /* 0x0000000c1d1d723e */ /* 0x000fe200000010ff */
[----:B-1----:R-:W-:Y:S01]  /*0cb0*/  FMUL.FTZ R40, R24, UR5 ;  /* 0x0000000518287c20 */ /* 0x002fe20008410000 */
[----:B------:R-:W-:Y:S01]  /*0cc0*/  FMUL.FTZ R13, R13, UR5 ;  /* 0x000000050d0d7c20 */ /* 0x000fe20008410000 */
[----:B------:R-:W-:Y:S01]  /*0cd0*/  F2FP.BF16.F32.PACK_AB R24, R28, R35 ;  /* 0x000000231c18723e */ /* 0x000fe200000010ff */
[----:B--2---:R-:W-:Y:S02]  /*0ce0*/  FMUL.FTZ R16, R15, UR5 ;  /* 0x000000050f107c20 */ /* 0x004fe40008410000 */
[----:B------:R-:W-:Y:S02]  /*0cf0*/  F2FP.BF16.F32.PACK_AB R26, R45, R40 ;  /* 0x000000282d1a723e */ /* 0x000fe400000010ff */
[----:B------:R-:W-:Y:S01]  /*0d00*/  F2FP.BF16.F32.PACK_AB R17, R17, R14 ;  /* 0x0000000e1111723e */ /* 0x000fe200000010ff */
[----:B---3--:R-:W-:Y:S01]  /*0d10*/  FMUL.FTZ R6, R6, UR5 ;  /* 0x0000000506067c20 */ /* 0x008fe20008410000 */
[----:B------:R-:W-:-:S02]  /*0d20*/  F2FP.BF16.F32.PACK_AB R16, R16, R13 ;  /* 0x0000000d1010723e */ /* 0x000fc400000010ff */
[----:B------:R-:W-:Y:S01]  /*0d30*/  CS2R R14, SRZ ;  /* 0x00000000000e7805 */ /* 0x000fe2000001ff00 */
[----:B------:R-:W0:Y:S01]  /*0d40*/  LDC.64 R12, c[0x0][0x258] ;  /* 0x00009600ff0c7b82 */ /* 0x000e220000000a00 */
[----:B----4-:R-:W-:Y:S01]  /*0d50*/  FMUL.FTZ R9, R9, UR5 ;  /* 0x0000000509097c20 */ /* 0x010fe20008410000 */
[--C-:B------:R-:W-:Y:S01]  /*0d60*/  @P0 IMAD.MOV.U32 R14, RZ, RZ, R36.reuse ;  /* 0x000000ffff0e0224 */ /* 0x100fe200078e0024 */
[----:B------:R-:W-:Y:S01]  /*0d70*/  @P0 SHF.R.S32.HI R15, RZ, 0x1f, R36 ;  /* 0x0000001fff0f0819 */ /* 0x000fe20000011424 */
[----:B-----5:R-:W-:Y:S02]  /*0d80*/  FMUL.FTZ R4, R4, UR5 ;  /* 0x0000000504047c20 */ /* 0x020fe40008410000 */
[----:B------:R-:W-:Y:S01]  /*0d90*/  F2FP.BF16.F32.PACK_AB R9, R9, R6 ;  /* 0x000000060909723e */ /* 0x000fe200000010ff */
[----:B------:R-:W-:Y:S02]  /*0da0*/  FMUL.FTZ R7, R7, UR5 ;  /* 0x0000000507077c20 */ /* 0x000fe40008410000 */
[----:B------:R-:W-:Y:S01]  /*0db0*/  F2FP.BF16.F32.PACK_AB R11, R11, R4 ;  /* 0x000000040b0b723e */ /* 0x000fe200000010ff */
[----:B------:R-:W-:Y:S01]  /*0dc0*/  FMUL.FTZ R8, R21, UR5 ;  /* 0x0000000515087c20 */ /* 0x000fe20008410000 */
[----:B------:R-:W-:Y:S01]  /*0dd0*/  LEA R21, R5, UR4, 0x1 ;  /* 0x0000000405157c11 */ /* 0x000fe2000f8e08ff */
[----:B------:R-:W-:-:S03]  /*0de0*/  FMUL.FTZ R20, R20, UR5 ;  /* 0x0000000514147c20 */ /* 0x000fc60008410000 */
[----:B------:R-:W-:Y:S01]  /*0df0*/  F2FP.BF16.F32.PACK_AB R19, R8, R7 ;  /* 0x000000070813723e */ /* 0x000fe200000010ff */
[----:B------:R-:W-:Y:S01]  /*0e00*/  STS [R21+0x8000], R30 ;  /* 0x0080001e15007388 */ /* 0x000fe20000000800 */
[----:B------:R-:W-:Y:S01]  /*0e10*/  LEA R8, R41, UR4, 0x1 ;  /* 0x0000000429087c11 */ /* 0x000fe2000f8e08ff */
[----:B------:R-:W-:Y:S01]  /*0e20*/  FMUL.FTZ R25, R25, UR5 ;  /* 0x0000000519197c20 */ /* 0x000fe20008410000 */
[----:B------:R-:W-:Y:S01]  /*0e30*/  ULDC UR5, c[0x0][0x244] ;  /* 0x0000910000057ab9 */ /* 0x000fe20000000800 */
[----:B------:R-:W-:Y:S01]  /*0e40*/  STS [R21+0x8100], R31 ;  /* 0x0081001f15007388 */ /* 0x000fe20000000800 */
[----:B------:R-:W-:Y:S02]  /*0e50*/  UIADD3 UR4, UR4, 0x8000, URZ ;  /* 0x0000800004047890 */ /* 0x000fe4000fffe03f */
[----:B------:R-:W-:Y:S01]  /*0e60*/  F2FP.BF16.F32.PACK_AB R20, R25, R20 ;  /* 0x000000141914723e */ /* 0x000fe200000010ff */
[----:B------:R-:W-:Y:S04]  /*0e70*/  STS [R21+0x9000], R24 ;  /* 0x0090001815007388 */ /* 0x000fe80000000800 */
[----:B------:R-:W-:Y:S04]  /*0e80*/  STS [R21+0x9100], R27 ;  /* 0x0091001b15007388 */ /* 0x000fe80000000800 */
[----:B------:R-:W-:Y:S04]  /*0e90*/  STS [R21+0x8400], R22 ;  /* 0x0084001615007388 */ /* 0x000fe80000000800 */
[----:B------:R-:W-:Y:S04]  /*0ea0*/  STS [R21+0x8500], R23 ;  /* 0x0085001715007388 */ /* 0x000fe80000000800 */
[----:B------:R-:W-:Y:S04]  /*0eb0*/  STS [R21+0x9400], R26 ;  /* 0x0094001a15007388 */ /* 0x000fe80000000800 */
[----:B------:R1:W-:Y:S04]  /*0ec0*/  STS [R21+0x9500], R10 ;  /* 0x0095000a15007388 */ /* 0x0003e80000000800 */
[----:B------:R-:W-:Y:S04]  /*0ed0*/  STS [R21+0xa000], R29 ;  /* 0x00a0001d15007388 */ /* 0x000fe80000000800 */
[----:B------:R-:W-:Y:S01]  /*0ee0*/  STS [R21+0xa100], R18 ;  /* 0x00a1001215007388 */ /* 0x000fe20000000800 */
[----:B-1----:R-:W-:Y:S01]  /*0ef0*/  IADD3 R10, P0, R39, R14, RZ ;  /* 0x0000000e270a7210 */ /* 0x002fe20007f1e0ff */
[----:B0-----:R-:W-:-:S02]  /*0f00*/  IMAD R14, R12, UR9, RZ ;  /* 0x000000090c0e7c24 */ /* 0x001fc4000f8e02ff */
[----:B------:R0:W-:Y:S04]  /*0f10*/  STS [R21+0xb000], R9 ;  /* 0x00b0000915007388 */ /* 0x0001e80000000800 */
[----:B------:R1:W-:Y:S04]  /*0f20*/  STS [R21+0xb100], R11 ;  /* 0x00b1000b15007388 */ /* 0x0003e80000000800 */
[----:B------:R2:W-:Y:S01]  /*0f30*/  STS [R21+0xa400], R17 ;  /* 0x00a4001115007388 */ /* 0x0005e20000000800 */
[----:B0-----:R-:W-:Y:S01]  /*0f40*/  VIADDMNMX R9, R3, -R0, 0x40, PT ;  /* 0x0000004003097446 */ /* 0x001fe20003800900 */
[----:B------:R-:W-:-:S02]  /*0f50*/  VIADD R0, R39, 0x10 ;  /* 0x0000001027007836 */ /* 0x000fc40000000000 */
[----:B------:R2:W-:Y:S01]  /*0f60*/  STS [R21+0xa500], R16 ;  /* 0x00a5001015007388 */ /* 0x0005e20000000800 */
[----:B------:R-:W-:Y:S01]  /*0f70*/  IMAD R3, R13, UR8, R14 ;  /* 0x000000080d037c24 */ /* 0x000fe2000f8e020e */
[----:B-1----:R-:W-:Y:S01]  /*0f80*/  LEA.HI.X.SX32 R11, R39, R15, 0x1, P0 ;  /* 0x0000000f270b7211 */ /* 0x002fe200000f0eff */
[----:B------:R-:W-:Y:S01]  /*0f90*/  IMAD.WIDE.U32 R12, R12, UR8, R42 ;  /* 0x000000080c0c7c25 */ /* 0x000fe2000f8e002a */
[----:B------:R2:W-:Y:S01]  /*0fa0*/  STS [R21+0xb400], R19 ;  /* 0x00b4001315007388 */ /* 0x0005e20000000800 */
[----:B------:R-:W-:Y:S01]  /*0fb0*/  ISETP.GE.AND P0, PT, R42, UR5, PT ;  /* 0x000000052a007c0c */ /* 0x000fe2000bf06270 */
[----:B------:R-:W-:Y:S01]  /*0fc0*/  ULDC.64 UR8, c[0x0][0x260] ;  /* 0x0000980000087ab9 */ /* 0x000fe20000000a00 */
[----:B------:R-:W-:Y:S01]  /*0fd0*/  IMAD.IADD R13, R13, 0x1, R3 ;  /* 0x000000010d0d7824 */ /* 0x000fe200078e0203 */
[----:B------:R2:W-:Y:S01]  /*0fe0*/  STS [R21+0xb500], R20 ;  /* 0x00b5001415007388 */ /* 0x0005e20000000800 */
[----:B------:R-:W-:Y:S01]  /*0ff0*/  BAR.SYNC.DEFER_BLOCKING 0x0 ;  /* 0x0000000000007b1d */ /* 0x000fe20000010000 */
[-C--:B------:R-:W-:Y:S01]  /*1000*/  ISETP.GE.OR P3, PT, R39, R9.reuse, P0 ;  /* 0x000000092700720c */ /* 0x080fe20000766670 */
[----:B------:R-:W-:Y:S01]  /*1010*/  IMAD R37, R37, UR8, RZ ;  /* 0x0000000825257c24 */ /* 0x000fe2000f8e02ff */
[----:B------:R-:W-:Y:S01]  /*1020*/  ISETP.GE.OR P2, PT, R0, R9, P0 ;  /* 0x000000090000720c */ /* 0x000fe20000746670 */
[C---:B------:R-:W-:Y:S01]  /*1030*/  VIADD R0, R39.reuse, 0x20 ;  /* 0x0000002027007836 */ /* 0x040fe20000000000 */
[----:B------:R-:W-:Y:S01]  /*1040*/  IADD3 R39, R39, 0x30, RZ ;  /* 0x0000003027277810 */ /* 0x000fe20007ffe0ff */
[----:B------:R-:W-:-:S02]  /*1050*/  IMAD R37, R38, UR9, R37 ;  /* 0x0000000926257c24 */ /* 0x000fc4000f8e0225 */
[----:B------:R-:W-:Y:S01]  /*1060*/  IMAD.WIDE R2, R2, 0x40, R10 ;  /* 0x0000004002027825 */ /* 0x000fe200078e020a */
[-C--:B------:R-:W-:Y:S02]  /*1070*/  ISETP.GE.OR P1, PT, R0, R9.reuse, P0 ;  /* 0x000000090000720c */ /* 0x080fe40000726670 */
[----:B------:R-:W-:Y:S01]  /*1080*/  ISETP.GE.OR P0, PT, R39, R9, P0 ;  /* 0x000000092700720c */ /* 0x000fe20000706670 */
[----:B------:R-:W-:Y:S01]  /*1090*/  IMAD.WIDE.U32 R38, R38, UR8, R12 ;  /* 0x0000000826267c25 */ /* 0x000fe2000f8e000c */
[----:B------:R-:W-:-:S03]  /*10a0*/  LEA R12, R41, UR4, 0x1 ;  /* 0x00000004290c7c11 */ /* 0x000fc6000f8e08ff */
[----:B------:R-:W-:Y:S01]  /*10b0*/  IMAD.IADD R11, R39, 0x1, R37 ;  /* 0x00000001270b7824 */ /* 0x000fe200078e0225 */
[----:B------:R2:W0:Y:S01]  /*10c0*/  LDS.128 R4, [R8+0x8600] ;  /* 0x0086000008047984 */ /* 0x0004220000000c00 */
[----:B------:R-:W-:Y:S06]  /*10d0*/  @P3 BRA `(.L_x_82) ;  /* 0x00000000002c3947 */ /* 0x000fec0003800000 */
[----:B------:R-:W1:Y:S01]  /*10e0*/  LDS.128 R12, [R12] ;  /* 0x000000000c0c7984 */ /* 0x000e620000000c00 */
[----:B------:R-:W-:Y:S01]  /*10f0*/  ULDC.64 UR4, c[0x0][0x250] ;  /* 0x0000940000047ab9 */ /* 0x000fe20000000a00 */
[----:B------:R-:W-:Y:S02]  /*1100*/  IMAD.MOV.U32 R10, RZ, RZ, R38 ;  /* 0x000000ffff0a7224 */ /* 0x000fe400078e0026 */
[----:B------:R-:W-:Y:S02]  /*1110*/  IMAD R9, R3, UR4, RZ ;  /* 0x0000000403097c24 */ /* 0x000fe4000f8e02ff */
[----:B--2---:R-:W-:-:S04]  /*1120*/  IMAD.WIDE.U32 R16, R2, UR4, R10 ;  /* 0x0000000402107c25 */ /* 0x004fc8000f8e000a */
[----:B------:R-:W-:Y:S01]  /*1130*/  IMAD R9, R2, UR5, R9 ;  /* 0x0000000502097c24 */ /* 0x000fe2000f8e0209 */
[----:B------:R-:W-:Y:S02]  /*1140*/  ULDC.64 UR4, c[0x0][0x238] ;  /* 0x00008e0000047ab9 */ /* 0x000fe40000000a00 */
[----:B------:R-:W-:Y:S01]  /*1150*/  LEA R18, P3, R16, UR4, 0x1 ;  /* 0x0000000410127c11 */ /* 0x000fe2000f8608ff */
[----:B------:R-:W-:-:S05]  /*1160*/  IMAD.IADD R9, R17, 0x1, R9 ;  /* 0x0000000111097824 */ /* 0x000fca00078e0209 */
[----:B------:R-:W-:-:S05]  /*1170*/  LEA.HI.X R19, R16, UR5, R9, 0x1, P3 ;  /* 0x0000000510137c11 */ /* 0x000fca00098f0c09 */
[----:B-1----:R1:W-:Y:S02]  /*1180*/  STG.E.128 desc[UR6][R18.64], R12 ;  /* 0x0000000c12007986 */ /* 0x0023e4000c101d06 */
.L_x_82:
[----:B------:R-:W-:Y:S05]  /*1190*/  BSYNC B0 ;  /* 0x0000000000007941 */ /* 0x000fea0003800000 */
.L_x_81:
[----:B-1----:R1:W3:Y:S01]  /*11a0*/  LDS.128 R12, [R8+0x8200] ;  /* 0x00820000080c7984 */ /* 0x0022e20000000c00 */
[----:B------:R-:W-:Y:S04]  /*11b0*/  BSSY B0, `(.L_x_83) ;  /* 0x000000f000007945 */ /* 0x000fe80003800000 */
[----:B------:R-:W-:Y:S05]  /*11c0*/  @P2 BRA `(.L_x_84) ;  /* 0x0000000000342947 */ /* 0x000fea0003800000 */
[----:B------:R-:W-:Y:S01]  /*11d0*/  IADD3 R9, P2, R2, 0x10, RZ ;  /* 0x0000001002097810 */ /* 0x000fe20007f5e0ff */
[----:B------:R-:W-:Y:S01]  /*11e0*/  ULDC.64 UR4, c[0x0][0x250] ;  /* 0x0000940000047ab9 */ /* 0x000fe20000000a00 */
[----:B--2---:R-:W-:Y:S02]  /*11f0*/  IMAD.MOV.U32 R16, RZ, RZ, R38 ;  /* 0x000000ffff107224 */ /* 0x004fe400078e0026 */
        /* <DEDUP_REMOVED lines=10> */
.L_x_84:
[----:B------:R-:W-:Y:S05]  /*12a0*/  BSYNC B0 ;  /* 0x0000000000007941 */ /* 0x000fea0003800000 */
.L_x_83:
[----:B---34-:R3:W4:Y:S01]  /*12b0*/  LDS.128 R12, [R8+0x8400] ;  /* 0x00840000080c7984 */ /* 0x0187220000000c00 */
[----:B------:R-:W-:Y:S04]  /*12c0*/  BSSY B0, `(.L_x_85) ;  /* 0x000000f000007945 */ /* 0x000fe80003800000 */
[----:B------:R-:W-:Y:S05]  /*12d0*/  @P1 BRA `(.L_x_86) ;  /* 0x0000000000341947 */ /* 0x000fea0003800000 */
[----:B--2---:R-:W-:Y:S01]  /*12e0*/  IADD3 R17, P1, R2, 0x20, RZ ;  /* 0x0000002002117810 */ /* 0x004fe20007f3e0ff */
[----:B------:R-:W-:Y:S01]  /*12f0*/  ULDC.64 UR4, c[0x0][0x250] ;  /* 0x0000940000047ab9 */ /* 0x000fe20000000a00 */
[----:B-1-3--:R-:W-:Y:S02]  /*1300*/  IMAD.MOV.U32 R8, RZ, RZ, R38 ;  /* 0x000000ffff087224 */ /* 0x00afe400078e0026 */
        /* <DEDUP_REMOVED lines=9> */
[----:B----4-:R1:W-:Y:S02]  /*13a0*/  STG.E.128 desc[UR6][R16.64], R12 ;  /* 0x0000000c10007986 */ /* 0x0103e4000c101d06 */
.L_x_86:
[----:B------:R-:W-:Y:S05]  /*13b0*/  BSYNC B0 ;  /* 0x0000000000007941 */ /* 0x000fea0003800000 */
.L_x_85:
[----:B------:R-:W-:Y:S05]  /*13c0*/  @P0 EXIT ;  /* 0x000000000000094d */ /* 0x000fea0003800000 */
[----:B------:R-:W-:Y:S01]  /*13d0*/  IADD3 R9, P0, R2, 0x30, RZ ;  /* 0x0000003002097810 */ /* 0x000fe20007f1e0ff */
[----:B------:R-:W-:-:S04]  /*13e0*/  ULDC.64 UR4, c[0x0][0x250] ;  /* 0x0000940000047ab9 */ /* 0x000fc80000000a00 */
[----:B------:R-:W-:Y:S02]  /*13f0*/  IMAD.X R2, RZ, RZ, R3, P0 ;  /* 0x000000ffff027224 */ /* 0x000fe400000e0603 */
[----:B------:R-:W-:Y:S02]  /*1400*/  IMAD.MOV.U32 R3, RZ, RZ, R11 ;  /* 0x000000ffff037224 */ /* 0x000fe400078e000b */
[----:B------:R-:W-:Y:S02]  /*1410*/  IMAD R0, R2, UR4, RZ ;  /* 0x0000000402007c24 */ /* 0x000fe4000f8e02ff */
[----:B------:R-:W-:-:S04]  /*1420*/  IMAD.MOV.U32 R2, RZ, RZ, R38 ;  /* 0x000000ffff027224 */ /* 0x000fc800078e0026 */
[----:B------:R-:W-:-:S04]  /*1430*/  IMAD.WIDE.U32 R2, R9, UR4, R2 ;  /* 0x0000000409027c25 */ /* 0x000fc8000f8e0002 */
[----:B------:R-:W-:Y:S01]  /*1440*/  IMAD R9, R9, UR5, R0 ;  /* 0x0000000509097c24 */ /* 0x000fe2000f8e0200 */
[----:B------:R-:W-:Y:S02]  /*1450*/  ULDC.64 UR4, c[0x0][0x238] ;  /* 0x00008e0000047ab9 */ /* 0x000fe40000000a00 */
[----:B-123--:R-:W-:Y:S01]  /*1460*/  LEA R8, P0, R2, UR4, 0x1 ;  /* 0x0000000402087c11 */ /* 0x00efe2000f8008ff */
[----:B------:R-:W-:-:S05]  /*1470*/  IMAD.IADD R3, R3, 0x1, R9 ;  /* 0x0000000103037824 */ /* 0x000fca00078e0209 */
[----:B------:R-:W-:-:S05]  /*1480*/  LEA.HI.X R9, R2, UR5, R3, 0x1, P0 ;  /* 0x0000000502097c11 */ /* 0x000fca00080f0c03 */
[----:B0-----:R-:W-:Y:S01]  /*1490*/  STG.E.128 desc[UR6][R8.64], R4 ;  /* 0x0000000408007986 */ /* 0x001fe2000c101d06 */
[----:B------:R-:W-:Y:S05]  /*14a0*/  EXIT ;  /* 0x000000000000794d */ /* 0x000fea0003800000 */
.L_x_87:
        /* <DEDUP_REMOVED lines=13> */
.L_x_147:


//--------------------- .text._ZN7cutlass13device_kernelIN5flash19enable_sm80_to_sm89INS1_16FlashAttnBwdSm80INS1_25CollectiveMainloopBwdSm80ILi2ELi2EN4cute5tupleIJNS5_1CILi64EEENS7_ILi128EEES9_EEENS_10bfloat16_tEfNS_4arch4Sm80ELb1ELb0ELb0ELb1ELb1ELb0ELb0ELb0ELi2ELi2ELi2ELi2ELb0EEENS1_24CollectiveEpilogueBwdGQAISA_fSD_Li256ELb1ELb1EEENS1_25SingleTileBwdLPTSchedulerILb1ELi128ELb1EEEEEEEEEvNT_6ParamsE --------------------------
	.section	.text._ZN7cutlass13device_kernelIN5flash19enable_sm80_to_sm89INS1_16FlashAttnBwdSm80INS1_25CollectiveMainloopBwdSm80ILi2ELi2EN4cute5tupleIJNS5_1CILi64EEENS7_ILi128EEES9_EEENS_10bfloat16_tEfNS_4arch4Sm80ELb1ELb0ELb0ELb1ELb1ELb0ELb0ELb0ELi2ELi2ELi2ELi2ELb0EEENS1_24CollectiveEpilogueBwdGQAISA_fSD_Li256ELb1ELb1EEENS1_25SingleTileBwdLPTSchedulerILb1ELi128ELb1EEEEEEEEEvNT_6ParamsE,"ax",@progbits
	.align	128
.text._ZN7cutlass13device_kernelIN5flash19enable_sm80_to_sm89INS1_16FlashAttnBwdSm80INS1_25CollectiveMainloopBwdSm80ILi2ELi2EN4cute5tupleIJNS5_1CILi64EEENS7_ILi128EEES9_EEENS_10bfloat16_tEfNS_4arch4Sm80ELb1ELb0ELb0ELb1ELb1ELb0ELb0ELb0ELi2ELi2ELi2ELi2ELb0EEENS1_24CollectiveEpilogueBwdGQAISA_fSD_Li256ELb1ELb1EEENS1_25SingleTileBwdLPTSchedulerILb1ELi128ELb1EEEEEEEEEvNT_6ParamsE:
        .type           _ZN7cutlass13device_kernelIN5flash19enable_sm80_to_sm89INS1_16FlashAttnBwdSm80INS1_25CollectiveMainloopBwdSm80ILi2ELi2EN4cute5tupleIJNS5_1CILi64EEENS7_ILi128EEES9_EEENS_10bfloat16_tEfNS_4arch4Sm80ELb1ELb0ELb0ELb1ELb1ELb0ELb0ELb0ELi2ELi2ELi2ELi2ELb0EEENS1_24CollectiveEpilogueBwdGQAISA_fSD_Li256ELb1ELb1EEENS1_25SingleTileBwdLPTSchedulerILb1ELi128ELb1EEEEEEEEEvNT_6ParamsE,@function
        .size           _ZN7cutlass13device_kernelIN5flash19enable_sm80_to_sm89INS1_16FlashAttnBwdSm80INS1_25CollectiveMainloopBwdSm80ILi2ELi2EN4cute5tupleIJNS5_1CILi64EEENS7_ILi128EEES9_EEENS_10bfloat16_tEfNS_4arch4Sm80ELb1ELb0ELb0ELb1ELb1ELb0ELb0ELb0ELi2ELi2ELi2ELi2ELb0EEENS1_24CollectiveEpilogueBwdGQAISA_fSD_Li256ELb1ELb1EEENS1_25SingleTileBwdLPTSchedulerILb1ELi128ELb1EEEEEEEEEvNT_6ParamsE,(.L_x_148 - _ZN7cutlass13device_kernelIN5flash19enable_sm80_to_sm89INS1_16FlashAttnBwdSm80INS1_25CollectiveMainloopBwdSm80ILi2ELi2EN4cute5tupleIJNS5_1CILi64EEENS7_ILi128EEES9_EEENS_10bfloat16_tEfNS_4arch4Sm80ELb1ELb0ELb0ELb1ELb1ELb0ELb0ELb0ELi2ELi2ELi2ELi2ELb0EEENS1_24CollectiveEpilogueBwdGQAISA_fSD_Li256ELb1ELb1EEENS1_25SingleTileBwdLPTSchedulerILb1ELi128ELb1EEEEEEEEEvNT_6ParamsE)
        .other          _ZN7cutlass13device_kernelIN5flash19enable_sm80_to_sm89INS1_16FlashAttnBwdSm80INS1_25CollectiveMainloopBwdSm80ILi2ELi2EN4cute5tupleIJNS5_1CILi64EEENS7_ILi128EEES9_EEENS_10bfloat16_tEfNS_4arch4Sm80ELb1ELb0ELb0ELb1ELb1ELb0ELb0ELb0ELi2ELi2ELi2ELi2ELb0EEENS1_24CollectiveEpilogueBwdGQAISA_fSD_Li256ELb1ELb1EEENS1_25SingleTileBwdLPTSchedulerILb1ELi128ELb1EEEEEEEEEvNT_6ParamsE,@"STO_CUDA_ENTRY STV_DEFAULT"
_ZN7cutlass13device_kernelIN5flash19enable_sm80_to_sm89INS1_16FlashAttnBwdSm80INS1_25CollectiveMainloopBwdSm80ILi2ELi2EN4cute5tupleIJNS5_1CILi64EEENS7_ILi128EEES9_EEENS_10bfloat16_tEfNS_4arch4Sm80ELb1ELb0ELb0ELb1ELb1ELb0ELb0ELb0ELi2ELi2ELi2ELi2ELb0EEENS1_24CollectiveEpilogueBwdGQAISA_fSD_Li256ELb1ELb1EEENS1_25SingleTileBwdLPTSchedulerILb1ELi128ELb1EEEEEEEEEvNT_6ParamsE:
[----:B------:R-:W-:Y:S01]  /*0000*/  LDC R1, c[0x0][0x28] ;  /* 0x00000a00ff017b82 */ /* 0x000fe20000000800 */
[----:B------:R-:W-:Y:S05]  /*0010*/  EXIT ;  /* 0x000000000000794d */ /* 0x000fea0003800000 */
.L_x_88:
        /* <DEDUP_REMOVED lines=14> */
.L_x_148:


//--------------------- .text._ZN7cutlass13device_kernelIN5flash22FlashAttnBwdPreprocessIN4cute5tupleIJNS3_1CILi64EEENS5_ILi128EEEEEENS_10bfloat16_tEfNS_4arch4Sm80ELb1ELb1EEEEEvNT_6ParamsE --------------------------
	.section	.text._ZN7cutlass13device_kernelIN5flash22FlashAttnBwdPreprocessIN4cute5tupleIJNS3_1CILi64EEENS5_ILi128EEEEEENS_10bfloat16_tEfNS_4arch4Sm80ELb1ELb1EEEEEvNT_6ParamsE,"ax",@progbits
	.align	128
.text._ZN7cutlass13device_kernelIN5flash22FlashAttnBwdPreprocessIN4cute5tupleIJNS3_1CILi64EEENS5_ILi128EEEEEENS_10bfloat16_tEfNS_4arch4Sm80ELb1ELb1EEEEEvNT_6ParamsE:
        .type           _ZN7cutlass13device_kernelIN5flash22FlashAttnBwdPreprocessIN4cute5tupleIJNS3_1CILi64EEENS5_ILi128EEEEEENS_10bfloat16_tEfNS_4arch4Sm80ELb1ELb1EEEEEvNT_6ParamsE,@function
        .size           _ZN7cutlass13device_kernelIN5flash22FlashAttnBwdPreprocessIN4cute5tupleIJNS3_1CILi64EEENS5_ILi128EEEEEENS_10bfloat16_tEfNS_4arch4Sm80ELb1ELb1EEEEEvNT_6ParamsE,(.L_x_149 - _ZN7cutlass13device_kernelIN5flash22FlashAttnBwdPreprocessIN4cute5tupleIJNS3_1CILi64EEENS5_ILi128EEEEEENS_10bfloat16_tEfNS_4arch4Sm80ELb1ELb1EEEEEvNT_6ParamsE)
        .other          _ZN7cutlass13device_kernelIN5flash22FlashAttnBwdPreprocessIN4cute5tupleIJNS3_1CILi64EEENS5_ILi128EEEEEENS_10bfloat16_tEfNS_4arch4Sm80ELb1ELb1EEEEEvNT_6ParamsE,@"STO_CUDA_ENTRY STV_DEFAULT"
_ZN7cutlass13device_kernelIN5flash22FlashAttnBwdPreprocessIN4cute5tupleIJNS3_1CILi64EEENS5_ILi128EEEEEENS_10bfloat16_tEfNS_4arch4Sm80ELb1ELb1EEEEEvNT_6ParamsE:
[----:B------:R-:W-:Y:S08]  /*0000*/  LDC R1, c[0x0][0x28] ;  /* 0x00000a00ff017b82 */ /* 0x000ff00000000800 */
[----:B------:R-:W0:Y:S01]  /*0010*/  LDC.64 R2, c[0x0][0x2f8] ;  /* 0x0000be00ff027b82 */ /* 0x000e220000000a00 */
[----:B------:R-:W1:Y:S01]  /*0020*/  S2R R0, SR_CTAID.Z ;  /* 0x0000000000007919 */ /* 0x000e620000002700 */
[----:B------:R-:W-:-:S06]  /*0030*/  ULDC.64 UR4, c[0x0][0x208] ;  /* 0x0000820000047ab9 */ /* 0x000fcc0000000a00 */
[----:B------:R-:W2:Y:S08]  /*0040*/  LDC.64 R4, c[0x0][0x2f0] ;  /* 0x0000bc00ff047b82 */ /* 0x000eb00000000a00 */
[----:B------:R-:W1:Y:S01]  /*0050*/  LDC.64 R6, c[0x0][0x2f0] ;  /* 0x0000bc00ff067b82 */ /* 0x000e620000000a00 */
[----:B0-----:R-:W-:-:S04]  /*0060*/  ISETP.NE.U32.AND P1, PT, R2, RZ, PT ;  /* 0x000000ff0200720c */ /* 0x001fc80003f25070 */
[----:B------:R-:W-:Y:S02]  /*0070*/  ISETP.NE.AND.EX P1, PT, R3, RZ, PT, P1 ;  /* 0x000000ff0300720c */ /* 0x000fe40003f25310 */
[----:B--2---:R-:W-:-:S04]  /*0080*/  ISETP.NE.U32.AND P0, PT, R4, RZ, PT ;  /* 0x000000ff0400720c */ /* 0x004fc80003f05070 */
[----:B------:R-:W-:Y:S01]  /*0090*/  ISETP.NE.AND.EX P0, PT, R5, RZ, PT, P0 ;  /* 0x000000ff0500720c */ /* 0x000fe20003f05300 */
[----:B------:R-:W-:Y:S01]  /*00a0*/  ULDC UR6, c[0x0][0x218] ;  /* 0x0000860000067ab9 */ /* 0x000fe20000000800 */
[----:B------:R-:W-:Y:S01]  /*00b0*/  ISETP.NE.U32.AND P2, PT, R4, RZ, PT ;  /* 0x000000ff0400720c */ /* 0x000fe20003f45070 */
[----:B-1----:R-:W-:-:S04]  /*00c0*/  IMAD.WIDE R6, R0, 0x4, R6 ;  /* 0x0000000400067825 */ /* 0x002fc800078e0206 */
[----:B------:R-:W0:Y:S01]  /*00d0*/  @P1 LDC.64 R8, c[0x0][0x2f8] ;  /* 0x0000be00ff081b82 */ /* 0x000e220000000a00 */
[----:B------:R-:W-:-:S05]  /*00e0*/  IMAD.U32 R4, RZ, RZ, UR6 ;  /* 0x00000006ff047e24 */ /* 0x000fca000f8e00ff */
[----:B------:R1:W5:Y:S01]  /*00f0*/  @P0 LDG.E R48, desc[UR4][R6.64] ;  /* 0x0000000406300981 */ /* 0x000362000c1e1900 */
[----:B------:R-:W-:Y:S01]  /*0100*/  ISETP.NE.AND.EX P2, PT, R5, RZ, PT, P2 ;  /* 0x000000ff0500720c */ /* 0x000fe20003f45320 */
[----:B------:R-:W2:Y:S01]  /*0110*/  S2R R2, SR_CTAID.X ;  /* 0x0000000000027919 */ /* 0x000ea20000002500 */
[----:B------:R-:W3:Y:S01]  /*0120*/  S2R R3, SR_TID.X ;  /* 0x0000000000037919 */ /* 0x000ee20000002100 */
[----:B0-----:R-:W-:-:S05]  /*0130*/  @P1 IMAD.WIDE R8, R0, 0x4, R8 ;  /* 0x0000000400081825 */ /* 0x001fca00078e0208 */
[----:B------:R1:W5:Y:S01]  /*0140*/  @P1 LDG.E R4, desc[UR4][R8.64] ;  /* 0x0000000408041981 */ /* 0x000362000c1e1900 */
[----:B--2---:R-:W-:Y:S01]  /*0150*/  IMAD.SHL.U32 R5, R2, 0x40, RZ ;  /* 0x0000004002057824 */ /* 0x004fe200078e00ff */
[----:B---3--:R-:W-:Y:S06]  /*0160*/  @P1 BRA `(.L_x_89) ;  /* 0x0000000000101947 */ /* 0x008fec0003800000 */
[----:B------:R-:W-:Y:S05]  /*0170*/  @!P0 BRA `(.L_x_89) ;  /* 0x00000000000c8947 */ /* 0x000fea0003800000 */
[----:B-1----:R-:W2:Y:S04]  /*0180*/  LDG.E R9, desc[UR4][R6.64] ;  /* 0x0000000406097981 */ /* 0x002ea8000c1e1900 */
[----:B-----5:R-:W2:Y:S02]  /*0190*/  LDG.E R4, desc[UR4][R6.64+0x4] ;  /* 0x0000040406047981 */ /* 0x020ea4000c1e1900 */
[----:B--2---:R-:W-:-:S07]  /*01a0*/  IADD3 R4, -R9, R4, RZ ;  /* 0x0000000409047210 */ /* 0x004fce0007ffe1ff */
.L_x_89:
[----:B-----5:R-:W-:-:S13]  /*01b0*/  ISETP.LE.AND P1, PT, R4, R5, PT ;  /* 0x000000050400720c */ /* 0x020fda0003f23270 */
[----:B------:R-:W-:Y:S05]  /*01c0*/  @P2 EXIT P1 ;  /* 0x000000000000294d */ /* 0x000fea0000800000 */
[----:B------:R-:W0:Y:S01]  /*01d0*/  S2UR UR6, SR_CTAID.Y ;  /* 0x00000000000679c3 */ /* 0x000e220000002600 */
[----:B------:R-:W-:Y:S01]  /*01e0*/  IMAD.IADD R47, R4, 0x1, -R5 ;  /* 0x00000001042f7824 */ /* 0x000fe200078e0a05 */
[C---:B------:R-:W-:Y:S01]  /*01f0*/  ISETP.GT.AND P1, PT, R3.reuse, 0x3f, PT ;  /* 0x0000003f0300780c */ /* 0x040fe20003f24270 */
[----:B------:R-:W-:Y:S01]  /*0200*/  BSSY B0, `(.L_x_90) ;  /* 0x0000025000007945 */ /* 0x000fe20003800000 */
[----:B-1----:R-:W-:Y:S02]  /*0210*/  SHF.R.S32.HI R6, RZ, 0x1f, R3 ;  /* 0x0000001fff067819 */ /* 0x002fe40000011403 */
[----:B------:R-:W-:Y:S02]  /*0220*/  CS2R R14, SRZ ;  /* 0x00000000000e7805 */ /* 0x000fe4000001ff00 */
[----:B------:R-:W-:Y:S01]  /*0230*/  ISETP.GE.OR P4, PT, R3, R47, P1 ;  /* 0x0000002f0300720c */ /* 0x000fe20000f86670 */
[----:B------:R-:W-:Y:S01]  /*0240*/  @P0 IMAD.MOV.U32 R14, RZ, RZ, R48 ;  /* 0x000000ffff0e0224 */ /* 0x000fe200078e0030 */
[----:B------:R-:W1:Y:S01]  /*0250*/  LDC.64 R10, c[0x0][0x230] ;  /* 0x00008c00ff0a7b82 */ /* 0x000e620000000a00 */
[----:B------:R-:W-:Y:S01]  /*0260*/  LEA.HI R7, R6, R3, RZ, 0x4 ;  /* 0x0000000306077211 */ /* 0x000fe200078f20ff */
[----:B------:R-:W-:Y:S01]  /*0270*/  IMAD.MOV.U32 R40, RZ, RZ, 0x7f800000 ;  /* 0x7f800000ff287424 */ /* 0x000fe200078e00ff */
[----:B------:R-:W-:-:S02]  /*0280*/  SHF.R.S32.HI R41, RZ, 0x1f, R0 ;  /* 0x0000001fff297819 */ /* 0x000fc40000011400 */
[----:B------:R-:W-:Y:S02]  /*0290*/  LOP3.LUT R8, R7, 0xfffffff0, RZ, 0xc0, !PT ;  /* 0xfffffff007087812 */ /* 0x000fe400078ec0ff */
[----:B------:R-:W-:Y:S02]  /*02a0*/  SHF.R.S32.HI R6, RZ, 0x4, R7 ;  /* 0x00000004ff067819 */ /* 0x000fe40000011407 */
[----:B------:R-:W-:Y:S02]  /*02b0*/  IADD3 R45, -R8, R3, RZ ;  /* 0x00000003082d7210 */ /* 0x000fe40007ffe1ff */
[----:B------:R-:W-:Y:S02]  /*02c0*/  @P0 SHF.R.S32.HI R15, RZ, 0x1f, R48 ;  /* 0x0000001fff0f0819 */ /* 0x000fe40000011430 */
[----:B------:R-:W-:Y:S01]  /*02d0*/  ISETP.GE.AND P3, PT, R6, R47, PT ;  /* 0x0000002f0600720c */ /* 0x000fe20003f66270 */
[----:B------:R-:W-:Y:S01]  /*02e0*/  IMAD.SHL.U32 R8, R45, 0x8, RZ ;  /* 0x000000082d087824 */ /* 0x000fe200078e00ff */
[----:B------:R-:W-:Y:S01]  /*02f0*/  SEL R7, R0, RZ, !P2 ;  /* 0x000000ff00077207 */ /* 0x000fe20005000000 */
[----:B0-----:R-:W-:Y:S01]  /*0300*/  USHF.R.S32.HI UR7, URZ, 0x1f, UR6 ;  /* 0x0000001f3f077899 */ /* 0x001fe20008011406 */
[----:B------:R-:W-:Y:S01]  /*0310*/  SEL R41, R41, RZ, !P2 ;  /* 0x000000ff29297207 */ /* 0x000fe20005000000 */
[----:B------:R-:W-:Y:S10]  /*0320*/  @P4 BRA `(.L_x_91) ;  /* 0x0000000000484947 */ /* 0x000ff40003800000 */
[----:B------:R-:W0:Y:S01]  /*0330*/  LDC.64 R18, c[0x0][0x290] ;  /* 0x0000a400ff127b82 */ /* 0x000e220000000a00 */
[----:B------:R-:W-:Y:S01]  /*0340*/  SHF.R.S32.HI R13, RZ, 0x1f, R5 ;  /* 0x0000001fff0d7819 */ /* 0x000fe20000011405 */
[----:B------:R-:W-:Y:S01]  /*0350*/  ULDC.64 UR8, c[0x0][0x298] ;  /* 0x0000a60000087ab9 */ /* 0x000fe20000000a00 */
[--C-:B------:R-:W-:Y:S02]  /*0360*/  SHF.R.S32.HI R16, RZ, 0x1f, R3.reuse ;  /* 0x0000001fff107819 */ /* 0x100fe40000011403 */
[----:B------:R-:W-:-:S04]  /*0370*/  IADD3 R12, P2, P4, R14, R5, R3 ;  /* 0x000000050e0c7210 */ /* 0x000fc80007c5e003 */
[----:B------:R-:W-:Y:S01]  /*0380*/  IADD3.X R13, R15, R13, R16, P2, P4 ;  /* 0x0000000d0f0d7210 */ /* 0x000fe200017e8410 */
[C---:B0-----:R-:W-:Y:S02]  /*0390*/  IMAD R16, R18.reuse, UR7, RZ ;  /* 0x0000000712107c24 */ /* 0x041fe4000f8e02ff */
[----:B------:R-:W-:-:S04]  /*03a0*/  IMAD.WIDE.U32 R12, R18, UR6, R12 ;  /* 0x00000006120c7c25 */ /* 0x000fc8000f8e000c */
[----:B------:R-:W-:Y:S02]  /*03b0*/  IMAD R17, R19, UR6, R16 ;  /* 0x0000000613117c24 */ /* 0x000fe4000f8e0210 */
[----:B------:R-:W-:-:S03]  /*03c0*/  IMAD R16, R41, UR8, RZ ;  /* 0x0000000829107c24 */ /* 0x000fc6000f8e02ff */
[----:B------:R-:W-:Y:S01]  /*03d0*/  IADD3 R13, R13, R17, RZ ;  /* 0x000000110d0d7210 */ /* 0x000fe20007ffe0ff */
[C---:B------:R-:W-:Y:S02]  /*03e0*/  IMAD R17, R7.reuse, UR9, R16 ;  /* 0x0000000907117c24 */ /* 0x040fe4000f8e0210 */
[----:B------:R-:W-:Y:S01]  /*03f0*/  IMAD.WIDE.U32 R12, R7, UR8, R12 ;  /* 0x00000008070c7c25 */ /* 0x000fe2000f8e000c */
[----:B------:R-:W-:-:S03]  /*0400*/  ULDC.64 UR8, c[0x0][0x288] ;  /* 0x0000a20000087ab9 */ /* 0x000fc60000000a00 */
[----:B------:R-:W-:Y:S01]  /*0410*/  IMAD.IADD R13, R13, 0x1, R17 ;  /* 0x000000010d0d7824 */ /* 0x000fe200078e0211 */
[----:B------:R-:W-:-:S04]  /*0420*/  LEA R16, P2, R12, UR8, 0x2 ;  /* 0x000000080c107c11 */ /* 0x000fc8000f8410ff */
[----:B------:R-:W-:-:S05]  /*0430*/  LEA.HI.X R17, R12, UR9, R13, 0x2, P2 ;  /* 0x000000090c117c11 */ /* 0x000fca00090f140d */
[----:B------:R0:W5:Y:S04]  /*0440*/  LDG.E R40, desc[UR4][R16.64] ;  /* 0x0000000410287981 */ /* 0x000168000c1e1900 */
.L_x_91:
[----:B------:R-:W-:Y:S05]  /*0450*/  BSYNC B0 ;  /* 0x0000000000007941 */ /* 0x000fea0003800000 */
.L_x_90:
[----:B------:R-:W-:Y:S01]  /*0460*/  ULDC UR8, c[0x0][0x21c] ;  /* 0x0000870000087ab9 */ /* 0x000fe20000000800 */
[----:B0-----:R-:W0:Y:S01]  /*0470*/  LDC.64 R16, c[0x0][0x250] ;  /* 0x00009400ff107b82 */ /* 0x001e220000000a00 */
[----:B------:R-:W-:Y:S02]  /*0480*/  ISETP.LT.AND P6, PT, R8, UR8, !P3 ;  /* 0x0000000808007c0c */ /* 0x000fe4000dfc1270 */
[----:B------:R-:W-:Y:S02]  /*0490*/  SHF.R.S32.HI R42, RZ, 0x1f, R6 ;  /* 0x0000001fff2a7819 */ /* 0x000fe40000011406 */
[----:B------:R-:W-:Y:S01]  /*04a0*/  IADD3 R36, P2, R6, R14, RZ ;  /* 0x0000000e06247210 */ /* 0x000fe20007f5e0ff */
[----:B-1----:R-:W-:Y:S01]  /*04b0*/  IMAD R14, R10, UR7, RZ ;  /* 0x000000070a0e7c24 */ /* 0x002fe2000f8e02ff */
[----:B------:R-:W-:Y:S02]  /*04c0*/  SHF.R.S32.HI R9, RZ, 0x1f, R8 ;  /* 0x0000001fff097819 */ /* 0x000fe40000011408 */
[----:B------:R-:W-:Y:S01]  /*04d0*/  IADD3 R44, R6, 0x10, RZ ;  /* 0x00000010062c7810 */ /* 0x000fe20007ffe0ff */
[----:B------:R-:W-:Y:S01]  /*04e0*/  IMAD.X R37, R42, 0x1, R15, P2 ;  /* 0x000000012a257824 */ /* 0x000fe200010e060f */
[----:B------:R-:W-:Y:S01]  /*04f0*/  ISETP.GE.AND P2, PT, R8, UR8, PT ;  /* 0x0000000808007c0c */ /* 0x000fe2000bf46270 */
[----:B------:R-:W-:Y:S01]  /*0500*/  IMAD R11, R11, UR6, R14 ;  /* 0x000000060b0b7c24 */ /* 0x000fe2000f8e020e */
[----:B------:R-:W-:Y:S01]  /*0510*/  ULDC.64 UR8, c[0x0][0x238] ;  /* 0x00008e0000087ab9 */ /* 0x000fe20000000a00 */
[----:B------:R-:W1:Y:S01]  /*0520*/  @P6 LDC.64 R12, c[0x0][0x228] ;  /* 0x00008a00ff0c6b82 */ /* 0x000e620000000a00 */
[----:B------:R-:W-:Y:S01]  /*0530*/  IMAD.WIDE.U32 R14, R10, UR6, R8 ;  /* 0x000000060a0e7c25 */ /* 0x000fe2000f8e0008 */
[----:B------:R-:W-:-:S02]  /*0540*/  ISETP.LT.AND P4, PT, R44, R47, !P2 ;  /* 0x0000002f2c00720c */ /* 0x000fc40005781270 */
[----:B------:R-:W-:Y:S01]  /*0550*/  IADD3 R43, R6, 0x20, RZ ;  /* 0x00000020062b7810 */ /* 0x000fe20007ffe0ff */
[----:B------:R-:W-:Y:S02]  /*0560*/  IMAD.IADD R15, R15, 0x1, R11 ;  /* 0x000000010f0f7824 */ /* 0x000fe400078e020b */
[----:B------:R-:W-:Y:S01]  /*0570*/  IMAD R18, R41, UR8, RZ ;  /* 0x0000000829127c24 */ /* 0x000fe2000f8e02ff */
[----:B------:R-:W2:Y:S01]  /*0580*/  @P6 LDC.64 R20, c[0x0][0x210] ;  /* 0x00008400ff146b82 */ /* 0x000ea20000000a00 */
[----:B------:R-:W-:-:S04]  /*0590*/  IMAD.WIDE R36, R2, 0x40, R36 ;  /* 0x0000004002247825 */ /* 0x000fc800078e0224 */
[C---:B------:R-:W-:Y:S02]  /*05a0*/  IMAD R19, R7.reuse, UR9, R18 ;  /* 0x0000000907137c24 */ /* 0x040fe4000f8e0212 */
[----:B0-----:R-:W-:Y:S01]  /*05b0*/  IMAD R22, R16, UR7, RZ ;  /* 0x0000000710167c24 */ /* 0x001fe2000f8e02ff */
[----:B------:R-:W0:Y:S01]  /*05c0*/  @P6 LDC.64 R10, c[0x0][0x248] ;  /* 0x00009200ff0a6b82 */ /* 0x000e220000000a00 */
[----:B------:R-:W-:Y:S01]  /*05d0*/  IMAD.WIDE.U32 R38, R7, UR8, R14 ;  /* 0x0000000807267c25 */ /* 0x000fe2000f8e000e */
[----:B------:R-:W-:-:S03]  /*05e0*/  ULDC.64 UR8, c[0x0][0x258] ;  /* 0x0000960000087ab9 */ /* 0x000fc60000000a00 */
[----:B------:R-:W-:Y:S02]  /*05f0*/  IMAD R17, R17, UR6, R22 ;  /* 0x0000000611117c24 */ /* 0x000fe4000f8e0216 */
[----:B------:R-:W-:Y:S01]  /*0600*/  IMAD.WIDE.U32 R8, R16, UR6, R8 ;  /* 0x0000000610087c25 */ /* 0x000fe2000f8e0008 */
[----:B------:R-:W3:Y:S03]  /*0610*/  @P6 LDC.64 R22, c[0x0][0x240] ;  /* 0x00009000ff166b82 */ /* 0x000ee60000000a00 */
[-C--:B-1----:R-:W-:Y:S01]  /*0620*/  @P6 IMAD R18, R37, R12.reuse, RZ ;  /* 0x0000000c25126224 */ /* 0x082fe200078e02ff */
[----:B------:R-:W-:Y:S01]  /*0630*/  IADD3 R9, R9, R17, RZ ;  /* 0x0000001109097210 */ /* 0x000fe20007ffe0ff */
[----:B------:R-:W-:Y:S02]  /*0640*/  IMAD.IADD R39, R39, 0x1, R19 ;  /* 0x0000000127277824 */ /* 0x000fe400078e0213 */
[C---:B------:R-:W-:Y:S01]  /*0650*/  @P6 IMAD R15, R36.reuse, R13, R18 ;  /* 0x0000000d240f6224 */ /* 0x040fe200078e0212 */
[----:B------:R-:W1:Y:S01]  /*0660*/  @P4 LDC.64 R60, c[0x0][0x210] ;  /* 0x00008400ff3c4b82 */ /* 0x000e620000000a00 */
[----:B------:R-:W-:-:S04]  /*0670*/  @P6 IMAD.WIDE.U32 R12, R36, R12, R38 ;  /* 0x0000000c240c6225 */ /* 0x000fc800078e0026 */
[----:B------:R-:W-:Y:S01]  /*0680*/  IMAD R14, R41, UR8, RZ ;  /* 0x00000008290e7c24 */ /* 0x000fe2000f8e02ff */
[C---:B--2---:R-:W-:Y:S01]  /*0690*/  @P6 LEA R20, P5, R12.reuse, R20, 0x1 ;  /* 0x000000140c146211 */ /* 0x044fe200078a08ff */
[----:B------:R-:W-:Y:S01]  /*06a0*/  IMAD.WIDE.U32 R58, R7, UR8, R8 ;  /* 0x00000008073a7c25 */ /* 0x000fe2000f8e0008 */
[----:B------:R-:W2:Y:S03]  /*06b0*/  @P4 LDC.64 R18, c[0x0][0x228] ;  /* 0x00008a00ff124b82 */ /* 0x000ea60000000a00 */
[----:B------:R-:W-:Y:S01]  /*06c0*/  @P6 IMAD.IADD R8, R13, 0x1, R15 ;  /* 0x000000010d086824 */ /* 0x000fe200078e020f */
[----:B------:R-:W-:Y:S01]  /*06d0*/  @P6 MOV R52, R58 ;  /* 0x0000003a00346202 */ /* 0x000fe20000000f00 */
[----:B------:R-:W-:Y:S01]  /*06e0*/  IMAD R53, R7, UR9, R14 ;  /* 0x0000000907357c24 */ /* 0x000fe2000f8e020e */
[----:B------:R-:W-:Y:S01]  /*06f0*/  CS2R R14, SRZ ;  /* 0x00000000000e7805 */ /* 0x000fe2000001ff00 */
[-C--:B0-----:R-:W-:Y:S01]  /*0700*/  @P6 IMAD R9, R37, R10.reuse, RZ ;  /* 0x0000000a25096224 */ /* 0x081fe200078e02ff */
[----:B------:R-:W-:Y:S01]  /*0710*/  @P6 LEA.HI.X R21, R12, R21, R8, 0x1, P5 ;  /* 0x000000150c156211 */ /* 0x000fe200028f0c08 */
[----:B------:R-:W-:Y:S01]  /*0720*/  IMAD.IADD R53, R59, 0x1, R53 ;  /* 0x000000013b357824 */ /* 0x000fe200078e0235 */
[C---:B------:R-:W-:Y:S01]  /*0730*/  @P4 IADD3 R27, P5, R36.reuse, 0x10, RZ ;  /* 0x00000010241b4810 */ /* 0x040fe20007fbe0ff */
[C---:B------:R-:W-:Y:S01]  /*0740*/  @P6 IMAD R13, R36.reuse, R11, R9 ;  /* 0x0000000b240d6224 */ /* 0x040fe200078e0209 */
[----:B------:R-:W0:Y:S01]  /*0750*/  @P4 LDC.64 R16, c[0x0][0x248] ;  /* 0x00009200ff104b82 */ /* 0x000e220000000a00 */
[----:B------:R-:W-:-:S04]  /*0760*/  @P6 IMAD.WIDE.U32 R10, R36, R10, R52 ;  /* 0x0000000a240a6225 */ /* 0x000fc800078e0034 */
[----:B------:R-:W-:Y:S01]  /*0770*/  @P4 IMAD.X R9, RZ, RZ, R37, P5 ;  /* 0x000000ffff094224 */ /* 0x000fe200028e0625 */
[C---:B---3--:R-:W-:Y:S01]  /*0780*/  @P6 LEA R22, P5, R10.reuse, R22, 0x1 ;  /* 0x000000160a166211 */ /* 0x048fe200078a08ff */
[----:B------:R-:W-:Y:S01]  /*0790*/  @P6 IMAD.IADD R8, R11, 0x1, R13 ;  /* 0x000000010b086824 */ /* 0x000fe200078e020d */
[----:B------:R-:W3:Y:S01]  /*07a0*/  @P4 LDC.64 R32, c[0x0][0x240] ;  /* 0x00009000ff204b82 */ /* 0x000ee20000000a00 */
[----:B------:R-:W-:Y:S02]  /*07b0*/  @P4 IMAD.MOV.U32 R24, RZ, RZ, R38 ;  /* 0x000000ffff184224 */ /* 0x000fe400078e0026 */
[----:B------:R-:W-:Y:S01]  /*07c0*/  @P4 IMAD.MOV.U32 R25, RZ, RZ, R39 ;  /* 0x000000ffff194224 */ /* 0x000fe200078e0027 */
[----:B------:R-:W-:Y:S01]  /*07d0*/  @P6 LEA.HI.X R23, R10, R23, R8, 0x1, P5 ;  /* 0x000000170a176211 */ /* 0x000fe200028f0c08 */
[-C--:B--2---:R-:W-:Y:S01]  /*07e0*/  @P4 IMAD R12, R9, R18.reuse, RZ ;  /* 0x00000012090c4224 */ /* 0x084fe200078e02ff */
[----:B------:R-:W-:Y:S02]  /*07f0*/  CS2R R8, SRZ ;  /* 0x0000000000087805 */ /* 0x000fe4000001ff00 */
[----:B------:R-:W-:Y:S01]  /*0800*/  CS2R R10, SRZ ;  /* 0x00000000000a7805 */ /* 0x000fe2000001ff00 */
[----:B------:R-:W-:Y:S01]  /*0810*/  VIADD R46, R6, 0x30 ;  /* 0x00000030062e7836 */ /* 0x000fe20000000000 */
[----:B------:R-:W-:Y:S01]  /*0820*/  ISETP.LT.AND P5, PT, R43, R47, !P2 ;  /* 0x0000002f2b00720c */ /* 0x000fe200057a1270 */
[C---:B------:R-:W-:Y:S01]  /*0830*/  @P4 IMAD R29, R27.reuse, R19, R12 ;  /* 0x000000131b1d4224 */ /* 0x040fe200078e020c */
[----:B------:R-:W-:Y:S01]  /*0840*/  CS2R R12, SRZ ;  /* 0x00000000000c7805 */ /* 0x000fe2000001ff00 */
[----:B------:R-:W-:Y:S01]  /*0850*/  @P4 IMAD.WIDE.U32 R18, R27, R18, R24 ;  /* 0x000000121b124225 */ /* 0x000fe200078e0018 */
[----:B------:R2:W4:Y:S01]  /*0860*/  @P6 LDG.E.128 R8, desc[UR4][R20.64] ;  /* 0x0000000414086981 */ /* 0x000522000c1e1d00 */
[----:B------:R-:W-:-:S03]  /*0870*/  ISETP.LT.AND P2, PT, R46, R47, !P2 ;  /* 0x0000002f2e00720c */ /* 0x000fc60005741270 */
[----:B------:R0:W4:Y:S01]  /*0880*/  @P6 LDG.E.128 R12, desc[UR4][R22.64] ;  /* 0x00000004160c6981 */ /* 0x000122000c1e1d00 */
[----:B------:R-:W-:Y:S02]  /*0890*/  @P4 IADD3 R19, R19, R29, RZ ;  /* 0x0000001d13134210 */ /* 0x000fe40007ffe0ff */
[C---:B-1----:R-:W-:Y:S02]  /*08a0*/  @P4 LEA R60, P6, R18.reuse, R60, 0x1 ;  /* 0x0000003c123c4211 */ /* 0x042fe400078c08ff */
[----:B------:R-:W1:Y:S01]  /*08b0*/  @P5 LDC.64 R56, c[0x0][0x228] ;  /* 0x00008a00ff385b82 */ /* 0x000e620000000a00 */
[----:B--2---:R-:W-:Y:S01]  /*08c0*/  @P4 IMAD.MOV.U32 R20, RZ, RZ, R58 ;  /* 0x000000ffff144224 */ /* 0x004fe200078e003a */
[----:B------:R-:W-:Y:S01]  /*08d0*/  @P4 LEA.HI.X R61, R18, R61, R19, 0x1, P6 ;  /* 0x0000003d123d4211 */ /* 0x000fe200030f0c13 */
[----:B------:R-:W-:Y:S01]  /*08e0*/  @P4 IMAD.MOV.U32 R21, RZ, RZ, R53 ;  /* 0x000000ffff154224 */ /* 0x000fe200078e0035 */
[----:B------:R-:W-:Y:S01]  /*08f0*/  @P4 IADD3 R27, P6, R36, 0x10, RZ ;  /* 0x00000010241b4810 */ /* 0x000fe20007fde0ff */
[----:B------:R-:W-:Y:S01]  /*0900*/  @P5 IMAD.MOV.U32 R54, RZ, RZ, R38 ;  /* 0x000000ffff365224 */ /* 0x000fe200078e0026 */
[----:B------:R-:W-:-:S02]  /*0910*/  @P5 MOV R55, R39 ;  /* 0x0000002700375202 */ /* 0x000fc40000000f00 */
[----:B------:R-:W2:Y:S01]  /*0920*/  @P2 LDC.64 R34, c[0x0][0x228] ;  /* 0x00008a00ff222b82 */ /* 0x000ea20000000a00 */
[----:B------:R-:W-:-:S04]  /*0930*/  @P4 IMAD.X R19, RZ, RZ, R37, P6 ;  /* 0x000000ffff134224 */ /* 0x000fc800030e0625 */
[-C--:B0-----:R-:W-:Y:S01]  /*0940*/  @P4 IMAD R18, R19, R16.reuse, RZ ;  /* 0x0000001013124224 */ /* 0x081fe200078e02ff */
[C---:B------:R-:W-:Y:S02]  /*0950*/  @P5 IADD3 R19, P6, R36.reuse, 0x20, RZ ;  /* 0x0000002024135810 */ /* 0x040fe40007fde0ff */
[----:B------:R-:W0:Y:S01]  /*0960*/  @P5 LDC.64 R50, c[0x0][0x248] ;  /* 0x00009200ff325b82 */ /* 0x000e220000000a00 */
[C---:B------:R-:W-:Y:S01]  /*0970*/  @P4 IMAD R25, R27.reuse, R17, R18 ;  /* 0x000000111b194224 */ /* 0x040fe200078e0212 */
[----:B------:R-:W-:Y:S01]  /*0980*/  @P5 IADD3.X R23, RZ, R37, RZ, P6, !PT ;  /* 0x00000025ff175210 */ /* 0x000fe200037fe4ff */
[----:B------:R-:W-:Y:S01]  /*0990*/  @P4 IMAD.WIDE.U32 R16, R27, R16, R20 ;  /* 0x000000101b104225 */ /* 0x000fe200078e0014 */
[----:B------:R-:W-:-:S03]  /*09a0*/  @P5 IADD3 R18, P6, R36, 0x20, RZ ;  /* 0x0000002024125810 */ /* 0x000fc60007fde0ff */
[----:B------:R-:W-:Y:S01]  /*09b0*/  @P4 IMAD.IADD R17, R17, 0x1, R25 ;  /* 0x0000000111114824 */ /* 0x000fe200078e0219 */
[----:B------:R-:W-:Y:S01]  /*09c0*/  @P5 IADD3.X R49, RZ, R37, RZ, P6, !PT ;  /* 0x00000025ff315210 */ /* 0x000fe200037fe4ff */
[----:B------:R-:W0:Y:S01]  /*09d0*/  @P5 LDC.64 R30, c[0x0][0x210] ;  /* 0x00008400ff1e5b82 */ /* 0x000e220000000a00 */
[C---:B---3--:R-:W-:Y:S01]  /*09e0*/  @P4 LEA R32, P6, R16.reuse, R32, 0x1 ;  /* 0x0000002010204211 */ /* 0x048fe200078c08ff */
[-C--:B-1----:R-:W-:Y:S01]  /*09f0*/  @P5 IMAD R20, R23, R56.reuse, RZ ;  /* 0x0000003817145224 */ /* 0x082fe200078e02ff */
[----:B------:R-:W-:Y:S01]  /*0a00*/  CS2R R22, SRZ ;  /* 0x0000000000167805 */ /* 0x000fe2000001ff00 */
[C---:B------:R-:W-:Y:S01]  /*0a10*/  @P5 IMAD.WIDE.U32 R54, R19.reuse, R56, R54 ;  /* 0x0000003813365225 */ /* 0x040fe200078e0036 */
[----:B------:R-:W-:Y:S02]  /*0a20*/  @P4 LEA.HI.X R33, R16, R33, R17, 0x1, P6 ;  /* 0x0000002110214211 */ /* 0x000fe400030f0c11 */
[----:B------:R-:W-:Y:S01]  /*0a30*/  @P2 IADD3 R52, P6, R36, 0x30, RZ ;  /* 0x0000003024342810 */ /* 0x000fe20007fde0ff */
[----:B------:R-:W1:Y:S01]  /*0a40*/  @P2 LDC.64 R24, c[0x0][0x248] ;  /* 0x00009200ff182b82 */ /* 0x000e620000000a00 */
[----:B------:R-:W-:-:S02]  /*0a50*/  @P5 IMAD R57, R19, R57, R20 ;  /* 0x0000003913395224 */ /* 0x000fc400078e0214 */
[----:B------:R-:W-:Y:S01]  /*0a60*/  @P2 IADD3.X R21, RZ, R37, RZ, P6, !PT ;  /* 0x00000025ff152210 */ /* 0x000fe200037fe4ff */
[----:B------:R-:W-:Y:S02]  /*0a70*/  @P5 IMAD.MOV.U32 R16, RZ, RZ, R58 ;  /* 0x000000ffff105224 */ /* 0x000fe400078e003a */
[----:B------:R-:W-:Y:S02]  /*0a80*/  @P5 IMAD.MOV.U32 R17, RZ, RZ, R53 ;  /* 0x000000ffff115224 */ /* 0x000fe400078e0035 */
[----:B------:R-:W3:Y:S01]  /*0a90*/  @P2 LDC.64 R28, c[0x0][0x210] ;  /* 0x00008400ff1c2b82 */ /* 0x000ee20000000a00 */
[----:B--2---:R-:W-:Y:S01]  /*0aa0*/  @P2 IMAD R56, R21, R34, RZ ;  /* 0x0000002215382224 */ /* 0x004fe200078e02ff */
[----:B------:R-:W-:Y:S01]  /*0ab0*/  CS2R R20, SRZ ;  /* 0x0000000000147805 */ /* 0x000fe2000001ff00 */
[----:B0-----:R-:W-:Y:S02]  /*0ac0*/  @P5 IMAD R49, R49, R50, RZ ;  /* 0x0000003231315224 */ /* 0x001fe400078e02ff */
[----:B------:R-:W-:-:S02]  /*0ad0*/  @P2 IMAD R35, R52, R35, R56 ;  /* 0x0000002334232224 */ /* 0x000fc400078e0238 */
[C---:B------:R-:W-:Y:S01]  /*0ae0*/  @P5 IMAD R49, R18.reuse, R51, R49 ;  /* 0x0000003312315224 */ /* 0x040fe200078e0231 */
[----:B------:R-:W0:Y:S01]  /*0af0*/  @P5 LDC.64 R26, c[0x0][0x240] ;  /* 0x00009000ff1a5b82 */ /* 0x000e220000000a00 */
[----:B------:R-:W-:Y:S01]  /*0b00*/  @P5 IMAD.WIDE.U32 R50, R18, R50, R16 ;  /* 0x0000003212325225 */ /* 0x000fe200078e0010 */
[----:B------:R2:W4:Y:S01]  /*0b10*/  @P4 LDG.E.128 R20, desc[UR4][R32.64] ;  /* 0x0000000420144981 */ /* 0x000522000c1e1d00 */
[----:B------:R-:W-:Y:S02]  /*0b20*/  CS2R R16, SRZ ;  /* 0x0000000000107805 */ /* 0x000fe4000001ff00 */
[----:B------:R-:W-:Y:S02]  /*0b30*/  CS2R R18, SRZ ;  /* 0x0000000000127805 */ /* 0x000fe4000001ff00 */
[----:B------:R-:W-:Y:S01]  /*0b40*/  @P2 IADD3 R56, P6, R36, 0x30, RZ ;  /* 0x0000003024382810 */ /* 0x000fe20007fde0ff */
[----:B------:R-:W-:-:S03]  /*0b50*/  @P5 IMAD.IADD R55, R55, 0x1, R57 ;  /* 0x0000000137375824 */ /* 0x000fc600078e0239 */
[----:B------:R-:W4:Y:S01]  /*0b60*/  @P4 LDG.E.128 R16, desc[UR4][R60.64] ;  /* 0x000000043c104981 */ /* 0x000f22000c1e1d00 */
[----:B--2---:R-:W2:Y:S01]  /*0b70*/  @P2 LDC.64 R32, c[0x0][0x240] ;  /* 0x00009000ff202b82 */ /* 0x004ea20000000a00 */
[----:B------:R-:W-:Y:S01]  /*0b80*/  @P5 LEA R36, P4, R54, R30, 0x1 ;  /* 0x0000001e36245211 */ /* 0x000fe200078808ff */
[----:B------:R-:W-:Y:S02]  /*0b90*/  @P2 IMAD.X R30, RZ, RZ, R37, P6 ;  /* 0x000000ffff1e2224 */ /* 0x000fe400030e0625 */
[----:B------:R-:W-:Y:S01]  /*0ba0*/  @P2 IMAD.WIDE.U32 R38, R52, R34, R38 ;  /* 0x0000002234262225 */ /* 0x000fe200078e0026 */
[----:B------:R-:W-:-:S03]  /*0bb0*/  @P5 LEA.HI.X R37, R54, R31, R55, 0x1, P4 ;  /* 0x0000001f36255211 */ /* 0x000fc600020f0c37 */
[----:B-1----:R-:W-:Y:S02]  /*0bc0*/  @P2 IMAD R30, R30, R24, RZ ;  /* 0x000000181e1e2224 */ /* 0x002fe400078e02ff */
[----:B------:R-:W-:Y:S01]  /*0bd0*/  @P2 IMAD.MOV.U32 R59, RZ, RZ, R53 ;  /* 0x000000ffff3b2224 */ /* 0x000fe200078e0035 */
[----:B---3--:R-:W-:Y:S01]  /*0be0*/  @P2 LEA R52, P4, R38, R28, 0x1 ;  /* 0x0000001c26342211 */ /* 0x008fe200078808ff */
[----:B------:R-:W-:Y:S01]  /*0bf0*/  @P2 IMAD.IADD R35, R39, 0x1, R35 ;  /* 0x0000000127232824 */ /* 0x000fe200078e0223 */
[----:B------:R-:W-:Y:S01]  /*0c00*/  @P5 IADD3 R49, R51, R49, RZ ;  /* 0x0000003133315210 */ /* 0x000fe20007ffe0ff */
[----:B------:R-:W-:Y:S01]  /*0c10*/  @P2 IMAD R31, R56, R25, R30 ;  /* 0x00000019381f2224 */ /* 0x000fe200078e021e */
[----:B0-----:R-:W-:Y:S01]  /*0c20*/  @P5 LEA R34, P6, R50, R26, 0x1 ;  /* 0x0000001a32225211 */ /* 0x001fe200078c08ff */
[----:B------:R-:W-:Y:S01]  /*0c30*/  @P2 IMAD.WIDE.U32 R58, R56, R24, R58 ;  /* 0x00000018383a2225 */ /* 0x000fe200078e003a */
[----:B------:R-:W-:Y:S02]  /*0c40*/  @P2 LEA.HI.X R53, R38, R29, R35, 0x1, P4 ;  /* 0x0000001d26352211 */ /* 0x000fe400020f0c23 */
[----:B------:R-:W-:-:S02]  /*0c50*/  CS2R R24, SRZ ;  /* 0x0000000000187805 */ /* 0x000fc4000001ff00 */
[----:B------:R-:W-:Y:S02]  /*0c60*/  @P5 LEA.HI.X R35, R50, R27, R49, 0x1, P6 ;  /* 0x0000001b32235211 */ /* 0x000fe400030f0c31 */
[----:B------:R-:W-:Y:S02]  /*0c70*/  CS2R R26, SRZ ;  /* 0x00000000001a7805 */ /* 0x000fe4000001ff00 */
[----:B------:R-:W-:Y:S02]  /*0c80*/  @P2 IADD3 R38, R59, R31, RZ ;  /* 0x0000001f3b262210 */ /* 0x000fe40007ffe0ff */
[----:B------:R-:W-:Y:S02]  /*0c90*/  CS2R R28, SRZ ;  /* 0x00000000001c7805 */ /* 0x000fe4000001ff00 */
[----:B------:R-:W-:Y:S02]  /*0ca0*/  CS2R R30, SRZ ;  /* 0x00000000001e7805 */ /* 0x000fe4000001ff00 */
[C---:B--2---:R-:W-:Y:S01]  /*0cb0*/  @P2 LEA R50, P4, R58.reuse, R32, 0x1 ;  /* 0x000000203a322211 */ /* 0x044fe200078808ff */
[----:B------:R0:W2:Y:S03]  /*0cc0*/  @P5 LDG.E.128 R24, desc[UR4][R36.64] ;  /* 0x0000000424185981 */ /* 0x0000a6000c1e1d00 */
[----:B------:R-:W-:-:S02]  /*0cd0*/  @P2 LEA.HI.X R51, R58, R33, R38, 0x1, P4 ;  /* 0x000000213a332211 */ /* 0x000fc400020f0c26 */
[----:B------:R-:W-:Y:S01]  /*0ce0*/  CS2R R32, SRZ ;  /* 0x0000000000207805 */ /* 0x000fe2000001ff00 */
[----:B------:R1:W3:Y:S01]  /*0cf0*/  @P5 LDG.E.128 R28, desc[UR4][R34.64] ;  /* 0x00000004221c5981 */ /* 0x0002e2000c1e1d00 */
[----:B------:R-:W-:Y:S02]  /*0d00*/  CS2R R38, SRZ ;  /* 0x0000000000267805 */ /* 0x000fe4000001ff00 */
[----:B0-----:R-:W-:Y:S02]  /*0d10*/  CS2R R36, SRZ ;  /* 0x0000000000247805 */ /* 0x001fe4000001ff00 */
[----:B-1----:R-:W-:-:S04]  /*0d20*/  CS2R R34, SRZ ;  /* 0x0000000000227805 */ /* 0x002fc8000001ff00 */
[----:B------:R0:W3:Y:S04]  /*0d30*/  @P2 LDG.E.128 R36, desc[UR4][R50.64] ;  /* 0x0000000432242981 */ /* 0x0000e8000c1e1d00 */
[----:B------:R1:W3:Y:S01]  /*0d40*/  @P2 LDG.E.128 R32, desc[UR4][R52.64] ;  /* 0x0000000434202981 */ /* 0x0002e2000c1e1d00 */
[----:B------:R-:W-:Y:S02]  /*0d50*/  ISETP.NE.AND P5, PT, R45, RZ, PT ;  /* 0x000000ff2d00720c */ /* 0x000fe40003fa5270 */
[----:B------:R-:W-:Y:S01]  /*0d60*/  @P0 LEA R48, R0, R48, 0x6 ;  /* 0x0000003000300211 */ /* 0x000fe200078e30ff */
[----:B------:R-:W-:Y:S01]  /*0d70*/  BSSY B0, `(.L_x_92) ;  /* 0x00000a3000007945 */ /* 0x000fe20003800000 */
[-C--:B------:R-:W-:Y:S02]  /*0d80*/  ISETP.GE.AND P4, PT, R44, R47.reuse, PT ;  /* 0x0000002f2c00720c */ /* 0x080fe40003f86270 */
[----:B------:R-:W-:Y:S01]  /*0d90*/  ISETP.GE.AND P2, PT, R43, R47, PT ;  /* 0x0000002f2b00720c */ /* 0x000fe20003f46270 */
[C---:B----4-:R-:W-:Y:S01]  /*0da0*/  IMAD.U32 R49, R8.reuse, 0x10000, RZ ;  /* 0x0001000008317824 */ /* 0x050fe200078e00ff */
[----:B------:R-:W-:-:S02]  /*0db0*/  LOP3.LUT R8, R8, 0xffff0000, RZ, 0xc0, !PT ;  /* 0xffff000008087812 */ /* 0x000fc400078ec0ff */
[C---:B------:R-:W-:Y:S01]  /*0dc0*/  LOP3.LUT R59, R12.reuse, 0xffff0000, RZ, 0xc0, !PT ;  /* 0xffff00000c3b7812 */ /* 0x040fe200078ec0ff */
[C---:B------:R-:W-:Y:S01]  /*0dd0*/  IMAD.U32 R54, R9.reuse, 0x10000, RZ ;  /* 0x0001000009367824 */ /* 0x040fe200078e00ff */
[----:B------:R-:W-:Y:S01]  /*0de0*/  LOP3.LUT R55, R9, 0xffff0000, RZ, 0xc0, !PT ;  /* 0xffff000009377812 */ /* 0x000fe200078ec0ff */
[----:B------:R-:W-:Y:S01]  /*0df0*/  IMAD.U32 R58, R12, 0x10000, RZ ;  /* 0x000100000c3a7824 */ /* 0x000fe200078e00ff */
[----:B------:R-:W-:Y:S01]  /*0e00*/  SHF.L.U32 R9, R10, 0x10, RZ ;  /* 0x000000100a097819 */ /* 0x000fe200000006ff */
[----:B------:R-:W-:Y:S01]  /*0e10*/  FMUL.FTZ R8, R8, R59 ;  /* 0x0000003b08087220 */ /* 0x000fe20000410000 */
[----:B------:R-:W-:Y:S02]  /*0e20*/  LOP3.LUT R57, R10, 0xffff0000, RZ, 0xc0, !PT ;  /* 0xffff00000a397812 */ /* 0x000fe400078ec0ff */
[C---:B0-----:R-:W-:Y:S02]  /*0e30*/  SHF.L.U32 R51, R13.reuse, 0x10, RZ ;  /* 0x000000100d337819 */ /* 0x041fe400000006ff */
[----:B------:R-:W-:Y:S01]  /*0e40*/  LOP3.LUT R50, R13, 0xffff0000, RZ, 0xc0, !PT ;  /* 0xffff00000d327812 */ /* 0x000fe200078ec0ff */
[C---:B------:R-:W-:Y:S01]  /*0e50*/  IMAD.U32 R13, R15.reuse, 0x10000, RZ ;  /* 0x000100000f0d7824 */ /* 0x040fe200078e00ff */
[----:B------:R-:W-:Y:S01]  /*0e60*/  LOP3.LUT R10, R15, 0xffff0000, RZ, 0xc0, !PT ;  /* 0xffff00000f0a7812 */ /* 0x000fe200078ec0ff */
[C---:B------:R-:W-:Y:S01]  /*0e70*/  IMAD.U32 R12, R14.reuse, 0x10000, RZ ;  /* 0x000100000e0c7824 */ /* 0x040fe200078e00ff */
[----:B------:R-:W-:Y:S01]  /*0e80*/  LOP3.LUT R14, R14, 0xffff0000, RZ, 0xc0, !PT ;  /* 0xffff00000e0e7812 */ /* 0x000fe200078ec0ff */
[----:B------:R-:W-:Y:S01]  /*0e90*/  IMAD.U32 R56, R11, 0x10000, RZ ;  /* 0x000100000b387824 */ /* 0x000fe200078e00ff */
[C---:B-1----:R-:W-:Y:S01]  /*0ea0*/  LOP3.LUT R52, R20.reuse, 0xffff0000, RZ, 0xc0, !PT ;  /* 0xffff000014347812 */ /* 0x042fe200078ec0ff */
[----:B------:R-:W-:Y:S01]  /*0eb0*/  IMAD.U32 R15, R20, 0x10000, RZ ;  /* 0x00010000140f7824 */ /* 0x000fe200078e00ff */
[----:B------:R-:W-:-:S02]  /*0ec0*/  LOP3.LUT R53, R16, 0xffff0000, RZ, 0xc0, !PT ;  /* 0xffff000010357812 */ /* 0x000fc400078ec0ff */
[----:B------:R-:W-:-:S03]  /*0ed0*/  SHF.L.U32 R16, R16, 0x10, RZ ;  /* 0x0000001010107819 */ /* 0x000fc600000006ff */
[----:B------:R-:W-:Y:S01]  /*0ee0*/  FMUL.FTZ R59, R53, R52 ;  /* 0x00000034353b7220 */ /* 0x000fe20000410000 */
[----:B------:R-:W-:Y:S01]  /*0ef0*/  FFMA.FTZ R53, R49, R58, R8 ;  /* 0x0000003a31357223 */ /* 0x000fe20000010008 */
[----:B------:R-:W-:Y:S01]  /*0f00*/  SHF.L.U32 R49, R21, 0x10, RZ ;  /* 0x0000001015317819 */ /* 0x000fe200000006ff */
[C---:B------:R-:W-:Y:S02]  /*0f10*/  IMAD.U32 R8, R17.reuse, 0x10000, RZ ;  /* 0x0001000011087824 */ /* 0x040fe400078e00ff */
[----:B------:R-:W-:Y:S01]  /*0f20*/  FFMA.FTZ R15, R16, R15, R59 ;  /* 0x0000000f100f7223 */ /* 0x000fe2000001003b */
[----:B------:R-:W-:Y:S02]  /*0f30*/  LOP3.LUT R17, R17, 0xffff0000, RZ, 0xc0, !PT ;  /* 0xffff000011117812 */ /* 0x000fe400078ec0ff */
[----:B------:R-:W-:Y:S01]  /*0f40*/  LOP3.LUT R16, R21, 0xffff0000, RZ, 0xc0, !PT ;  /* 0xffff000015107812 */ /* 0x000fe200078ec0ff */
[----:B------:R-:W-:Y:S01]  /*0f50*/  FFMA.FTZ R20, R8, R49, R15 ;  /* 0x0000003108147223 */ /* 0x000fe2000001000f */
[----:B------:R-:W-:Y:S01]  /*0f60*/  FFMA.FTZ R54, R54, R51, R53 ;  /* 0x0000003336367223 */ /* 0x000fe20000010035 */
[----:B------:R-:W-:-:S02]  /*0f70*/  IMAD.U32 R8, R18, 0x10000, RZ ;  /* 0x0001000012087824 */ /* 0x000fc400078e00ff */
[----:B------:R-:W-:Y:S02]  /*0f80*/  IMAD.U32 R15, R22, 0x10000, RZ ;  /* 0x00010000160f7824 */ /* 0x000fe400078e00ff */
[----:B------:R-:W-:Y:S01]  /*0f90*/  FFMA.FTZ R17, R17, R16, R20 ;  /* 0x0000001011117223 */ /* 0x000fe20000010014 */
[----:B------:R-:W-:-:S03]  /*0fa0*/  FFMA.FTZ R50, R55, R50, R54 ;  /* 0x0000003237327223 */ /* 0x000fc60000010036 */
[----:B------:R-:W-:Y:S01]  /*0fb0*/  FFMA.FTZ R17, R8, R15, R17 ;  /* 0x0000000f08117223 */ /* 0x000fe20000010011 */
[----:B------:R-:W-:Y:S01]  /*0fc0*/  FFMA.FTZ R12, R9, R12, R50 ;  /* 0x0000000c090c7223 */ /* 0x000fe20000010032 */
[C---:B------:R-:W-:Y:S01]  /*0fd0*/  IMAD.U32 R15, R23.reuse, 0x10000, RZ ;  /* 0x00010000170f7824 */ /* 0x040fe200078e00ff */
[----:B------:R-:W-:Y:S01]  /*0fe0*/  LOP3.LUT R8, R23, 0xffff0000, RZ, 0xc0, !PT ;  /* 0xffff000017087812 */ /* 0x000fe200078ec0ff */
[C---:B--2---:R-:W-:Y:S01]  /*0ff0*/  IMAD.U32 R21, R24.reuse, 0x10000, RZ ;  /* 0x0001000018157824 */ /* 0x044fe200078e00ff */
[----:B------:R-:W-:Y:S02]  /*1000*/  LOP3.LUT R24, R24, 0xffff0000, RZ, 0xc0, !PT ;  /* 0xffff000018187812 */ /* 0x000fe400078ec0ff */
[----:B------:R-:W-:Y:S02]  /*1010*/  LOP3.LUT R9, R22, 0xffff0000, RZ, 0xc0, !PT ;  /* 0xffff000016097812 */ /* 0x000fe400078ec0ff */
[C---:B---3--:R-:W-:Y:S02]  /*1020*/  SHF.L.U32 R50, R28.reuse, 0x10, RZ ;  /* 0x000000101c327819 */ /* 0x048fe400000006ff */
[----:B------:R-:W-:Y:S01]  /*1030*/  LOP3.LUT R23, R28, 0xffff0000, RZ, 0xc0, !PT ;  /* 0xffff00001c177812 */ /* 0x000fe200078ec0ff */
[C---:B------:R-:W-:Y:S01]  /*1040*/  IMAD.U32 R28, R29.reuse, 0x10000, RZ ;  /* 0x000100001d1c7824 */ /* 0x040fe200078e00ff */
[----:B------:R-:W-:-:S02]  /*1050*/  LOP3.LUT R20, R29, 0xffff0000, RZ, 0xc0, !PT ;  /* 0xffff00001d147812 */ /* 0x000fc400078ec0ff */
[----:B------:R-:W-:Y:S01]  /*1060*/  LOP3.LUT R18, R18, 0xffff0000, RZ, 0xc0, !PT ;  /* 0xffff000012127812 */ /* 0x000fe200078ec0ff */
[----:B------:R-:W-:Y:S01]  /*1070*/  FMUL.FTZ R24, R24, R23 ;  /* 0x0000001718187220 */ /* 0x000fe20000410000 */
[----:B------:R-:W-:Y:S02]  /*1080*/  LOP3.LUT R29, R36, 0xffff0000, RZ, 0xc0, !PT ;  /* 0xffff0000241d7812 */ /* 0x000fe400078ec0ff */
[----:B------:R-:W-:Y:S01]  /*1090*/  LOP3.LUT R22, R32, 0xffff0000, RZ, 0xc0, !PT ;  /* 0xffff000020167812 */ /* 0x000fe200078ec0ff */
[----:B------:R-:W-:Y:S01]  /*10a0*/  FFMA.FTZ R9, R18, R9, R17 ;  /* 0x0000000912097223 */ /* 0x000fe20000010011 */
[----:B------:R-:W-:Y:S01]  /*10b0*/  IMAD.U32 R32, R32, 0x10000, RZ ;  /* 0x0001000020207824 */ /* 0x000fe200078e00ff */
[----:B------:R-:W-:Y:S01]  /*10c0*/  SHF.L.U32 R17, R25, 0x10, RZ ;  /* 0x0000001019117819 */ /* 0x000fe200000006ff */
[----:B------:R-:W-:Y:S02]  /*10d0*/  IMAD.U32 R23, R36, 0x10000, RZ ;  /* 0x0001000024177824 */ /* 0x000fe400078e00ff */
[----:B------:R-:W-:Y:S01]  /*10e0*/  FMUL.FTZ R29, R22, R29 ;  /* 0x0000001d161d7220 */ /* 0x000fe20000410000 */
[----:B------:R-:W-:Y:S01]  /*10f0*/  FFMA.FTZ R24, R21, R50, R24 ;  /* 0x0000003215187223 */ /* 0x000fe20000010018 */
[----:B------:R-:W-:Y:S01]  /*1100*/  SHF.L.U32 R21, R33, 0x10, RZ ;  /* 0x0000001021157819 */ /* 0x000fe200000006ff */
[----:B------:R-:W-:-:S02]  /*1110*/  IMAD.U32 R22, R37, 0x10000, RZ ;  /* 0x0001000025167824 */ /* 0x000fc400078e00ff */
[----:B------:R-:W-:Y:S01]  /*1120*/  FFMA.FTZ R32, R32, R23, R29 ;  /* 0x0000001720207223 */ /* 0x000fe2000001001d */
[----:B------:R-:W-:Y:S01]  /*1130*/  FFMA.FTZ R57, R57, R14, R12 ;  /* 0x0000000e39397223 */ /* 0x000fe2000001000c */
[----:B------:R-:W-:Y:S01]  /*1140*/  LOP3.LUT R25, R25, 0xffff0000, RZ, 0xc0, !PT ;  /* 0xffff000019197812 */ /* 0x000fe200078ec0ff */
[----:B------:R-:W-:Y:S01]  /*1150*/  FFMA.FTZ R28, R17, R28, R24 ;  /* 0x0000001c111c7223 */ /* 0x000fe20000010018 */
[----:B------:R-:W-:Y:S01]  /*1160*/  SHF.L.U32 R12, R19, 0x10, RZ ;  /* 0x00000010130c7819 */ /* 0x000fe200000006ff */
[----:B------:R-:W-:Y:S01]  /*1170*/  FFMA.FTZ R22, R21, R22, R32 ;  /* 0x0000001615167223 */ /* 0x000fe20000010020 */
[----:B------:R-:W-:Y:S02]  /*1180*/  LOP3.LUT R33, R33, 0xffff0000, RZ, 0xc0, !PT ;  /* 0xffff000021217812 */ /* 0x000fe400078ec0ff */
[----:B------:R-:W-:Y:S01]  /*1190*/  LOP3.LUT R24, R37, 0xffff0000, RZ, 0xc0, !PT ;  /* 0xffff000025187812 */ /* 0x000fe200078ec0ff */
[----:B------:R-:W-:Y:S01]  /*11a0*/  FFMA.FTZ R56, R56, R13, R57 ;  /* 0x0000000d38387223 */ /* 0x000fe20000010039 */
[----:B------:R-:W-:-:S02]  /*11b0*/  IMAD.U32 R13, R26, 0x10000, RZ ;  /* 0x000100001a0d7824 */ /* 0x000fc400078e00ff */
[----:B------:R-:W-:Y:S01]  /*11c0*/  FFMA.FTZ R28, R25, R20, R28 ;  /* 0x00000014191c7223 */ /* 0x000fe2000001001c */
[----:B------:R-:W-:Y:S01]  /*11d0*/  IMAD.U32 R18, R30, 0x10000, RZ ;  /* 0x000100001e127824 */ /* 0x000fe200078e00ff */
[----:B------:R-:W-:Y:S01]  /*11e0*/  SHF.L.U32 R20, R38, 0x10, RZ ;  /* 0x0000001026147819 */ /* 0x000fe200000006ff */
[----:B------:R-:W-:Y:S01]  /*11f0*/  FFMA.FTZ R12, R12, R15, R9 ;  /* 0x0000000f0c0c7223 */ /* 0x000fe20000010009 */
[----:B------:R-:W-:Y:S02]  /*1200*/  IMAD.U32 R17, R34, 0x10000, RZ ;  /* 0x0001000022117824 */ /* 0x000fe400078e00ff */
[----:B------:R-:W-:Y:S01]  /*1210*/  FFMA.FTZ R22, R33, R24, R22 ;  /* 0x0000001821167223 */ /* 0x000fe20000010016 */
[----:B------:R-:W-:Y:S01]  /*1220*/  LOP3.LUT R26, R26, 0xffff0000, RZ, 0xc0, !PT ;  /* 0xffff00001a1a7812 */ /* 0x000fe200078ec0ff */
[----:B------:R-:W-:Y:S01]  /*1230*/  FFMA.FTZ R13, R13, R18, R28 ;  /* 0x000000120d0d7223 */ /* 0x000fe2000001001c */
[----:B------:R-:W-:Y:S01]  /*1240*/  LOP3.LUT R15, R30, 0xffff0000, RZ, 0xc0, !PT ;  /* 0xffff00001e0f7812 */ /* 0x000fe200078ec0ff */
[----:B------:R-:W-:Y:S01]  /*1250*/  FFMA.FTZ R17, R17, R20, R22 ;  /* 0x0000001411117223 */ /* 0x000fe20000010016 */
[----:B------:R-:W-:-:S02]  /*1260*/  LOP3.LUT R34, R34, 0xffff0000, RZ, 0xc0, !PT ;  /* 0xffff000022227812 */ /* 0x000fc400078ec0ff */
[----:B------:R-:W-:Y:S01]  /*1270*/  LOP3.LUT R21, R38, 0xffff0000, RZ, 0xc0, !PT ;  /* 0xffff000026157812 */ /* 0x000fe200078ec0ff */
[----:B------:R-:W-:Y:S01]  /*1280*/  IMAD.U32 R9, R27, 0x10000, RZ ;  /* 0x000100001b097824 */ /* 0x000fe200078e00ff */
[----:B------:R-:W-:Y:S01]  /*1290*/  SHF.L.U32 R16, R31, 0x10, RZ ;  /* 0x000000101f107819 */ /* 0x000fe200000006ff */
[----:B------:R-:W-:Y:S01]  /*12a0*/  FFMA.FTZ R26, R26, R15, R13 ;  /* 0x0000000f1a1a7223 */ /* 0x000fe2000001000d */
[----:B------:R-:W-:Y:S02]  /*12b0*/  IMAD.U32 R13, R35, 0x10000, RZ ;  /* 0x00010000230d7824 */ /* 0x000fe400078e00ff */
[----:B------:R-:W-:Y:S01]  /*12c0*/  FFMA.FTZ R34, R34, R21, R17 ;  /* 0x0000001522227223 */ /* 0x000fe20000010011 */
[----:B------:R-:W-:Y:S02]  /*12d0*/  IMAD.U32 R18, R39, 0x10000, RZ ;  /* 0x0001000027127824 */ /* 0x000fe400078e00ff */
[----:B------:R-:W-:Y:S01]  /*12e0*/  FFMA.FTZ R26, R9, R16, R26 ;  /* 0x00000010091a7223 */ /* 0x000fe2000001001a */
[----:B------:R-:W-:-:S02]  /*12f0*/  LOP3.LUT R11, R11, 0xffff0000, RZ, 0xc0, !PT ;  /* 0xffff00000b0b7812 */ /* 0x000fc400078ec0ff */
[----:B------:R-:W-:Y:S01]  /*1300*/  LOP3.LUT R19, R19, 0xffff0000, RZ, 0xc0, !PT ;  /* 0xffff000013137812 */ /* 0x000fe200078ec0ff */
[----:B------:R-:W-:Y:S01]  /*1310*/  FFMA.FTZ R18, R13, R18, R34 ;  /* 0x000000120d127223 */ /* 0x000fe20000010022 */
[----:B------:R-:W-:Y:S02]  /*1320*/  LOP3.LUT R27, R27, 0xffff0000, RZ, 0xc0, !PT ;  /* 0xffff00001b1b7812 */ /* 0x000fe400078ec0ff */
[----:B------:R-:W-:Y:S02]  /*1330*/  LOP3.LUT R14, R31, 0xffff0000, RZ, 0xc0, !PT ;  /* 0xffff00001f0e7812 */ /* 0x000fe400078ec0ff */
[----:B------:R-:W-:Y:S02]  /*1340*/  LOP3.LUT R35, R35, 0xffff0000, RZ, 0xc0, !PT ;  /* 0xffff000023237812 */ /* 0x000fe400078ec0ff */
[----:B------:R-:W-:Y:S01]  /*1350*/  LOP3.LUT R16, R39, 0xffff0000, RZ, 0xc0, !PT ;  /* 0xffff000027107812 */ /* 0x000fe200078ec0ff */
[----:B------:R-:W-:Y:S01]  /*1360*/  FFMA.FTZ R10, R11, R10, R56 ;  /* 0x0000000a0b0a7223 */ /* 0x000fe20000010038 */
[----:B------:R-:W-:Y:S01]  /*1370*/  FFMA.FTZ R12, R19, R8, R12 ;  /* 0x00000008130c7223 */ /* 0x000fe2000001000c */
[----:B------:R-:W-:-:S02]  /*1380*/  FFMA.FTZ R26, R27, R14, R26 ;  /* 0x0000000e1b1a7223 */ /* 0x000fc4000001001a */
        /* <DEDUP_REMOVED lines=28> */
[----:B------:R-:W3:Y:S04]  /*1550*/  SHFL.BFLY PT, R18, R17, 0x1, 0x1f ;  /* 0x0c201f0011127f89 */ /* 0x000ee800000e0000 */
[----:B------:R-:W4:Y:S01]  /*1560*/  SHFL.BFLY PT, R22, R19, 0x1, 0x1f ;  /* 0x0c201f0013167f89 */ /* 0x000f2200000e0000 */
[----:B------:R-:W-:Y:S01]  /*1570*/  @P0 SHF.R.S32.HI R11, RZ, 0x1f, R48 ;  /* 0x0000001fff0b0819 */ /* 0x000fe20000011430 */
[----:B------:R-:W-:-:S03]  /*1580*/  IMAD.MOV.U32 R10, RZ, RZ, RZ ;  /* 0x000000ffff0a7224 */ /* 0x000fc600078e00ff */
[----:B------:R-:W-:-:S04]  /*1590*/  @P0 LEA.HI R11, R11, R48, RZ, 0x6 ;  /* 0x000000300b0b0211 */ /* 0x000fc800078f30ff */
[----:B------:R-:W-:Y:S02]  /*15a0*/  @P0 LOP3.LUT R10, R11, 0xffffffc0, RZ, 0xc0, !PT ;  /* 0xffffffc00b0a0812 */ /* 0x000fe400078ec0ff */
[----:B------:R-:W-:Y:S01]  /*15b0*/  ISETP.GE.AND P0, PT, R46, R47, PT ;  /* 0x0000002f2e00720c */ /* 0x000fe20003f06270 */
[----:B0-----:R-:W-:Y:S01]  /*15c0*/  FADD.FTZ R20, R12, R13 ;  /* 0x0000000d0c147221 */ /* 0x001fe20000010000 */
[----:B--2---:R-:W-:Y:S01]  /*15d0*/  FADD.FTZ R15, R15, R16 ;  /* 0x000000100f0f7221 */ /* 0x004fe20000010000 */
[----:B---3--:R-:W-:Y:S01]  /*15e0*/  FADD.FTZ R18, R17, R18 ;  /* 0x0000001211127221 */ /* 0x008fe20000010000 */
[----:B----4-:R-:W-:Y:S01]  /*15f0*/  FADD.FTZ R19, R19, R22 ;  /* 0x0000001613137221 */ /* 0x010fe20000010000 */
[----:B------:R-:W-:Y:S08]  /*1600*/  @P5 BRA `(.L_x_93) ;  /* 0x0000000000645947 */ /* 0x000ff00003800000 */
[----:B------:R-:W0:Y:S01]  /*1610*/  LDC.64 R16, c[0x0][0x278] ;  /* 0x00009e00ff107b82 */ /* 0x000e220000000a00 */
[----:B------:R-:W-:Y:S01]  /*1620*/  SHF.R.S32.HI R14, RZ, 0x1f, R10 ;  /* 0x0000001fff0e7819 */ /* 0x000fe2000001140a */
[----:B------:R-:W-:Y:S01]  /*1630*/  ULDC.64 UR8, c[0x0][0x280] ;  /* 0x0000a00000087ab9 */ /* 0x000fe20000000a00 */
[----:B------:R-:W-:Y:S02]  /*1640*/  IADD3 R12, P5, R5, R10, RZ ;  /* 0x0000000a050c7210 */ /* 0x000fe40007fbe0ff */
[----:B------:R-:W-:Y:S02]  /*1650*/  FSEL R15, R15, RZ, !P4 ;  /* 0x000000ff0f0f7208 */ /* 0x000fe40006000000 */
[----:B------:R-:W-:Y:S02]  /*1660*/  LEA.HI.X.SX32 R13, R5, R14, 0x1, P5 ;  /* 0x0000000e050d7211 */ /* 0x000fe400028f0eff */
[----:B------:R-:W-:Y:S01]  /*1670*/  FSEL R19, R19, RZ, !P0 ;  /* 0x000000ff13137208 */ /* 0x000fe20004000000 */
[----:B0-----:R-:W-:-:S02]  /*1680*/  IMAD R14, R16, UR7, RZ ;  /* 0x00000007100e7c24 */ /* 0x001fc4000f8e02ff */
[----:B------:R-:W-:-:S04]  /*1690*/  IMAD.WIDE.U32 R12, R16, UR6, R12 ;  /* 0x00000006100c7c25 */ /* 0x000fc8000f8e000c */
[----:B------:R-:W-:Y:S01]  /*16a0*/  IMAD R11, R17, UR6, R14 ;  /* 0x00000006110b7c24 */ /* 0x000fe2000f8e020e */
[----:B------:R-:W-:Y:S01]  /*16b0*/  FSEL R17, R18, RZ, !P2 ;  /* 0x000000ff12117208 */ /* 0x000fe20005000000 */
[----:B------:R-:W-:Y:S02]  /*16c0*/  IMAD R14, R41, UR8, RZ ;  /* 0x00000008290e7c24 */ /* 0x000fe4000f8e02ff */
[----:B------:R-:W-:Y:S02]  /*16d0*/  IMAD.IADD R13, R13, 0x1, R11 ;  /* 0x000000010d0d7824 */ /* 0x000fe400078e020b */
[C---:B------:R-:W-:Y:S02]  /*16e0*/  IMAD R11, R7.reuse, UR9, R14 ;  /* 0x00000009070b7c24 */ /* 0x040fe4000f8e020e */
[----:B------:R-:W-:Y:S01]  /*16f0*/  IMAD.WIDE.U32 R12, R7, UR8, R12 ;  /* 0x00000008070c7c25 */ /* 0x000fe2000f8e000c */
[----:B------:R-:W-:Y:S02]  /*1700*/  ULDC.64 UR8, c[0x0][0x260] ;  /* 0x0000980000087ab9 */ /* 0x000fe40000000a00 */
[----:B------:R-:W-:-:S04]  /*1710*/  IADD3 R6, P5, R6, R12, RZ ;  /* 0x0000000c06067210 */ /* 0x000fc80007fbe0ff */
[----:B------:R-:W-:Y:S02]  /*1720*/  IADD3.X R13, R42, R13, R11, P5, !PT ;  /* 0x0000000d2a0d7210 */ /* 0x000fe40002ffe40b */
[----:B------:R-:W-:Y:S02]  /*1730*/  LEA R12, P5, R6, UR8, 0x2 ;  /* 0x00000008060c7c11 */ /* 0x000fe4000f8a10ff */
[----:B------:R-:W-:Y:S02]  /*1740*/  FSEL R11, R20, RZ, !P3 ;  /* 0x000000ff140b7208 */ /* 0x000fe40005800000 */
[----:B------:R-:W-:-:S05]  /*1750*/  LEA.HI.X R13, R6, UR9, R13, 0x2, P5 ;  /* 0x00000009060d7c11 */ /* 0x000fca000a8f140d */
[----:B------:R0:W-:Y:S04]  /*1760*/  STG.E desc[UR4][R12.64], R11 ;  /* 0x0000000b0c007986 */ /* 0x0001e8000c101904 */
[----:B------:R0:W-:Y:S04]  /*1770*/  STG.E desc[UR4][R12.64+0x40], R15 ;  /* 0x0000400f0c007986 */ /* 0x0001e8000c101904 */
[----:B------:R0:W-:Y:S04]  /*1780*/  STG.E desc[UR4][R12.64+0x80], R17 ;  /* 0x000080110c007986 */ /* 0x0001e8000c101904 */
[----:B------:R0:W-:Y:S02]  /*1790*/  STG.E desc[UR4][R12.64+0xc0], R19 ;  /* 0x0000c0130c007986 */ /* 0x0001e4000c101904 */
.L_x_93:
[----:B------:R-:W-:Y:S05]  /*17a0*/  BSYNC B0 ;  /* 0x0000000000007941 */ /* 0x000fea0003800000 */
.L_x_92:
[----:B------:R-:W-:Y:S01]  /*17b0*/  IADD3 R4, R4, 0x3f, RZ ;  /* 0x0000003f04047810 */ /* 0x000fe20007ffe0ff */
[----:B0-----:R-:W-:Y:S01]  /*17c0*/  IMAD.SHL.U32 R12, R10, 0x80, RZ ;  /* 0x000000800a0c7824 */ /* 0x001fe200078e00ff */
[----:B------:R-:W-:Y:S01]  /*17d0*/  SHF.L.U32 R6, R3, 0x2, RZ ;  /* 0x0000000203067819 */ /* 0x000fe200000006ff */
[----:B------:R-:W-:Y:S01]  /*17e0*/  IMAD.SHL.U32 R13, R2, 0x2000, RZ ;  /* 0x00002000020d7824 */ /* 0x000fe200078e00ff */
[----:B------:R-:W-:Y:S01]  /*17f0*/  SHF.R.S32.HI R11, RZ, 0x1f, R4 ;  /* 0x0000001fff0b7819 */ /* 0x000fe20000011404 */
[----:B------:R-:W-:Y:S01]  /*1800*/  BSSY B0, `(.L_x_94) ;  /* 0x0000025000007945 */ /* 0x000fe20003800000 */
[----:B------:R-:W-:Y:S02]  /*1810*/  SHF.R.S32.HI R14, RZ, 0x1f, R12 ;  /* 0x0000001fff0e7819 */ /* 0x000fe4000001140c */
[----:B------:R-:W-:Y:S02]  /*1820*/  LEA.HI R11, R11, R4, RZ, 0x6 ;  /* 0x000000040b0b7211 */ /* 0x000fe400078f30ff */
[----:B------:R-:W-:-:S02]  /*1830*/  IADD3 R12, P0, P2, R12, R6, R13 ;  /* 0x000000060c0c7210 */ /* 0x000fc40007a1e00d */
[----:B------:R-:W-:Y:S02]  /*1840*/  LOP3.LUT R4, R11, 0xffffffc0, RZ, 0xc0, !PT ;  /* 0xffffffc00b047812 */ /* 0x000fe400078ec0ff */
[----:B------:R-:W-:Y:S02]  /*1850*/  SHF.R.S32.HI R13, RZ, 0x1f, R13 ;  /* 0x0000001fff0d7819 */ /* 0x000fe4000001140d */
[----:B------:R-:W-:Y:S01]  /*1860*/  SHF.R.S32.HI R6, RZ, 0x1f, R6 ;  /* 0x0000001fff067819 */ /* 0x000fe20000011406 */
[----:B------:R-:W-:-:S03]  /*1870*/  IMAD.IADD R4, R4, 0x1, -R5 ;  /* 0x0000000104047824 */ /* 0x000fc600078e0a05 */
[----:B------:R-:W-:Y:S01]  /*1880*/  IADD3.X R13, R14, R6, R13, P0, P2 ;  /* 0x000000060e0d7210 */ /* 0x000fe200007e440d */
[----:B-1----:R-:W-:Y:S01]  /*1890*/  IMAD R6, R8, UR7, RZ ;  /* 0x0000000708067c24 */ /* 0x002fe2000f8e02ff */
[----:B------:R-:W-:-:S03]  /*18a0*/  ISETP.GE.OR P1, PT, R3, R4, P1 ;  /* 0x000000040300720c */ /* 0x000fc60000f26670 */
[----:B------:R-:W-:Y:S02]  /*18b0*/  IMAD R9, R9, UR6, R6 ;  /* 0x0000000609097c24 */ /* 0x000fe4000f8e0206 */
[----:B------:R-:W-:-:S05]  /*18c0*/  IMAD.WIDE.U32 R12, R8, UR6, R12 ;  /* 0x00000006080c7c25 */ /* 0x000fca000f8e000c */
[----:B------:R-:W-:-:S03]  /*18d0*/  IADD3 R11, R13, R9, RZ ;  /* 0x000000090d0b7210 */ /* 0x000fc60007ffe0ff */
[----:B------:R-:W-:Y:S05]  /*18e0*/  @P1 BRA `(.L_x_95) ;  /* 0x0000000000581947 */ /* 0x000fea0003800000 */
[----:B------:R-:W0:Y:S01]  /*18f0*/  LDC.64 R8, c[0x0][0x2a8] ;  /* 0x0000aa00ff087b82 */ /* 0x000e220000000a00 */
[----:B------:R-:W-:Y:S01]  /*1900*/  SHF.R.S32.HI R6, RZ, 0x1f, R5 ;  /* 0x0000001fff067819 */ /* 0x000fe20000011405 */
[----:B------:R-:W-:Y:S01]  /*1910*/  ULDC.64 UR8, c[0x0][0x2b0] ;  /* 0x0000ac0000087ab9 */ /* 0x000fe20000000a00 */
[--C-:B------:R-:W-:Y:S02]  /*1920*/  IADD3 R4, P0, P1, R10, R5, R3.reuse ;  /* 0x000000050a047210 */ /* 0x100fe4000791e003 */
[----:B------:R-:W-:Y:S02]  /*1930*/  SHF.R.S32.HI R14, RZ, 0x1f, R10 ;  /* 0x0000001fff0e7819 */ /* 0x000fe4000001140a */
[----:B------:R-:W-:-:S04]  /*1940*/  SHF.R.S32.HI R5, RZ, 0x1f, R3 ;  /* 0x0000001fff057819 */ /* 0x000fc80000011403 */
[----:B------:R-:W-:Y:S02]  /*1950*/  IADD3.X R5, R14, R6, R5, P0, P1 ;  /* 0x000000060e057210 */ /* 0x000fe400007e2405 */
[----:B-----5:R-:W-:Y:S01]  /*1960*/  FSETP.NEU.FTZ.AND P0, PT, R40, -INF , PT ;  /* 0xff8000002800780b */ /* 0x020fe20003f1d000 */
[C---:B0-----:R-:W-:Y:S02]  /*1970*/  IMAD R6, R8.reuse, UR7, RZ ;  /* 0x0000000708067c24 */ /* 0x041fe4000f8e02ff */
[----:B------:R-:W-:-:S04]  /*1980*/  IMAD.WIDE.U32 R4, R8, UR6, R4 ;  /* 0x0000000608047c25 */ /* 0x000fc8000f8e0004 */
[----:B------:R-:W-:Y:S02]  /*1990*/  IMAD R9, R9, UR6, R6 ;  /* 0x0000000609097c24 */ /* 0x000fe4000f8e0206 */
[----:B------:R-:W-:Y:S02]  /*19a0*/  IMAD R6, R41, UR8, RZ ;  /* 0x0000000829067c24 */ /* 0x000fe4000f8e02ff */
[----:B------:R-:W-:Y:S02]  /*19b0*/  IMAD.IADD R5, R5, 0x1, R9 ;  /* 0x0000000105057824 */ /* 0x000fe400078e0209 */
[C---:B------:R-:W-:Y:S02]  /*19c0*/  IMAD R9, R7.reuse, UR9, R6 ;  /* 0x0000000907097c24 */ /* 0x040fe4000f8e0206 */
[----:B------:R-:W-:Y:S01]  /*19d0*/  FMUL.FTZ R6, R40, 1.4426950216293334961 ;  /* 0x3fb8aa3b28067820 */ /* 0x000fe20000410000 */
[----:B------:R-:W-:Y:S01]  /*19e0*/  IMAD.WIDE.U32 R4, R7, UR8, R4 ;  /* 0x0000000807047c25 */ /* 0x000fe2000f8e0004 */
[----:B------:R-:W-:-:S04]  /*19f0*/  ULDC.64 UR8, c[0x0][0x2a0] ;  /* 0x0000a80000087ab9 */ /* 0x000fc80000000a00 */
[----:B------:R-:W-:Y:S02]  /*1a00*/  IADD3 R5, R5, R9, RZ ;  /* 0x0000000905057210 */ /* 0x000fe40007ffe0ff */
[----:B------:R-:W-:-:S04]  /*1a10*/  LEA R8, P1, R4, UR8, 0x2 ;  /* 0x0000000804087c11 */ /* 0x000fc8000f8210ff */
[----:B------:R-:W-:Y:S02]  /*1a20*/  LEA.HI.X R9, R4, UR9, R5, 0x2, P1 ;  /* 0x0000000904097c11 */ /* 0x000fe400088f1405 */
[----:B------:R-:W-:-:S05]  /*1a30*/  FSEL R5, R6, RZ, P0 ;  /* 0x000000ff06057208 */ /* 0x000fca0000000000 */
[----:B------:R0:W-:Y:S02]  /*1a40*/  STG.E desc[UR4][R8.64], R5 ;  /* 0x0000000508007986 */ /* 0x0001e4000c101904 */
.L_x_95:
[----:B------:R-:W-:Y:S05]  /*1a50*/  BSYNC B0 ;  /* 0x0000000000007941 */ /* 0x000fea0003800000 */
.L_x_94:
[----:B------:R-:W-:Y:S01]  /*1a60*/  ULDC.64 UR10, c[0x0][0x2e8] ;  /* 0x0000ba00000a7ab9 */ /* 0x000fe20000000a00 */
[----:B------:R-:W-:Y:S01]  /*1a70*/  ULDC.64 UR8, c[0x0][0x2d8] ;  /* 0x0000b60000087ab9 */ /* 0x000fe20000000a00 */
[----:B------:R-:W-:Y:S01]  /*1a80*/  ISETP.NE.U32.AND P0, PT, RZ, UR10, PT ;  /* 0x0000000aff007c0c */ /* 0x000fe2000bf05070 */
[----:B------:R-:W-:Y:S02]  /*1a90*/  IMAD.MOV.U32 R10, RZ, RZ, R12 ;  /* 0x000000ffff0a7224 */ /* 0x000fe400078e000c */
[----:B------:R-:W-:Y:S01]  /*1aa0*/  IMAD R6, R41, UR8, RZ ;  /* 0x0000000829067c24 */ /* 0x000fe2000f8e02ff */
[----:B------:R-:W-:Y:S01]  /*1ab0*/  ISETP.NE.AND.EX P0, PT, RZ, UR11, PT, P0 ;  /* 0x0000000bff007c0c */ /* 0x000fe2000bf05300 */
[----:B0-----:R-:W-:-:S03]  /*1ac0*/  IMAD.WIDE.U32 R4, R7, UR8, R10 ;  /* 0x0000000807047c25 */ /* 0x001fc6000f8e000a */
[----:B------:R-:W-:Y:S01]  /*1ad0*/  ISETP.NE.OR P0, PT, R3, RZ, !P0 ;  /* 0x000000ff0300720c */ /* 0x000fe20004705670 */
[----:B------:R-:W-:Y:S01]  /*1ae0*/  IMAD R7, R7, UR9, R6 ;  /* 0x0000000907077c24 */ /* 0x000fe2000f8e0206 */
[----:B------:R-:W-:Y:S02]  /*1af0*/  ULDC.64 UR8, c[0x0][0x2b8] ;  /* 0x0000ae0000087ab9 */ /* 0x000fe40000000a00 */
[----:B------:R-:W-:Y:S02]  /*1b00*/  LEA R6, P1, R4, UR8, 0x2 ;  /* 0x0000000804067c11 */ /* 0x000fe4000f8210ff */
[----:B------:R-:W-:-:S04]  /*1b10*/  IADD3 R5, R5, R7, RZ ;  /* 0x0000000705057210 */ /* 0x000fc80007ffe0ff */
[----:B------:R-:W-:-:S05]  /*1b20*/  LEA.HI.X R7, R4, UR9, R5, 0x2, P1 ;  /* 0x0000000904077c11 */ /* 0x000fca00088f1405 */
        /* <DEDUP_REMOVED lines=9> */
[----:B------:R-:W1:Y:S08]  /*1bc0*/  LDC R3, c[0x0][0x2e0] ;  /* 0x0000b800ff037b82 */ /* 0x000e700000000800 */
[----:B0-----:R-:W0:Y:S08]  /*1bd0*/  LDC R7, c[0x0][0x220] ;  /* 0x00008800ff077b82 */ /* 0x001e300000000800 */
[----:B------:R-:W2:Y:S01]  /*1be0*/  LDC.64 R4, c[0x0][0x2e8] ;  /* 0x0000ba00ff047b82 */ /* 0x000ea20000000a00 */
[----:B-1----:R-:W-:-:S04]  /*1bf0*/  IMAD R0, R2, R3, R0 ;  /* 0x0000000302007224 */ /* 0x002fc800078e0200 */
[----:B0-----:R-:W-:-:S04]  /*1c00*/  IMAD R3, R0, R7, UR6 ;  /* 0x0000000600037e24 */ /* 0x001fc8000f8e0207 */
[----:B--2---:R-:W-:-:S05]  /*1c10*/  IMAD.WIDE R2, R3, 0x4, R4 ;  /* 0x0000000403027825 */ /* 0x004fca00078e0204 */
[----:B------:R-:W-:Y:S01]  /*1c20*/  STG.E desc[UR4][R2.64], RZ ;  /* 0x000000ff02007986 */ /* 0x000fe2000c101904 */
[----:B------:R-:W-:Y:S05]  /*1c30*/  EXIT ;  /* 0x000000000000794d */ /* 0x000fea0003800000 */
.L_x_96:
        /* <DEDUP_REMOVED lines=12> */
.L_x_149:


//--------------------- .nv.shared._ZN7cutlass13device_kernelIN5flash19enable_sm80_to_sm89INS1_16FlashAttnBwdSm80INS1_25CollectiveMainloopBwdSm80ILi2ELi1EN4cute5tupleIJNS5_1CILi64EEENS7_ILi96EEENS7_ILi128EEEEEENS_10bfloat16_tEfNS_4arch4Sm80ELb0ELb0ELb0ELb0ELb0ELb0ELb0ELb0ELi2ELi2ELi2ELi2ELb1EEENS1_21CollectiveEpilogueBwdISB_SC_SE_Li256ELb0ELb0ELi4EEENS1_19SingleTileSchedulerILb0ELb0ELb0ELi96EEEEEEEEEvNT_6ParamsE --------------------------
	.section	.nv.shared._ZN7cutlass13device_kernelIN5flash19enable_sm80_to_sm89INS1_16FlashAttnBwdSm80INS1_25CollectiveMainloopBwdSm80ILi2ELi1EN4cute5tupleIJNS5_1CILi64EEENS7_ILi96EEENS7_ILi128EEEEEENS_10bfloat16_tEfNS_4arch4Sm80ELb0ELb0ELb0ELb0ELb0ELb0ELb0ELb0ELi2ELi2ELi2ELi2ELb1EEENS1_21CollectiveEpilogueBwdISB_SC_SE_Li256ELb0ELb0ELi4EEENS1_19SingleTileSchedulerILb0ELb0ELb0ELi96EEEEEEEEEvNT_6ParamsE,"aw",@nobits
	.sectionflags	@""
	.align	16
	.zero		1024


//--------------------- .nv.shared.reserved.0     --------------------------
	.section	.nv.shared.reserved.0,"aw",@nobits
	.weak		__nv_reservedSMEM_offset_0_alias
	.size		__nv_reservedSMEM_offset_0_alias, 0, 0
	.other		__nv_reservedSMEM_offset_0_alias,@"STO_CUDA_RESERVED_SHARED STV_DEFAULT"
__nv_reservedSMEM_offset_0_alias:
	.zero		0


//--------------------- .nv.global                --------------------------
	.section	.nv.global,"aw",@nobits
.nv.global:
	.type		_ZN66_INTERNAL_2af2d375_30_flash_bwd_hdim128_bf16_sm80_cu_ef95aea4_31444cute1_E,@object
	.size		_ZN66_INTERNAL_2af2d375_30_flash_bwd_hdim128_bf16_sm80_cu_ef95aea4_31444cute1_E,(_ZN66_INTERNAL_2af2d375_30_flash_bwd_hdim128_bf16_sm80_cu_ef95aea4_31444cuda3std3__45__cpo6cbeginE - _ZN66_INTERNAL_2af2d375_30_flash_bwd_hdim128_bf16_sm80_cu_ef95aea4_31444cute1_E)
_ZN66_INTERNAL_2af2d375_30_flash_bwd_hdim128_bf16_sm80_cu_ef95aea4_31444cute1_E:
	.zero		1
	.type		_ZN66_INTERNAL_2af2d375_30_flash_bwd_hdim128_bf16_sm80_cu_ef95aea4_31444cuda3std3__45__cpo6cbeginE,@object
	.size		_ZN66_INTERNAL_2af2d375_30_flash_bwd_hdim128_bf16_sm80_cu_ef95aea4_31444cuda3std3__45__cpo6cbeginE,(_ZN66_INTERNAL_2af2d375_30_flash_bwd_hdim128_bf16_sm80_cu_ef95aea4_31444cuda3std3__48in_placeE - _ZN66_INTERNAL_2af2d375_30_flash_bwd_hdim128_bf16_sm80_cu_ef95aea4_31444cuda3std3__45__cpo6cbeginE)
_ZN66_INTERNAL_2af2d375_30_flash_bwd_hdim128_bf16_sm80_cu_ef95aea4_31444cuda3std3__45__cpo6cbeginE:
	.zero		1
	.type		_ZN66_INTERNAL_2af2d375_30_flash_bwd_hdim128_bf16_sm80_cu_ef95aea4_31444cuda3std3__48in_placeE,@object
	.size		_ZN66_INTERNAL_2af2d375_30_flash_bwd_hdim128_bf16_sm80_cu_ef95aea4_31444cuda3std3__48in_placeE,(_ZN66_INTERNAL_2af2d375_30_flash_bwd_hdim128_bf16_sm80_cu_ef95aea4_31444cuda3std6ranges3__45__cpo9iter_moveE - _ZN66_INTERNAL_2af2d375_30_flash_bwd_hdim128_bf16_sm80_cu_ef95aea4_31444cuda3std3__48in_placeE)
_ZN66_INTERNAL_2af2d375_30_flash_bwd_hdim128_bf16_sm80_cu_ef95aea4_31444cuda3std3__48in_placeE:
	.zero		1
	.type		_ZN66_INTERNAL_2af2d375_30_flash_bwd_hdim128_bf16_sm80_cu_ef95aea4_31444cuda3std6ranges3__45__cpo9iter_moveE,@object
	.size		_ZN66_INTERNAL_2af2d375_30_flash_bwd_hdim128_bf16_sm80_cu_ef95aea4_31444cuda3std6ranges3__45__cpo9iter_moveE,(_ZN66_INTERNAL_2af2d375_30_flash_bwd_hdim128_bf16_sm80_cu_ef95aea4_31444cuda3std3__45__cpo5beginE - _ZN66_INTERNAL_2af2d375_30_flash_bwd_hdim128_bf16_sm80_cu_ef95aea4_31444cuda3std6ranges3__45__cpo9iter_moveE)
_ZN66_INTERNAL_2af2d375_30_flash_bwd_hdim128_bf16_sm80_cu_ef95aea4_31444cuda3std6ranges3__45__cpo9iter_moveE:
	.zero		1
	.type		_ZN66_INTERNAL_2af2d375_30_flash_bwd_hdim128_bf16_sm80_cu_ef95aea4_31444cuda3std3__45__cpo5beginE,@object
	.size		_ZN66_INTERNAL_2af2d375_30_flash_bwd_hdim128_bf16_sm80_cu_ef95aea4_31444cuda3std3__45__cpo5beginE,(_ZN66_INTERNAL_2af2d375_30_flash_bwd_hdim128_bf16_sm80_cu_ef95aea4_31444cuda3std3__468_GLOBAL__N__2af2d375_30_flash_bwd_hdim128_bf16_sm80_cu_ef95aea4_31446ignoreE - _ZN66_INTERNAL_2af2d375_30_flash_bwd_hdim128_bf16_sm80_cu_ef95aea4_31444cuda3std3__45__cpo5beginE)
_ZN66_INTERNAL_2af2d375_30_flash_bwd_hdim128_bf16_sm80_cu_ef95aea4_31444cuda3std3__45__cpo5beginE:
	.zero		1
	.type		_ZN66_INTERNAL_2af2d375_30_flash_bwd_hdim128_bf16_sm80_cu_ef95aea4_31444cuda3std3__468_GLOBAL__N__2af2d375_30_flash_bwd_hdim128_bf16_sm80_cu_ef95aea4_31446ignoreE,@object
	.size		_ZN66_INTERNAL_2af2d375_30_flash_bwd_hdim128_bf16_sm80_cu_ef95aea4_31444cuda3std3__468_GLOBAL__N__2af2d375_30_flash_bwd_hdim128_bf16_sm80_cu_ef95aea4_31446ignoreE,(_ZN66_INTERNAL_2af2d375_30_flash_bwd_hdim128_bf16_sm80_cu_ef95aea4_31444cute7productE - _ZN66_INTERNAL_2af2d375_30_flash_bwd_hdim128_bf16_sm80_cu_ef95aea4_31444cuda3std3__468_GLOBAL__N__2af2d375_30_flash_bwd_hdim128_bf16_sm80_cu_ef95aea4_31446ignoreE)
_ZN66_INTERNAL_2af2d375_30_flash_bwd_hdim128_bf16_sm80_cu_ef95aea4_31444cuda3std3__468_GLOBAL__N__2af2d375_30_flash_bwd_hdim128_bf16_sm80_cu_ef95aea4_31446ignoreE:
	.zero		1
	.type		_ZN66_INTERNAL_2af2d375_30_flash_bwd_hdim128_bf16_sm80_cu_ef95aea4_31444cute7productE,@object
	.size		_ZN66_INTERNAL_2af2d375_30_flash_bwd_hdim128_bf16_sm80_cu_ef95aea4_31444cute7productE,(_ZN66_INTERNAL_2af2d375_30_flash_bwd_hdim128_bf16_sm80_cu_ef95aea4_31444cuda3std3__45__cpo3endE - _ZN66_INTERNAL_2af2d375_30_flash_bwd_hdim128_bf16_sm80_cu_ef95aea4_31444cute7productE)
_ZN66_INTERNAL_2af2d375_30_flash_bwd_hdim128_bf16_sm80_cu_ef95aea4_31444cute7productE:
	.zero		1
	.type		_ZN66_INTERNAL_2af2d375_30_flash_bwd_hdim128_bf16_sm80_cu_ef95aea4_31444cuda3std3__45__cpo3endE,@object
	.size		_ZN66_INTERNAL_2af2d375_30_flash_bwd_hdim128_bf16_sm80_cu_ef95aea4_31444cuda3std3__45__cpo3endE,(_ZN66_INTERNAL_2af2d375_30_flash_bwd_hdim128_bf16_sm80_cu_ef95aea4_31444cuda3std3__419piecewise_constructE - _ZN66_INTERNAL_2af2d375_30_flash_bwd_hdim128_bf16_sm80_cu_ef95aea4_31444cuda3std3__45__cpo3endE)
_ZN66_INTERNAL_2af2d375_30_flash_bwd_hdim128_bf16_sm80_cu_ef95aea4_31444cuda3std3__45__cpo3endE:
	.zero		1
	.type		_ZN66_INTERNAL_2af2d375_30_flash_bwd_hdim128_bf16_sm80_cu_ef95aea4_31444cuda3std3__419piecewise_constructE,@object
	.size		_ZN66_INTERNAL_2af2d375_30_flash_bwd_hdim128_bf16_sm80_cu_ef95aea4_31444cuda3std3__419piecewise_constructE,(_ZN66_INTERNAL_2af2d375_30_flash_bwd_hdim128_bf16_sm80_cu_ef95aea4_31444cuda3std3__45__cpo4cendE - _ZN66_INTERNAL_2af2d375_30_flash_bwd_hdim128_bf16_sm80_cu_ef95aea4_31444cuda3std3__419piecewise_constructE)
_ZN66_INTERNAL_2af2d375_30_flash_bwd_hdim128_bf16_sm80_cu_ef95aea4_31444cuda3std3__419piecewise_constructE:
	.zero		1
	.type		_ZN66_INTERNAL_2af2d375_30_flash_bwd_hdim128_bf16_sm80_cu_ef95aea4_31444cuda3std3__45__cpo4cendE,@object
	.size		_ZN66_INTERNAL_2af2d375_30_flash_bwd_hdim128_bf16_sm80_cu_ef95aea4_31444cuda3std3__45__cpo4cendE,(_ZN66_INTERNAL_2af2d375_30_flash_bwd_hdim128_bf16_sm80_cu_ef95aea4_31444cuda3std6ranges3__45__cpo4swapE - _ZN66_INTERNAL_2af2d375_30_flash_bwd_hdim128_bf16_sm80_cu_ef95aea4_31444cuda3std3__45__cpo4cendE)
_ZN66_INTERNAL_2af2d375_30_flash_bwd_hdim128_bf16_sm80_cu_ef95aea4_31444cuda3std3__45__cpo4cendE:
	.zero		1
	.type		_ZN66_INTERNAL_2af2d375_30_flash_bwd_hdim128_bf16_sm80_cu_ef95aea4_31444cuda3std6ranges3__45__cpo4swapE,@object
	.size		_ZN66_INTERNAL_2af2d375_30_flash_bwd_hdim128_bf16_sm80_cu_ef95aea4_31444cuda3std6ranges3__45__cpo4swapE,(.L_7 - _ZN66_INTERNAL_2af2d375_30_flash_bwd_hdim128_bf16_sm80_cu_ef95aea4_31444cuda3std6ranges3__45__cpo4swapE)
_ZN66_INTERNAL_2af2d375_30_flash_bwd_hdim128_bf16_sm80_cu_ef95aea4_31444cuda3std6ranges3__45__cpo4swapE:
	.zero		1
.L_7:


//--------------------- .nv.shared._ZN7cutlass13device_kernelIN5flash19enable_sm80_to_sm89INS1_16FlashAttnBwdSm80INS1_25CollectiveMainloopBwdSm80ILi2ELi1EN4cute5tupleIJNS5_1CILi64EEENS7_ILi96EEENS7_ILi128EEEEEENS_10bfloat16_tEfNS_4arch4Sm80ELb0ELb0ELb0ELb0ELb1ELb0ELb0ELb0ELi2ELi2ELi2ELi2ELb1EEENS1_21CollectiveEpilogueBwdISB_SC_SE_Li256ELb0ELb0ELi4EEENS1_19SingleTileSchedulerILb0ELb0ELb0ELi96EEEEEEEEEvNT_6ParamsE --------------------------
	.section	.nv.shared._ZN7cutlass13device_kernelIN5flash19enable_sm80_to_sm89INS1_16FlashAttnBwdSm80INS1_25CollectiveMainloopBwdSm80ILi2ELi1EN4cute5tupleIJNS5_1CILi64EEENS7_ILi96EEENS7_ILi128EEEEEENS_10bfloat16_tEfNS_4arch4Sm80ELb0ELb0ELb0ELb0ELb1ELb0ELb0ELb0ELi2ELi2ELi2ELi2ELb1EEENS1_21CollectiveEpilogueBwdISB_SC_SE_Li256ELb0ELb0ELi4EEENS1_19SingleTileSchedulerILb0ELb0ELb0ELi96EEEEEEEEEvNT_6ParamsE,"aw",@nobits
	.sectionflags	@""
	.align	16
	.zero		1024


//--------------------- .nv.shared._ZN7cutlass13device_kernelIN5flash19enable_sm80_to_sm89INS1_16FlashAttnBwdSm80INS1_25CollectiveMainloopBwdSm80ILi2ELi1EN4cute5tupleIJNS5_1CILi64EEENS7_ILi96EEENS7_ILi128EEEEEENS_10bfloat16_tEfNS_4arch4Sm80ELb0ELb0ELb0ELb0ELb0ELb0ELb0ELb0ELi2ELi2ELi2ELi2ELb1EEENS1_24CollectiveEpilogueBwdGQAISB_fSE_Li256ELb0ELb0EEENS1_19SingleTileSchedulerILb0ELb0ELb0ELi96EEEEEEEEEvNT_6ParamsE --------------------------
	.section	.nv.shared._ZN7cutlass13device_kernelIN5flash19enable_sm80_to_sm89INS1_16FlashAttnBwdSm80INS1_25CollectiveMainloopBwdSm80ILi2ELi1EN4cute5tupleIJNS5_1CILi64EEENS7_ILi96EEENS7_ILi128EEEEEENS_10bfloat16_tEfNS_4arch4Sm80ELb0ELb0ELb0ELb0ELb0ELb0ELb0ELb0ELi2ELi2ELi2ELi2ELb1EEENS1_24CollectiveEpilogueBwdGQAISB_fSE_Li256ELb0ELb0EEENS1_19SingleTileSchedulerILb0ELb0ELb0ELi96EEEEEEEEEvNT_6ParamsE,"aw",@nobits
	.sectionflags	@""
	.align	16
	.zero		1024


//--------------------- .nv.shared._ZN7cutlass13device_kernelIN5flash19enable_sm80_to_sm89INS1_16FlashAttnBwdSm80INS1_25CollectiveMainloopBwdSm80ILi2ELi1EN4cute5tupleIJNS5_1CILi64EEENS7_ILi96EEENS7_ILi128EEEEEENS_10bfloat16_tEfNS_4arch4Sm80ELb0ELb0ELb0ELb0ELb1ELb0ELb0ELb0ELi2ELi2ELi2ELi2ELb1EEENS1_24CollectiveEpilogueBwdGQAISB_fSE_Li256ELb0ELb1EEENS1_19SingleTileSchedulerILb0ELb0ELb0ELi96EEEEEEEEEvNT_6ParamsE --------------------------
	.section	.nv.shared._ZN7cutlass13device_kernelIN5flash19enable_sm80_to_sm89INS1_16FlashAttnBwdSm80INS1_25CollectiveMainloopBwdSm80ILi2ELi1EN4cute5tupleIJNS5_1CILi64EEENS7_ILi96EEENS7_ILi128EEEEEENS_10bfloat16_tEfNS_4arch4Sm80ELb0ELb0ELb0ELb0ELb1ELb0ELb0ELb0ELi2ELi2ELi2ELi2ELb1EEENS1_24CollectiveEpilogueBwdGQAISB_fSE_Li256ELb0ELb1EEENS1_19SingleTileSchedulerILb0ELb0ELb0ELi96EEEEEEEEEvNT_6ParamsE,"aw",@nobits
	.sectionflags	@""
	.align	16
	.zero		1024


//--------------------- .nv.shared._ZN7cutlass13device_kernelIN5flash19enable_sm80_to_sm89INS1_16FlashAttnBwdSm80INS1_25CollectiveMainloopBwdSm80ILi2ELi1EN4cute5tupleIJNS5_1CILi64EEENS7_ILi96EEENS7_ILi128EEEEEENS_10bfloat16_tEfNS_4arch4Sm80ELb0ELb0ELb0ELb1ELb0ELb0ELb0ELb0ELi2ELi2ELi2ELi2ELb1EEENS1_21CollectiveEpilogueBwdISB_SC_SE_Li256ELb1ELb0ELi4EEENS1_19SingleTileSchedulerILb1ELb0ELb0ELi96EEEEEEEEEvNT_6ParamsE --------------------------
	.section	.nv.shared._ZN7cutlass13device_kernelIN5flash19enable_sm80_to_sm89INS1_16FlashAttnBwdSm80INS1_25CollectiveMainloopBwdSm80ILi2ELi1EN4cute5tupleIJNS5_1CILi64EEENS7_ILi96EEENS7_ILi128EEEEEENS_10bfloat16_tEfNS_4arch4Sm80ELb0ELb0ELb0ELb1ELb0ELb0ELb0ELb0ELi2ELi2ELi2ELi2ELb1EEENS1_21CollectiveEpilogueBwdISB_SC_SE_Li256ELb1ELb0ELi4EEENS1_19SingleTileSchedulerILb1ELb0ELb0ELi96EEEEEEEEEvNT_6ParamsE,"aw",@nobits
	.sectionflags	@""
	.align	16
	.zero		1024


//--------------------- .nv.shared._ZN7cutlass13device_kernelIN5flash19enable_sm80_to_sm89INS1_16FlashAttnBwdSm80INS1_25CollectiveMainloopBwdSm80ILi2ELi1EN4cute5tupleIJNS5_1CILi64EEENS7_ILi96EEENS7_ILi128EEEEEENS_10bfloat16_tEfNS_4arch4Sm80ELb0ELb0ELb0ELb1ELb1ELb0ELb0ELb0ELi2ELi2ELi2ELi2ELb1EEENS1_21CollectiveEpilogueBwdISB_SC_SE_Li256ELb1ELb0ELi4EEENS1_19SingleTileSchedulerILb1ELb0ELb0ELi96EEEEEEEEEvNT_6ParamsE --------------------------
	.section	.nv.shared._ZN7cutlass13device_kernelIN5flash19enable_sm80_to_sm89INS1_16FlashAttnBwdSm80INS1_25CollectiveMainloopBwdSm80ILi2ELi1EN4cute5tupleIJNS5_1CILi64EEENS7_ILi96EEENS7_ILi128EEEEEENS_10bfloat16_tEfNS_4arch4Sm80ELb0ELb0ELb0ELb1ELb1ELb0ELb0ELb0ELi2ELi2ELi2ELi2ELb1EEENS1_21CollectiveEpilogueBwdISB_SC_SE_Li256ELb1ELb0ELi4EEENS1_19SingleTileSchedulerILb1ELb0ELb0ELi96EEEEEEEEEvNT_6ParamsE,"aw",@nobits
	.sectionflags	@""
	.align	16
	.zero		1024


//--------------------- .nv.shared._ZN7cutlass13device_kernelIN5flash19enable_sm80_to_sm89INS1_16FlashAttnBwdSm80INS1_25CollectiveMainloopBwdSm80ILi2ELi1EN4cute5tupleIJNS5_1CILi64EEENS7_ILi96EEENS7_ILi128EEEEEENS_10bfloat16_tEfNS_4arch4Sm80ELb0ELb0ELb0ELb1ELb0ELb0ELb0ELb0ELi2ELi2ELi2ELi2ELb1EEENS1_24CollectiveEpilogueBwdGQAISB_fSE_Li256ELb1ELb0EEENS1_19SingleTileSchedulerILb1ELb0ELb0ELi96EEEEEEEEEvNT_6ParamsE --------------------------
	.section	.nv.shared._ZN7cutlass13device_kernelIN5flash19enable_sm80_to_sm89INS1_16FlashAttnBwdSm80INS1_25CollectiveMainloopBwdSm80ILi2ELi1EN4cute5tupleIJNS5_1CILi64EEENS7_ILi96EEENS7_ILi128EEEEEENS_10bfloat16_tEfNS_4arch4Sm80ELb0ELb0ELb0ELb1ELb0ELb0ELb0ELb0ELi2ELi2ELi2ELi2ELb1EEENS1_24CollectiveEpilogueBwdGQAISB_fSE_Li256ELb1ELb0EEENS1_19SingleTileSchedulerILb1ELb0ELb0ELi96EEEEEEEEEvNT_6ParamsE,"aw",@nobits
	.sectionflags	@""
	.align	16
	.zero		1024


//--------------------- .nv.shared._ZN7cutlass13device_kernelIN5flash19enable_sm80_to_sm89INS1_16FlashAttnBwdSm80INS1_25CollectiveMainloopBwdSm80ILi2ELi1EN4cute5tupleIJNS5_1CILi64EEENS7_ILi96EEENS7_ILi128EEEEEENS_10bfloat16_tEfNS_4arch4Sm80ELb0ELb0ELb0ELb1ELb1ELb0ELb0ELb0ELi2ELi2ELi2ELi2ELb1EEENS1_24CollectiveEpilogueBwdGQAISB_fSE_Li256ELb1ELb1EEENS1_19SingleTileSchedulerILb1ELb0ELb0ELi96EEEEEEEEEvNT_6ParamsE --------------------------
	.section	.nv.shared._ZN7cutlass13device_kernelIN5flash19enable_sm80_to_sm89INS1_16FlashAttnBwdSm80INS1_25CollectiveMainloopBwdSm80ILi2ELi1EN4cute5tupleIJNS5_1CILi64EEENS7_ILi96EEENS7_ILi128EEEEEENS_10bfloat16_tEfNS_4arch4Sm80ELb0ELb0ELb0ELb1ELb1ELb0ELb0ELb0ELi2ELi2ELi2ELi2ELb1EEENS1_24CollectiveEpilogueBwdGQAISB_fSE_Li256ELb1ELb1EEENS1_19SingleTileSchedulerILb1ELb0ELb0ELi96EEEEEEEEEvNT_6ParamsE,"aw",@nobits
	.sectionflags	@""
	.align	16
	.zero		1024


//--------------------- .nv.shared._ZN7cutlass13device_kernelIN5flash19enable_sm80_to_sm89INS1_16FlashAttnBwdSm80INS1_25CollectiveMainloopBwdSm80ILi2ELi1EN4cute5tupleIJNS5_1CILi64EEENS7_ILi96EEENS7_ILi128EEEEEENS_10bfloat16_tEfNS_4arch4Sm80ELb0ELb1ELb0ELb0ELb0ELb0ELb0ELb0ELi2ELi2ELi2ELi2ELb1EEENS1_21CollectiveEpilogueBwdISB_SC_SE_Li256ELb0ELb0ELi4EEENS1_19SingleTileSchedulerILb0ELb0ELb0ELi96EEEEEEEEEvNT_6ParamsE --------------------------
	.section	.nv.shared._ZN7cutlass13device_kernelIN5flash19enable_sm80_to_sm89INS1_16FlashAttnBwdSm80INS1_25CollectiveMainloopBwdSm80ILi2ELi1EN4cute5tupleIJNS5_1CILi64EEENS7_ILi96EEENS7_ILi128EEEEEENS_10bfloat16_tEfNS_4arch4Sm80ELb0ELb1ELb0ELb0ELb0ELb0ELb0ELb0ELi2ELi2ELi2ELi2ELb1EEENS1_21CollectiveEpilogueBwdISB_SC_SE_Li256ELb0ELb0ELi4EEENS1_19SingleTileSchedulerILb0ELb0ELb0ELi96EEEEEEEEEvNT_6ParamsE,"aw",@nobits
	.sectionflags	@""
	.align	16
	.zero		1024


//--------------------- .nv.shared._ZN7cutlass13device_kernelIN5flash19enable_sm80_to_sm89INS1_16FlashAttnBwdSm80INS1_25CollectiveMainloopBwdSm80ILi2ELi1EN4cute5tupleIJNS5_1CILi64EEENS7_ILi96EEENS7_ILi128EEEEEENS_10bfloat16_tEfNS_4arch4Sm80ELb0ELb1ELb0ELb0ELb1ELb0ELb0ELb0ELi2ELi2ELi2ELi2ELb1EEENS1_21CollectiveEpilogueBwdISB_SC_SE_Li256ELb0ELb0ELi4EEENS1_19SingleTileSchedulerILb0ELb0ELb0ELi96EEEEEEEEEvNT_6ParamsE --------------------------
	.section	.nv.shared._ZN7cutlass13device_kernelIN5flash19enable_sm80_to_sm89INS1_16FlashAttnBwdSm80INS1_25CollectiveMainloopBwdSm80ILi2ELi1EN4cute5tupleIJNS5_1CILi64EEENS7_ILi96EEENS7_ILi128EEEEEENS_10bfloat16_tEfNS_4arch4Sm80ELb0ELb1ELb0ELb0ELb1ELb0ELb0ELb0ELi2ELi2ELi2ELi2ELb1EEENS1_21CollectiveEpilogueBwdISB_SC_SE_Li256ELb0ELb0ELi4EEENS1_19SingleTileSchedulerILb0ELb0ELb0ELi96EEEEEEEEEvNT_6ParamsE,"aw",@nobits
	.sectionflags	@""
	.align	16
	.zero		1024


//--------------------- .nv.shared._ZN7cutlass13device_kernelIN5flash19enable_sm80_to_sm89INS1_16FlashAttnBwdSm80INS1_25CollectiveMainloopBwdSm80ILi2ELi1EN4cute5tupleIJNS5_1CILi64EEENS7_ILi96EEENS7_ILi128EEEEEENS_10bfloat16_tEfNS_4arch4Sm80ELb0ELb1ELb0ELb0ELb0ELb0ELb0ELb0ELi2ELi2ELi2ELi2ELb1EEENS1_24CollectiveEpilogueBwdGQAISB_fSE_Li256ELb0ELb0EEENS1_19SingleTileSchedulerILb0ELb0ELb0ELi96EEEEEEEEEvNT_6ParamsE --------------------------
	.section	.nv.shared._ZN7cutlass13device_kernelIN5flash19enable_sm80_to_sm89INS1_16FlashAttnBwdSm80INS1_25CollectiveMainloopBwdSm80ILi2ELi1EN4cute5tupleIJNS5_1CILi64EEENS7_ILi96EEENS7_ILi128EEEEEENS_10bfloat16_tEfNS_4arch4Sm80ELb0ELb1ELb0ELb0ELb0ELb0ELb0ELb0ELi2ELi2ELi2ELi2ELb1EEENS1_24CollectiveEpilogueBwdGQAISB_fSE_Li256ELb0ELb0EEENS1_19SingleTileSchedulerILb0ELb0ELb0ELi96EEEEEEEEEvNT_6ParamsE,"aw",@nobits
	.sectionflags	@""
	.align	16
	.zero		1024


//--------------------- .nv.shared._ZN7cutlass13device_kernelIN5flash19enable_sm80_to_sm89INS1_16FlashAttnBwdSm80INS1_25CollectiveMainloopBwdSm80ILi2ELi1EN4cute5tupleIJNS5_1CILi64EEENS7_ILi96EEENS7_ILi128EEEEEENS_10bfloat16_tEfNS_4arch4Sm80ELb0ELb1ELb0ELb0ELb1ELb0ELb0ELb0ELi2ELi2ELi2ELi2ELb1EEENS1_24CollectiveEpilogueBwdGQAISB_fSE_Li256ELb0ELb1EEENS1_19SingleTileSchedulerILb0ELb0ELb0ELi96EEEEEEEEEvNT_6ParamsE --------------------------
	.section	.nv.shared._ZN7cutlass13device_kernelIN5flash19enable_sm80_to_sm89INS1_16FlashAttnBwdSm80INS1_25CollectiveMainloopBwdSm80ILi2ELi1EN4cute5tupleIJNS5_1CILi64EEENS7_ILi96EEENS7_ILi128EEEEEENS_10bfloat16_tEfNS_4arch4Sm80ELb0ELb1ELb0ELb0ELb1ELb0ELb0ELb0ELi2ELi2ELi2ELi2ELb1EEENS1_24CollectiveEpilogueBwdGQAISB_fSE_Li256ELb0ELb1EEENS1_19SingleTileSchedulerILb0ELb0ELb0ELi96EEEEEEEEEvNT_6ParamsE,"aw",@nobits
	.sectionflags	@""
	.align	16
	.zero		1024


//--------------------- .nv.shared._ZN7cutlass13device_kernelIN5flash19enable_sm80_to_sm89INS1_16FlashAttnBwdSm80INS1_25CollectiveMainloopBwdSm80ILi2ELi1EN4cute5tupleIJNS5_1CILi64EEENS7_ILi96EEENS7_ILi128EEEEEENS_10bfloat16_tEfNS_4arch4Sm80ELb0ELb1ELb0ELb1ELb0ELb0ELb0ELb0ELi2ELi2ELi2ELi2ELb1EEENS1_21CollectiveEpilogueBwdISB_SC_SE_Li256ELb1ELb0ELi4EEENS1_19SingleTileSchedulerILb1ELb0ELb0ELi96EEEEEEEEEvNT_6ParamsE --------------------------
	.section	.nv.shared._ZN7cutlass13device_kernelIN5flash19enable_sm80_to_sm89INS1_16FlashAttnBwdSm80INS1_25CollectiveMainloopBwdSm80ILi2ELi1EN4cute5tupleIJNS5_1CILi64EEENS7_ILi96EEENS7_ILi128EEEEEENS_10bfloat16_tEfNS_4arch4Sm80ELb0ELb1ELb0ELb1ELb0ELb0ELb0ELb0ELi2ELi2ELi2ELi2ELb1EEENS1_21CollectiveEpilogueBwdISB_SC_SE_Li256ELb1ELb0ELi4EEENS1_19SingleTileSchedulerILb1ELb0ELb0ELi96EEEEEEEEEvNT_6ParamsE,"aw",@nobits
	.sectionflags	@""
	.align	16
	.zero		1024


//--------------------- .nv.shared._ZN7cutlass13device_kernelIN5flash19enable_sm80_to_sm89INS1_16FlashAttnBwdSm80INS1_25CollectiveMainloopBwdSm80ILi2ELi1EN4cute5tupleIJNS5_1CILi64EEENS7_ILi96EEENS7_ILi128EEEEEENS_10bfloat16_tEfNS_4arch4Sm80ELb0ELb1ELb0ELb1ELb1ELb0ELb0ELb0ELi2ELi2ELi2ELi2ELb1EEENS1_21CollectiveEpilogueBwdISB_SC_SE_Li256ELb1ELb0ELi4EEENS1_19SingleTileSchedulerILb1ELb0ELb0ELi96EEEEEEEEEvNT_6ParamsE --------------------------
	.section	.nv.shared._ZN7cutlass13device_kernelIN5flash19enable_sm80_to_sm89INS1_16FlashAttnBwdSm80INS1_25CollectiveMainloopBwdSm80ILi2ELi1EN4cute5tupleIJNS5_1CILi64EEENS7_ILi96EEENS7_ILi128EEEEEENS_10bfloat16_tEfNS_4arch4Sm80ELb0ELb1ELb0ELb1ELb1ELb0ELb0ELb0ELi2ELi2ELi2ELi2ELb1EEENS1_21CollectiveEpilogueBwdISB_SC_SE_Li256ELb1ELb0ELi4EEENS1_19SingleTileSchedulerILb1ELb0ELb0ELi96EEEEEEEEEvNT_6ParamsE,"aw",@nobits
	.sectionflags	@""
	.align	16
	.zero		1024


//--------------------- .nv.shared._ZN7cutlass13device_kernelIN5flash19enable_sm80_to_sm89INS1_16FlashAttnBwdSm80INS1_25CollectiveMainloopBwdSm80ILi2ELi1EN4cute5tupleIJNS5_1CILi64EEENS7_ILi96EEENS7_ILi128EEEEEENS_10bfloat16_tEfNS_4arch4Sm80ELb0ELb1ELb0ELb1ELb0ELb0ELb0ELb0ELi2ELi2ELi2ELi2ELb1EEENS1_24CollectiveEpilogueBwdGQAISB_fSE_Li256ELb1ELb0EEENS1_19SingleTileSchedulerILb1ELb0ELb0ELi96EEEEEEEEEvNT_6ParamsE --------------------------
	.section	.nv.shared._ZN7cutlass13device_kernelIN5flash19enable_sm80_to_sm89INS1_16FlashAttnBwdSm80INS1_25CollectiveMainloopBwdSm80ILi2ELi1EN4cute5tupleIJNS5_1CILi64EEENS7_ILi96EEENS7_ILi128EEEEEENS_10bfloat16_tEfNS_4arch4Sm80ELb0ELb1ELb0ELb1ELb0ELb0ELb0ELb0ELi2ELi2ELi2ELi2ELb1EEENS1_24CollectiveEpilogueBwdGQAISB_fSE_Li256ELb1ELb0EEENS1_19SingleTileSchedulerILb1ELb0ELb0ELi96EEEEEEEEEvNT_6ParamsE,"aw",@nobits
	.sectionflags	@""
	.align	16
	.zero		1024


//--------------------- .nv.shared._ZN7cutlass13device_kernelIN5flash19enable_sm80_to_sm89INS1_16FlashAttnBwdSm80INS1_25CollectiveMainloopBwdSm80ILi2ELi1EN4cute5tupleIJNS5_1CILi64EEENS7_ILi96EEENS7_ILi128EEEEEENS_10bfloat16_tEfNS_4arch4Sm80ELb0ELb1ELb0ELb1ELb1ELb0ELb0ELb0ELi2ELi2ELi2ELi2ELb1EEENS1_24CollectiveEpilogueBwdGQAISB_fSE_Li256ELb1ELb1EEENS1_19SingleTileSchedulerILb1ELb0ELb0ELi96EEEEEEEEEvNT_6ParamsE --------------------------
	.section	.nv.shared._ZN7cutlass13device_kernelIN5flash19enable_sm80_to_sm89INS1_16FlashAttnBwdSm80INS1_25CollectiveMainloopBwdSm80ILi2ELi1EN4cute5tupleIJNS5_1CILi64EEENS7_ILi96EEENS7_ILi128EEEEEENS_10bfloat16_tEfNS_4arch4Sm80ELb0ELb1ELb0ELb1ELb1ELb0ELb0ELb0ELi2ELi2ELi2ELi2ELb1EEENS1_24CollectiveEpilogueBwdGQAISB_fSE_Li256ELb1ELb1EEENS1_19SingleTileSchedulerILb1ELb0ELb0ELi96EEEEEEEEEvNT_6ParamsE,"aw",@nobits
	.sectionflags	@""
	.align	16
	.zero		1024


//--------------------- .nv.shared._ZN7cutlass13device_kernelIN5flash19enable_sm80_to_sm89INS1_16FlashAttnBwdSm80INS1_25CollectiveMainloopBwdSm80ILi2ELi1EN4cute5tupleIJNS5_1CILi64EEENS7_ILi96EEENS7_ILi128EEEEEENS_10bfloat16_tEfNS_4arch4Sm80ELb1ELb0ELb0ELb0ELb0ELb0ELb0ELb0ELi2ELi2ELi2ELi2ELb1EEENS1_21CollectiveEpilogueBwdISB_SC_SE_Li256ELb0ELb0ELi4EEENS1_25SingleTileBwdLPTSchedulerILb0ELi96ELb0EEEEEEEEEvNT_6ParamsE --------------------------
	.section	.nv.shared._ZN7cutlass13device_kernelIN5flash19enable_sm80_to_sm89INS1_16FlashAttnBwdSm80INS1_25CollectiveMainloopBwdSm80ILi2ELi1EN4cute5tupleIJNS5_1CILi64EEENS7_ILi96EEENS7_ILi128EEEEEENS_10bfloat16_tEfNS_4arch4Sm80ELb1ELb0ELb0ELb0ELb0ELb0ELb0ELb0ELi2ELi2ELi2ELi2ELb1EEENS1_21CollectiveEpilogueBwdISB_SC_SE_Li256ELb0ELb0ELi4EEENS1_25SingleTileBwdLPTSchedulerILb0ELi96ELb0EEEEEEEEEvNT_6ParamsE,"aw",@nobits
	.sectionflags	@""
	.align	16
	.zero		1024


//--------------------- .nv.shared._ZN7cutlass13device_kernelIN5flash19enable_sm80_to_sm89INS1_16FlashAttnBwdSm80INS1_25CollectiveMainloopBwdSm80ILi2ELi1EN4cute5tupleIJNS5_1CILi64EEENS7_ILi96EEENS7_ILi128EEEEEENS_10bfloat16_tEfNS_4arch4Sm80ELb1ELb0ELb0ELb0ELb1ELb0ELb0ELb0ELi2ELi2ELi2ELi2ELb1EEENS1_21CollectiveEpilogueBwdISB_SC_SE_Li256ELb0ELb0ELi4EEENS1_25SingleTileBwdLPTSchedulerILb0ELi96ELb1EEEEEEEEEvNT_6ParamsE --------------------------
	.section	.nv.shared._ZN7cutlass13device_kernelIN5flash19enable_sm80_to_sm89INS1_16FlashAttnBwdSm80INS1_25CollectiveMainloopBwdSm80ILi2ELi1EN4cute5tupleIJNS5_1CILi64EEENS7_ILi96EEENS7_ILi128EEEEEENS_10bfloat16_tEfNS_4arch4Sm80ELb1ELb0ELb0ELb0ELb1ELb0ELb0ELb0ELi2ELi2ELi2ELi2ELb1EEENS1_21CollectiveEpilogueBwdISB_SC_SE_Li256ELb0ELb0ELi4EEENS1_25SingleTileBwdLPTSchedulerILb0ELi96ELb1EEEEEEEEEvNT_6ParamsE,"aw",@nobits
	.sectionflags	@""
	.align	16
	.zero		1024


//--------------------- .nv.shared._ZN7cutlass13device_kernelIN5flash19enable_sm80_to_sm89INS1_16FlashAttnBwdSm80INS1_25CollectiveMainloopBwdSm80ILi2ELi1EN4cute5tupleIJNS5_1CILi64EEENS7_ILi96EEENS7_ILi128EEEEEENS_10bfloat16_tEfNS_4arch4Sm80ELb1ELb0ELb0ELb0ELb0ELb0ELb0ELb0ELi2ELi2ELi2ELi2ELb1EEENS1_24CollectiveEpilogueBwdGQAISB_fSE_Li256ELb0ELb0EEENS1_25SingleTileBwdLPTSchedulerILb0ELi96ELb0EEEEEEEEEvNT_6ParamsE --------------------------
	.section	.nv.shared._ZN7cutlass13device_kernelIN5flash19enable_sm80_to_sm89INS1_16FlashAttnBwdSm80INS1_25CollectiveMainloopBwdSm80ILi2ELi1EN4cute5tupleIJNS5_1CILi64EEENS7_ILi96EEENS7_ILi128EEEEEENS_10bfloat16_tEfNS_4arch4Sm80ELb1ELb0ELb0ELb0ELb0ELb0ELb0ELb0ELi2ELi2ELi2ELi2ELb1EEENS1_24CollectiveEpilogueBwdGQAISB_fSE_Li256ELb0ELb0EEENS1_25SingleTileBwdLPTSchedulerILb0ELi96ELb0EEEEEEEEEvNT_6ParamsE,"aw",@nobits
	.sectionflags	@""
	.align	16
	.zero		1024


//--------------------- .nv.shared._ZN7cutlass13device_kernelIN5flash19enable_sm80_to_sm89INS1_16FlashAttnBwdSm80INS1_25CollectiveMainloopBwdSm80ILi2ELi1EN4cute5tupleIJNS5_1CILi64EEENS7_ILi96EEENS7_ILi128EEEEEENS_10bfloat16_tEfNS_4arch4Sm80ELb1ELb0ELb0ELb0ELb1ELb0ELb0ELb0ELi2ELi2ELi2ELi2ELb1EEENS1_24CollectiveEpilogueBwdGQAISB_fSE_Li256ELb0ELb1EEENS1_25SingleTileBwdLPTSchedulerILb0ELi96ELb1EEEEEEEEEvNT_6ParamsE --------------------------
	.section	.nv.shared._ZN7cutlass13device_kernelIN5flash19enable_sm80_to_sm89INS1_16FlashAttnBwdSm80INS1_25CollectiveMainloopBwdSm80ILi2ELi1EN4cute5tupleIJNS5_1CILi64EEENS7_ILi96EEENS7_ILi128EEEEEENS_10bfloat16_tEfNS_4arch4Sm80ELb1ELb0ELb0ELb0ELb1ELb0ELb0ELb0ELi2ELi2ELi2ELi2ELb1EEENS1_24CollectiveEpilogueBwdGQAISB_fSE_Li256ELb0ELb1EEENS1_25SingleTileBwdLPTSchedulerILb0ELi96ELb1EEEEEEEEEvNT_6ParamsE,"aw",@nobits
	.sectionflags	@""
	.align	16
	.zero		1024


//--------------------- .nv.shared._ZN7cutlass13device_kernelIN5flash19enable_sm80_to_sm89INS1_16FlashAttnBwdSm80INS1_25CollectiveMainloopBwdSm80ILi2ELi1EN4cute5tupleIJNS5_1CILi64EEENS7_ILi96EEENS7_ILi128EEEEEENS_10bfloat16_tEfNS_4arch4Sm80ELb1ELb0ELb0ELb1ELb0ELb0ELb0ELb0ELi2ELi2ELi2ELi2ELb1EEENS1_21CollectiveEpilogueBwdISB_SC_SE_Li256ELb1ELb0ELi4EEENS1_25SingleTileBwdLPTSchedulerILb1ELi96ELb0EEEEEEEEEvNT_6ParamsE --------------------------
	.section	.nv.shared._ZN7cutlass13device_kernelIN5flash19enable_sm80_to_sm89INS1_16FlashAttnBwdSm80INS1_25CollectiveMainloopBwdSm80ILi2ELi1EN4cute5tupleIJNS5_1CILi64EEENS7_ILi96EEENS7_ILi128EEEEEENS_10bfloat16_tEfNS_4arch4Sm80ELb1ELb0ELb0ELb1ELb0ELb0ELb0ELb0ELi2ELi2ELi2ELi2ELb1EEENS1_21CollectiveEpilogueBwdISB_SC_SE_Li256ELb1ELb0ELi4EEENS1_25SingleTileBwdLPTSchedulerILb1ELi96ELb0EEEEEEEEEvNT_6ParamsE,"aw",@nobits
	.sectionflags	@""
	.align	16
	.zero		1024


//--------------------- .nv.shared._ZN7cutlass13device_kernelIN5flash19enable_sm80_to_sm89INS1_16FlashAttnBwdSm80INS1_25CollectiveMainloopBwdSm80ILi2ELi1EN4cute5tupleIJNS5_1CILi64EEENS7_ILi96EEENS7_ILi128EEEEEENS_10bfloat16_tEfNS_4arch4Sm80ELb1ELb0ELb0ELb1ELb1ELb0ELb0ELb0ELi2ELi2ELi2ELi2ELb1EEENS1_21CollectiveEpilogueBwdISB_SC_SE_Li256ELb1ELb0ELi4EEENS1_25SingleTileBwdLPTSchedulerILb1ELi96ELb1EEEEEEEEEvNT_6ParamsE --------------------------
	.section	.nv.shared._ZN7cutlass13device_kernelIN5flash19enable_sm80_to_sm89INS1_16FlashAttnBwdSm80INS1_25CollectiveMainloopBwdSm80ILi2ELi1EN4cute5tupleIJNS5_1CILi64EEENS7_ILi96EEENS7_ILi128EEEEEENS_10bfloat16_tEfNS_4arch4Sm80ELb1ELb0ELb0ELb1ELb1ELb0ELb0ELb0ELi2ELi2ELi2ELi2ELb1EEENS1_21CollectiveEpilogueBwdISB_SC_SE_Li256ELb1ELb0ELi4EEENS1_25SingleTileBwdLPTSchedulerILb1ELi96ELb1EEEEEEEEEvNT_6ParamsE,"aw",@nobits
	.sectionflags	@""
	.align	16
	.zero		1024


//--------------------- .nv.shared._ZN7cutlass13device_kernelIN5flash19enable_sm80_to_sm89INS1_16FlashAttnBwdSm80INS1_25CollectiveMainloopBwdSm80ILi2ELi1EN4cute5tupleIJNS5_1CILi64EEENS7_ILi96EEENS7_ILi128EEEEEENS_10bfloat16_tEfNS_4arch4Sm80ELb1ELb0ELb0ELb1ELb0ELb0ELb0ELb0ELi2ELi2ELi2ELi2ELb1EEENS1_24CollectiveEpilogueBwdGQAISB_fSE_Li256ELb1ELb0EEENS1_25SingleTileBwdLPTSchedulerILb1ELi96ELb0EEEEEEEEEvNT_6ParamsE --------------------------
	.section	.nv.shared._ZN7cutlass13device_kernelIN5flash19enable_sm80_to_sm89INS1_16FlashAttnBwdSm80INS1_25CollectiveMainloopBwdSm80ILi2ELi1EN4cute5tupleIJNS5_1CILi64EEENS7_ILi96EEENS7_ILi128EEEEEENS_10bfloat16_tEfNS_4arch4Sm80ELb1ELb0ELb0ELb1ELb0ELb0ELb0ELb0ELi2ELi2ELi2ELi2ELb1EEENS1_24CollectiveEpilogueBwdGQAISB_fSE_Li256ELb1ELb0EEENS1_25SingleTileBwdLPTSchedulerILb1ELi96ELb0EEEEEEEEEvNT_6ParamsE,"aw",@nobits
	.sectionflags	@""
	.align	16
	.zero		1024


//--------------------- .nv.shared._ZN7cutlass13device_kernelIN5flash32FlashAttnBwdPostprocessConvertdQIN4cute5tupleIJNS3_1CILi96EEENS5_ILi128EEEEEENS_10bfloat16_tEfNS_4arch4Sm80ELi256ENS3_8TiledMMAINS3_8MMA_AtomIJNS3_30SM80_16x8x16_F32BF16BF16F32_TNEEEENS3_6LayoutINS4_IJNS5_ILi2EEENS5_ILi4EEENS5_ILi1EEEEEENS4_IJSJ_SH_NS5_ILi0EEEEEEEENS4_IJNS5_ILi32EEENS5_ILi64EEENS5_ILi16EEEEEEEELb0EEEEEvNT_6ParamsE --------------------------
	.section	.nv.shared._ZN7cutlass13device_kernelIN5flash32FlashAttnBwdPostprocessConvertdQIN4cute5tupleIJNS3_1CILi96EEENS5_ILi128EEEEEENS_10bfloat16_tEfNS_4arch4Sm80ELi256ENS3_8TiledMMAINS3_8MMA_AtomIJNS3_30SM80_16x8x16_F32BF16BF16F32_TNEEEENS3_6LayoutINS4_IJNS5_ILi2EEENS5_ILi4EEENS5_ILi1EEEEEENS4_IJSJ_SH_NS5_ILi0EEEEEEEENS4_IJNS5_ILi32EEENS5_ILi64EEENS5_ILi16EEEEEEEELb0EEEEEvNT_6ParamsE,"aw",@nobits
	.sectionflags	@""
	.align	16
	.zero		1024


//--------------------- .nv.shared._ZN7cutlass13device_kernelIN5flash19enable_sm80_to_sm89INS1_16FlashAttnBwdSm80INS1_25CollectiveMainloopBwdSm80ILi2ELi1EN4cute5tupleIJNS5_1CILi64EEENS7_ILi96EEENS7_ILi128EEEEEENS_10bfloat16_tEfNS_4arch4Sm80ELb1ELb0ELb0ELb1ELb1ELb0ELb0ELb0ELi2ELi2ELi2ELi2ELb1EEENS1_24CollectiveEpilogueBwdGQAISB_fSE_Li256ELb1ELb1EEENS1_25SingleTileBwdLPTSchedulerILb1ELi96ELb1EEEEEEEEEvNT_6ParamsE --------------------------
	.section	.nv.shared._ZN7cutlass13device_kernelIN5flash19enable_sm80_to_sm89INS1_16FlashAttnBwdSm80INS1_25CollectiveMainloopBwdSm80ILi2ELi1EN4cute5tupleIJNS5_1CILi64EEENS7_ILi96EEENS7_ILi128EEEEEENS_10bfloat16_tEfNS_4arch4Sm80ELb1ELb0ELb0ELb1ELb1ELb0ELb0ELb0ELi2ELi2ELi2ELi2ELb1EEENS1_24CollectiveEpilogueBwdGQAISB_fSE_Li256ELb1ELb1EEENS1_25SingleTileBwdLPTSchedulerILb1ELi96ELb1EEEEEEEEEvNT_6ParamsE,"aw",@nobits
	.sectionflags	@""
	.align	16
	.zero		1024


//--------------------- .nv.shared._ZN7cutlass13device_kernelIN5flash19enable_sm80_to_sm89INS1_16FlashAttnBwdSm80INS1_25CollectiveMainloopBwdSm80ILi2ELi2EN4cute5tupleIJNS5_1CILi64EEENS7_ILi128EEES9_EEENS_10bfloat16_tEfNS_4arch4Sm80ELb0ELb0ELb0ELb0ELb0ELb0ELb0ELb0ELi2ELi2ELi2ELi2ELb0EEENS1_21CollectiveEpilogueBwdISA_SB_SD_Li256ELb0ELb0ELi4EEENS1_19SingleTileSchedulerILb0ELb0ELb0ELi128EEEEEEEEEvNT_6ParamsE --------------------------
	.section	.nv.shared._ZN7cutlass13device_kernelIN5flash19enable_sm80_to_sm89INS1_16FlashAttnBwdSm80INS1_25CollectiveMainloopBwdSm80ILi2ELi2EN4cute5tupleIJNS5_1CILi64EEENS7_ILi128EEES9_EEENS_10bfloat16_tEfNS_4arch4Sm80ELb0ELb0ELb0ELb0ELb0ELb0ELb0ELb0ELi2ELi2ELi2ELi2ELb0EEENS1_21CollectiveEpilogueBwdISA_SB_SD_Li256ELb0ELb0ELi4EEENS1_19SingleTileSchedulerILb0ELb0ELb0ELi128EEEEEEEEEvNT_6ParamsE,"aw",@nobits
	.sectionflags	@""
	.align	16
	.zero		1024


//--------------------- .nv.shared._ZN7cutlass13device_kernelIN5flash19enable_sm80_to_sm89INS1_16FlashAttnBwdSm80INS1_25CollectiveMainloopBwdSm80ILi2ELi2EN4cute5tupleIJNS5_1CILi64EEENS7_ILi128EEES9_EEENS_10bfloat16_tEfNS_4arch4Sm80ELb0ELb0ELb0ELb0ELb1ELb0ELb0ELb0ELi2ELi2ELi2ELi2ELb0EEENS1_21CollectiveEpilogueBwdISA_SB_SD_Li256ELb0ELb0ELi4EEENS1_19SingleTileSchedulerILb0ELb0ELb0ELi128EEEEEEEEEvNT_6ParamsE --------------------------
	.section	.nv.shared._ZN7cutlass13device_kernelIN5flash19enable_sm80_to_sm89INS1_16FlashAttnBwdSm80INS1_25CollectiveMainloopBwdSm80ILi2ELi2EN4cute5tupleIJNS5_1CILi64EEENS7_ILi128EEES9_EEENS_10bfloat16_tEfNS_4arch4Sm80ELb0ELb0ELb0ELb0ELb1ELb0ELb0ELb0ELi2ELi2ELi2ELi2ELb0EEENS1_21CollectiveEpilogueBwdISA_SB_SD_Li256ELb0ELb0ELi4EEENS1_19SingleTileSchedulerILb0ELb0ELb0ELi128EEEEEEEEEvNT_6ParamsE,"aw",@nobits
	.sectionflags	@""
	.align	16
	.zero		1024


//--------------------- .nv.shared._ZN7cutlass13device_kernelIN5flash19enable_sm80_to_sm89INS1_16FlashAttnBwdSm80INS1_25CollectiveMainloopBwdSm80ILi2ELi2EN4cute5tupleIJNS5_1CILi64EEENS7_ILi128EEES9_EEENS_10bfloat16_tEfNS_4arch4Sm80ELb0ELb0ELb0ELb0ELb0ELb0ELb0ELb0ELi2ELi2ELi2ELi2ELb0EEENS1_24CollectiveEpilogueBwdGQAISA_fSD_Li256ELb0ELb0EEENS1_19SingleTileSchedulerILb0ELb0ELb0ELi128EEEEEEEEEvNT_6ParamsE --------------------------
	.section	.nv.shared._ZN7cutlass13device_kernelIN5flash19enable_sm80_to_sm89INS1_16FlashAttnBwdSm80INS1_25CollectiveMainloopBwdSm80ILi2ELi2EN4cute5tupleIJNS5_1CILi64EEENS7_ILi128EEES9_EEENS_10bfloat16_tEfNS_4arch4Sm80ELb0ELb0ELb0ELb0ELb0ELb0ELb0ELb0ELi2ELi2ELi2ELi2ELb0EEENS1_24CollectiveEpilogueBwdGQAISA_fSD_Li256ELb0ELb0EEENS1_19SingleTileSchedulerILb0ELb0ELb0ELi128EEEEEEEEEvNT_6ParamsE,"aw",@nobits
	.sectionflags	@""
	.align	16
	.zero		1024


//--------------------- .nv.shared._ZN7cutlass13device_kernelIN5flash19enable_sm80_to_sm89INS1_16FlashAttnBwdSm80INS1_25CollectiveMainloopBwdSm80ILi2ELi2EN4cute5tupleIJNS5_1CILi64EEENS7_ILi128EEES9_EEENS_10bfloat16_tEfNS_4arch4Sm80ELb0ELb0ELb0ELb0ELb1ELb0ELb0ELb0ELi2ELi2ELi2ELi2ELb0EEENS1_24CollectiveEpilogueBwdGQAISA_fSD_Li256ELb0ELb1EEENS1_19SingleTileSchedulerILb0ELb0ELb0ELi128EEEEEEEEEvNT_6ParamsE --------------------------
	.section	.nv.shared._ZN7cutlass13device_kernelIN5flash19enable_sm80_to_sm89INS1_16FlashAttnBwdSm80INS1_25CollectiveMainloopBwdSm80ILi2ELi2EN4cute5tupleIJNS5_1CILi64EEENS7_ILi128EEES9_EEENS_10bfloat16_tEfNS_4arch4Sm80ELb0ELb0ELb0ELb0ELb1ELb0ELb0ELb0ELi2ELi2ELi2ELi2ELb0EEENS1_24CollectiveEpilogueBwdGQAISA_fSD_Li256ELb0ELb1EEENS1_19SingleTileSchedulerILb0ELb0ELb0ELi128EEEEEEEEEvNT_6ParamsE,"aw",@nobits
	.sectionflags	@""
	.align	16
	.zero		1024


//--------------------- .nv.shared._ZN7cutlass13device_kernelIN5flash19enable_sm80_to_sm89INS1_16FlashAttnBwdSm80INS1_25CollectiveMainloopBwdSm80ILi2ELi2EN4cute5tupleIJNS5_1CILi64EEENS7_ILi128EEES9_EEENS_10bfloat16_tEfNS_4arch4Sm80ELb0ELb0ELb0ELb1ELb0ELb0ELb0ELb0ELi2ELi2ELi2ELi2ELb0EEENS1_21CollectiveEpilogueBwdISA_SB_SD_Li256ELb1ELb0ELi4EEENS1_19SingleTileSchedulerILb1ELb0ELb0ELi128EEEEEEEEEvNT_6ParamsE --------------------------
	.section	.nv.shared._ZN7cutlass13device_kernelIN5flash19enable_sm80_to_sm89INS1_16FlashAttnBwdSm80INS1_25CollectiveMainloopBwdSm80ILi2ELi2EN4cute5tupleIJNS5_1CILi64EEENS7_ILi128EEES9_EEENS_10bfloat16_tEfNS_4arch4Sm80ELb0ELb0ELb0ELb1ELb0ELb0ELb0ELb0ELi2ELi2ELi2ELi2ELb0EEENS1_21CollectiveEpilogueBwdISA_SB_SD_Li256ELb1ELb0ELi4EEENS1_19SingleTileSchedulerILb1ELb0ELb0ELi128EEEEEEEEEvNT_6ParamsE,"aw",@nobits
	.sectionflags	@""
	.align	16
	.zero		1024


//--------------------- .nv.shared._ZN7cutlass13device_kernelIN5flash19enable_sm80_to_sm89INS1_16FlashAttnBwdSm80INS1_25CollectiveMainloopBwdSm80ILi2ELi2EN4cute5tupleIJNS5_1CILi64EEENS7_ILi128EEES9_EEENS_10bfloat16_tEfNS_4arch4Sm80ELb0ELb0ELb0ELb1ELb1ELb0ELb0ELb0ELi2ELi2ELi2ELi2ELb0EEENS1_21CollectiveEpilogueBwdISA_SB_SD_Li256ELb1ELb0ELi4EEENS1_19SingleTileSchedulerILb1ELb0ELb0ELi128EEEEEEEEEvNT_6ParamsE --------------------------
	.section	.nv.shared._ZN7cutlass13device_kernelIN5flash19enable_sm80_to_sm89INS1_16FlashAttnBwdSm80INS1_25CollectiveMainloopBwdSm80ILi2ELi2EN4cute5tupleIJNS5_1CILi64EEENS7_ILi128EEES9_EEENS_10bfloat16_tEfNS_4arch4Sm80ELb0ELb0ELb0ELb1ELb1ELb0ELb0ELb0ELi2ELi2ELi2ELi2ELb0EEENS1_21CollectiveEpilogueBwdISA_SB_SD_Li256ELb1ELb0ELi4EEENS1_19SingleTileSchedulerILb1ELb0ELb0ELi128EEEEEEEEEvNT_6ParamsE,"aw",@nobits
	.sectionflags	@""
	.align	16
	.zero		1024


//--------------------- .nv.shared._ZN7cutlass13device_kernelIN5flash19enable_sm80_to_sm89INS1_16FlashAttnBwdSm80INS1_25CollectiveMainloopBwdSm80ILi2ELi2EN4cute5tupleIJNS5_1CILi64EEENS7_ILi128EEES9_EEENS_10bfloat16_tEfNS_4arch4Sm80ELb0ELb0ELb0ELb1ELb0ELb0ELb0ELb0ELi2ELi2ELi2ELi2ELb0EEENS1_24CollectiveEpilogueBwdGQAISA_fSD_Li256ELb1ELb0EEENS1_19SingleTileSchedulerILb1ELb0ELb0ELi128EEEEEEEEEvNT_6ParamsE --------------------------
	.section	.nv.shared._ZN7cutlass13device_kernelIN5flash19enable_sm80_to_sm89INS1_16FlashAttnBwdSm80INS1_25CollectiveMainloopBwdSm80ILi2ELi2EN4cute5tupleIJNS5_1CILi64EEENS7_ILi128EEES9_EEENS_10bfloat16_tEfNS_4arch4Sm80ELb0ELb0ELb0ELb1ELb0ELb0ELb0ELb0ELi2ELi2ELi2ELi2ELb0EEENS1_24CollectiveEpilogueBwdGQAISA_fSD_Li256ELb1ELb0EEENS1_19SingleTileSchedulerILb1ELb0ELb0ELi128EEEEEEEEEvNT_6ParamsE,"aw",@nobits
	.sectionflags	@""
	.align	16
	.zero		1024


//--------------------- .nv.shared._ZN7cutlass13device_kernelIN5flash19enable_sm80_to_sm89INS1_16FlashAttnBwdSm80INS1_25CollectiveMainloopBwdSm80ILi2ELi2EN4cute5tupleIJNS5_1CILi64EEENS7_ILi128EEES9_EEENS_10bfloat16_tEfNS_4arch4Sm80ELb0ELb0ELb0ELb1ELb1ELb0ELb0ELb0ELi2ELi2ELi2ELi2ELb0EEENS1_24CollectiveEpilogueBwdGQAISA_fSD_Li256ELb1ELb1EEENS1_19SingleTileSchedulerILb1ELb0ELb0ELi128EEEEEEEEEvNT_6ParamsE --------------------------
	.section	.nv.shared._ZN7cutlass13device_kernelIN5flash19enable_sm80_to_sm89INS1_16FlashAttnBwdSm80INS1_25CollectiveMainloopBwdSm80ILi2ELi2EN4cute5tupleIJNS5_1CILi64EEENS7_ILi128EEES9_EEENS_10bfloat16_tEfNS_4arch4Sm80ELb0ELb0ELb0ELb1ELb1ELb0ELb0ELb0ELi2ELi2ELi2ELi2ELb0EEENS1_24CollectiveEpilogueBwdGQAISA_fSD_Li256ELb1ELb1EEENS1_19SingleTileSchedulerILb1ELb0ELb0ELi128EEEEEEEEEvNT_6ParamsE,"aw",@nobits
	.sectionflags	@""
	.align	16
	.zero		1024


//--------------------- .nv.shared._ZN7cutlass13device_kernelIN5flash19enable_sm80_to_sm89INS1_16FlashAttnBwdSm80INS1_25CollectiveMainloopBwdSm80ILi2ELi2EN4cute5tupleIJNS5_1CILi64EEENS7_ILi128EEES9_EEENS_10bfloat16_tEfNS_4arch4Sm80ELb0ELb1ELb0ELb0ELb0ELb0ELb0ELb0ELi2ELi2ELi2ELi2ELb0EEENS1_21CollectiveEpilogueBwdISA_SB_SD_Li256ELb0ELb0ELi4EEENS1_19SingleTileSchedulerILb0ELb0ELb0ELi128EEEEEEEEEvNT_6ParamsE --------------------------
	.section	.nv.shared._ZN7cutlass13device_kernelIN5flash19enable_sm80_to_sm89INS1_16FlashAttnBwdSm80INS1_25CollectiveMainloopBwdSm80ILi2ELi2EN4cute5tupleIJNS5_1CILi64EEENS7_ILi128EEES9_EEENS_10bfloat16_tEfNS_4arch4Sm80ELb0ELb1ELb0ELb0ELb0ELb0ELb0ELb0ELi2ELi2ELi2ELi2ELb0EEENS1_21CollectiveEpilogueBwdISA_SB_SD_Li256ELb0ELb0ELi4EEENS1_19SingleTileSchedulerILb0ELb0ELb0ELi128EEEEEEEEEvNT_6ParamsE,"aw",@nobits
	.sectionflags	@""
	.align	16
	.zero		1024


//--------------------- .nv.shared._ZN7cutlass13device_kernelIN5flash19enable_sm80_to_sm89INS1_16FlashAttnBwdSm80INS1_25CollectiveMainloopBwdSm80ILi2ELi2EN4cute5tupleIJNS5_1CILi64EEENS7_ILi128EEES9_EEENS_10bfloat16_tEfNS_4arch4Sm80ELb0ELb1ELb0ELb0ELb1ELb0ELb0ELb0ELi2ELi2ELi2ELi2ELb0EEENS1_21CollectiveEpilogueBwdISA_SB_SD_Li256ELb0ELb0ELi4EEENS1_19SingleTileSchedulerILb0ELb0ELb0ELi128EEEEEEEEEvNT_6ParamsE --------------------------
	.section	.nv.shared._ZN7cutlass13device_kernelIN5flash19enable_sm80_to_sm89INS1_16FlashAttnBwdSm80INS1_25CollectiveMainloopBwdSm80ILi2ELi2EN4cute5tupleIJNS5_1CILi64EEENS7_ILi128EEES9_EEENS_10bfloat16_tEfNS_4arch4Sm80ELb0ELb1ELb0ELb0ELb1ELb0ELb0ELb0ELi2ELi2ELi2ELi2ELb0EEENS1_21CollectiveEpilogueBwdISA_SB_SD_Li256ELb0ELb0ELi4EEENS1_19SingleTileSchedulerILb0ELb0ELb0ELi128EEEEEEEEEvNT_6ParamsE,"aw",@nobits
	.sectionflags	@""
	.align	16
	.zero		1024


//--------------------- .nv.shared._ZN7cutlass13device_kernelIN5flash19enable_sm80_to_sm89INS1_16FlashAttnBwdSm80INS1_25CollectiveMainloopBwdSm80ILi2ELi2EN4cute5tupleIJNS5_1CILi64EEENS7_ILi128EEES9_EEENS_10bfloat16_tEfNS_4arch4Sm80ELb0ELb1ELb0ELb0ELb0ELb0ELb0ELb0ELi2ELi2ELi2ELi2ELb0EEENS1_24CollectiveEpilogueBwdGQAISA_fSD_Li256ELb0ELb0EEENS1_19SingleTileSchedulerILb0ELb0ELb0ELi128EEEEEEEEEvNT_6ParamsE --------------------------
	.section	.nv.shared._ZN7cutlass13device_kernelIN5flash19enable_sm80_to_sm89INS1_16FlashAttnBwdSm80INS1_25CollectiveMainloopBwdSm80ILi2ELi2EN4cute5tupleIJNS5_1CILi64EEENS7_ILi128EEES9_EEENS_10bfloat16_tEfNS_4arch4Sm80ELb0ELb1ELb0ELb0ELb0ELb0ELb0ELb0ELi2ELi2ELi2ELi2ELb0EEENS1_24CollectiveEpilogueBwdGQAISA_fSD_Li256ELb0ELb0EEENS1_19SingleTileSchedulerILb0ELb0ELb0ELi128EEEEEEEEEvNT_6ParamsE,"aw",@nobits
	.sectionflags	@""
	.align	16
	.zero		1024


//--------------------- .nv.shared._ZN7cutlass13device_kernelIN5flash19enable_sm80_to_sm89INS1_16FlashAttnBwdSm80INS1_25CollectiveMainloopBwdSm80ILi2ELi2EN4cute5tupleIJNS5_1CILi64EEENS7_ILi128EEES9_EEENS_10bfloat16_tEfNS_4arch4Sm80ELb0ELb1ELb0ELb0ELb1ELb0ELb0ELb0ELi2ELi2ELi2ELi2ELb0EEENS1_24CollectiveEpilogueBwdGQAISA_fSD_Li256ELb0ELb1EEENS1_19SingleTileSchedulerILb0ELb0ELb0ELi128EEEEEEEEEvNT_6ParamsE --------------------------
	.section	.nv.shared._ZN7cutlass13device_kernelIN5flash19enable_sm80_to_sm89INS1_16FlashAttnBwdSm80INS1_25CollectiveMainloopBwdSm80ILi2ELi2EN4cute5tupleIJNS5_1CILi64EEENS7_ILi128EEES9_EEENS_10bfloat16_tEfNS_4arch4Sm80ELb0ELb1ELb0ELb0ELb1ELb0ELb0ELb0ELi2ELi2ELi2ELi2ELb0EEENS1_24CollectiveEpilogueBwdGQAISA_fSD_Li256ELb0ELb1EEENS1_19SingleTileSchedulerILb0ELb0ELb0ELi128EEEEEEEEEvNT_6ParamsE,"aw",@nobits
	.sectionflags	@""
	.align	16
	.zero		1024


//--------------------- .nv.shared._ZN7cutlass13device_kernelIN5flash19enable_sm80_to_sm89INS1_16FlashAttnBwdSm80INS1_25CollectiveMainloopBwdSm80ILi2ELi2EN4cute5tupleIJNS5_1CILi64EEENS7_ILi128EEES9_EEENS_10bfloat16_tEfNS_4arch4Sm80ELb0ELb1ELb0ELb1ELb0ELb0ELb0ELb0ELi2ELi2ELi2ELi2ELb0EEENS1_21CollectiveEpilogueBwdISA_SB_SD_Li256ELb1ELb0ELi4EEENS1_19SingleTileSchedulerILb1ELb0ELb0ELi128EEEEEEEEEvNT_6ParamsE --------------------------
	.section	.nv.shared._ZN7cutlass13device_kernelIN5flash19enable_sm80_to_sm89INS1_16FlashAttnBwdSm80INS1_25CollectiveMainloopBwdSm80ILi2ELi2EN4cute5tupleIJNS5_1CILi64EEENS7_ILi128EEES9_EEENS_10bfloat16_tEfNS_4arch4Sm80ELb0ELb1ELb0ELb1ELb0ELb0ELb0ELb0ELi2ELi2ELi2ELi2ELb0EEENS1_21CollectiveEpilogueBwdISA_SB_SD_Li256ELb1ELb0ELi4EEENS1_19SingleTileSchedulerILb1ELb0ELb0ELi128EEEEEEEEEvNT_6ParamsE,"aw",@nobits
	.sectionflags	@""
	.align	16
	.zero		1024


//--------------------- .nv.shared._ZN7cutlass13device_kernelIN5flash19enable_sm80_to_sm89INS1_16FlashAttnBwdSm80INS1_25CollectiveMainloopBwdSm80ILi2ELi2EN4cute5tupleIJNS5_1CILi64EEENS7_ILi128EEES9_EEENS_10bfloat16_tEfNS_4arch4Sm80ELb0ELb1ELb0ELb1ELb1ELb0ELb0ELb0ELi2ELi2ELi2ELi2ELb0EEENS1_21CollectiveEpilogueBwdISA_SB_SD_Li256ELb1ELb0ELi4EEENS1_19SingleTileSchedulerILb1ELb0ELb0ELi128EEEEEEEEEvNT_6ParamsE --------------------------
	.section	.nv.shared._ZN7cutlass13device_kernelIN5flash19enable_sm80_to_sm89INS1_16FlashAttnBwdSm80INS1_25CollectiveMainloopBwdSm80ILi2ELi2EN4cute5tupleIJNS5_1CILi64EEENS7_ILi128EEES9_EEENS_10bfloat16_tEfNS_4arch4Sm80ELb0ELb1ELb0ELb1ELb1ELb0ELb0ELb0ELi2ELi2ELi2ELi2ELb0EEENS1_21CollectiveEpilogueBwdISA_SB_SD_Li256ELb1ELb0ELi4EEENS1_19SingleTileSchedulerILb1ELb0ELb0ELi128EEEEEEEEEvNT_6ParamsE,"aw",@nobits
	.sectionflags	@""
	.align	16
	.zero		1024


//--------------------- .nv.shared._ZN7cutlass13device_kernelIN5flash19enable_sm80_to_sm89INS1_16FlashAttnBwdSm80INS1_25CollectiveMainloopBwdSm80ILi2ELi2EN4cute5tupleIJNS5_1CILi64EEENS7_ILi128EEES9_EEENS_10bfloat16_tEfNS_4arch4Sm80ELb0ELb1ELb0ELb1ELb0ELb0ELb0ELb0ELi2ELi2ELi2ELi2ELb0EEENS1_24CollectiveEpilogueBwdGQAISA_fSD_Li256ELb1ELb0EEENS1_19SingleTileSchedulerILb1ELb0ELb0ELi128EEEEEEEEEvNT_6ParamsE --------------------------
	.section	.nv.shared._ZN7cutlass13device_kernelIN5flash19enable_sm80_to_sm89INS1_16FlashAttnBwdSm80INS1_25CollectiveMainloopBwdSm80ILi2ELi2EN4cute5tupleIJNS5_1CILi64EEENS7_ILi128EEES9_EEENS_10bfloat16_tEfNS_4arch4Sm80ELb0ELb1ELb0ELb1ELb0ELb0ELb0ELb0ELi2ELi2ELi2ELi2ELb0EEENS1_24CollectiveEpilogueBwdGQAISA_fSD_Li256ELb1ELb0EEENS1_19SingleTileSchedulerILb1ELb0ELb0ELi128EEEEEEEEEvNT_6ParamsE,"aw",@nobits
	.sectionflags	@""
	.align	16
	.zero		1024


//--------------------- .nv.shared._ZN7cutlass13device_kernelIN5flash19enable_sm80_to_sm89INS1_16FlashAttnBwdSm80INS1_25CollectiveMainloopBwdSm80ILi2ELi2EN4cute5tupleIJNS5_1CILi64EEENS7_ILi128EEES9_EEENS_10bfloat16_tEfNS_4arch4Sm80ELb0ELb1ELb0ELb1ELb1ELb0ELb0ELb0ELi2ELi2ELi2ELi2ELb0EEENS1_24CollectiveEpilogueBwdGQAISA_fSD_Li256ELb1ELb1EEENS1_19SingleTileSchedulerILb1ELb0ELb0ELi128EEEEEEEEEvNT_6ParamsE --------------------------
	.section	.nv.shared._ZN7cutlass13device_kernelIN5flash19enable_sm80_to_sm89INS1_16FlashAttnBwdSm80INS1_25CollectiveMainloopBwdSm80ILi2ELi2EN4cute5tupleIJNS5_1CILi64EEENS7_ILi128EEES9_EEENS_10bfloat16_tEfNS_4arch4Sm80ELb0ELb1ELb0ELb1ELb1ELb0ELb0ELb0ELi2ELi2ELi2ELi2ELb0EEENS1_24CollectiveEpilogueBwdGQAISA_fSD_Li256ELb1ELb1EEENS1_19SingleTileSchedulerILb1ELb0ELb0ELi128EEEEEEEEEvNT_6ParamsE,"aw",@nobits
	.sectionflags	@""
	.align	16
	.zero		1024


//--------------------- .nv.shared._ZN7cutlass13device_kernelIN5flash19enable_sm80_to_sm89INS1_16FlashAttnBwdSm80INS1_25CollectiveMainloopBwdSm80ILi2ELi2EN4cute5tupleIJNS5_1CILi64EEENS7_ILi128EEES9_EEENS_10bfloat16_tEfNS_4arch4Sm80ELb1ELb0ELb0ELb0ELb0ELb0ELb0ELb0ELi2ELi2ELi2ELi2ELb0EEENS1_21CollectiveEpilogueBwdISA_SB_SD_Li256ELb0ELb0ELi4EEENS1_25SingleTileBwdLPTSchedulerILb0ELi128ELb0EEEEEEEEEvNT_6ParamsE --------------------------
	.section	.nv.shared._ZN7cutlass13device_kernelIN5flash19enable_sm80_to_sm89INS1_16FlashAttnBwdSm80INS1_25CollectiveMainloopBwdSm80ILi2ELi2EN4cute5tupleIJNS5_1CILi64EEENS7_ILi128EEES9_EEENS_10bfloat16_tEfNS_4arch4Sm80ELb1ELb0ELb0ELb0ELb0ELb0ELb0ELb0ELi2ELi2ELi2ELi2ELb0EEENS1_21CollectiveEpilogueBwdISA_SB_SD_Li256ELb0ELb0ELi4EEENS1_25SingleTileBwdLPTSchedulerILb0ELi128ELb0EEEEEEEEEvNT_6ParamsE,"aw",@nobits
	.sectionflags	@""
	.align	16
	.zero		1024


//--------------------- .nv.shared._ZN7cutlass13device_kernelIN5flash19enable_sm80_to_sm89INS1_16FlashAttnBwdSm80INS1_25CollectiveMainloopBwdSm80ILi2ELi2EN4cute5tupleIJNS5_1CILi64EEENS7_ILi128EEES9_EEENS_10bfloat16_tEfNS_4arch4Sm80ELb1ELb0ELb0ELb0ELb1ELb0ELb0ELb0ELi2ELi2ELi2ELi2ELb0EEENS1_21CollectiveEpilogueBwdISA_SB_SD_Li256ELb0ELb0ELi4EEENS1_25SingleTileBwdLPTSchedulerILb0ELi128ELb1EEEEEEEEEvNT_6ParamsE --------------------------
	.section	.nv.shared._ZN7cutlass13device_kernelIN5flash19enable_sm80_to_sm89INS1_16FlashAttnBwdSm80INS1_25CollectiveMainloopBwdSm80ILi2ELi2EN4cute5tupleIJNS5_1CILi64EEENS7_ILi128EEES9_EEENS_10bfloat16_tEfNS_4arch4Sm80ELb1ELb0ELb0ELb0ELb1ELb0ELb0ELb0ELi2ELi2ELi2ELi2ELb0EEENS1_21CollectiveEpilogueBwdISA_SB_SD_Li256ELb0ELb0ELi4EEENS1_25SingleTileBwdLPTSchedulerILb0ELi128ELb1EEEEEEEEEvNT_6ParamsE,"aw",@nobits
	.sectionflags	@""
	.align	16
	.zero		1024


//--------------------- .nv.shared._ZN7cutlass13device_kernelIN5flash19enable_sm80_to_sm89INS1_16FlashAttnBwdSm80INS1_25CollectiveMainloopBwdSm80ILi2ELi2EN4cute5tupleIJNS5_1CILi64EEENS7_ILi128EEES9_EEENS_10bfloat16_tEfNS_4arch4Sm80ELb1ELb0ELb0ELb0ELb0ELb0ELb0ELb0ELi2ELi2ELi2ELi2ELb0EEENS1_24CollectiveEpilogueBwdGQAISA_fSD_Li256ELb0ELb0EEENS1_25SingleTileBwdLPTSchedulerILb0ELi128ELb0EEEEEEEEEvNT_6ParamsE --------------------------
	.section	.nv.shared._ZN7cutlass13device_kernelIN5flash19enable_sm80_to_sm89INS1_16FlashAttnBwdSm80INS1_25CollectiveMainloopBwdSm80ILi2ELi2EN4cute5tupleIJNS5_1CILi64EEENS7_ILi128EEES9_EEENS_10bfloat16_tEfNS_4arch4Sm80ELb1ELb0ELb0ELb0ELb0ELb0ELb0ELb0ELi2ELi2ELi2ELi2ELb0EEENS1_24CollectiveEpilogueBwdGQAISA_fSD_Li256ELb0ELb0EEENS1_25SingleTileBwdLPTSchedulerILb0ELi128ELb0EEEEEEEEEvNT_6ParamsE,"aw",@nobits
	.sectionflags	@""
	.align	16
	.zero		1024


//--------------------- .nv.shared._ZN7cutlass13device_kernelIN5flash19enable_sm80_to_sm89INS1_16FlashAttnBwdSm80INS1_25CollectiveMainloopBwdSm80ILi2ELi2EN4cute5tupleIJNS5_1CILi64EEENS7_ILi128EEES9_EEENS_10bfloat16_tEfNS_4arch4Sm80ELb1ELb0ELb0ELb0ELb1ELb0ELb0ELb0ELi2ELi2ELi2ELi2ELb0EEENS1_24CollectiveEpilogueBwdGQAISA_fSD_Li256ELb0ELb1EEENS1_25SingleTileBwdLPTSchedulerILb0ELi128ELb1EEEEEEEEEvNT_6ParamsE --------------------------
	.section	.nv.shared._ZN7cutlass13device_kernelIN5flash19enable_sm80_to_sm89INS1_16FlashAttnBwdSm80INS1_25CollectiveMainloopBwdSm80ILi2ELi2EN4cute5tupleIJNS5_1CILi64EEENS7_ILi128EEES9_EEENS_10bfloat16_tEfNS_4arch4Sm80ELb1ELb0ELb0ELb0ELb1ELb0ELb0ELb0ELi2ELi2ELi2ELi2ELb0EEENS1_24CollectiveEpilogueBwdGQAISA_fSD_Li256ELb0ELb1EEENS1_25SingleTileBwdLPTSchedulerILb0ELi128ELb1EEEEEEEEEvNT_6ParamsE,"aw",@nobits
	.sectionflags	@""
	.align	16
	.zero		1024


//--------------------- .nv.shared._ZN7cutlass13device_kernelIN5flash22FlashAttnBwdPreprocessIN4cute5tupleIJNS3_1CILi64EEENS5_ILi128EEEEEENS_10bfloat16_tEfNS_4arch4Sm80ELb1ELb0EEEEEvNT_6ParamsE --------------------------
	.section	.nv.shared._ZN7cutlass13device_kernelIN5flash22FlashAttnBwdPreprocessIN4cute5tupleIJNS3_1CILi64EEENS5_ILi128EEEEEENS_10bfloat16_tEfNS_4arch4Sm80ELb1ELb0EEEEEvNT_6ParamsE,"aw",@nobits
	.sectionflags	@""
	.align	16
	.zero		1024


//--------------------- .nv.shared._ZN7cutlass13device_kernelIN5flash19enable_sm80_to_sm89INS1_16FlashAttnBwdSm80INS1_25CollectiveMainloopBwdSm80ILi2ELi2EN4cute5tupleIJNS5_1CILi64EEENS7_ILi128EEES9_EEENS_10bfloat16_tEfNS_4arch4Sm80ELb1ELb0ELb0ELb1ELb0ELb0ELb0ELb0ELi2ELi2ELi2ELi2ELb0EEENS1_21CollectiveEpilogueBwdISA_SB_SD_Li256ELb1ELb0ELi4EEENS1_25SingleTileBwdLPTSchedulerILb1ELi128ELb0EEEEEEEEEvNT_6ParamsE --------------------------
	.section	.nv.shared._ZN7cutlass13device_kernelIN5flash19enable_sm80_to_sm89INS1_16FlashAttnBwdSm80INS1_25CollectiveMainloopBwdSm80ILi2ELi2EN4cute5tupleIJNS5_1CILi64EEENS7_ILi128EEES9_EEENS_10bfloat16_tEfNS_4arch4Sm80ELb1ELb0ELb0ELb1ELb0ELb0ELb0ELb0ELi2ELi2ELi2ELi2ELb0EEENS1_21CollectiveEpilogueBwdISA_SB_SD_Li256ELb1ELb0ELi4EEENS1_25SingleTileBwdLPTSchedulerILb1ELi128ELb0EEEEEEEEEvNT_6ParamsE,"aw",@nobits
	.sectionflags	@""
	.align	16
	.zero		1024


//--------------------- .nv.shared._ZN7cutlass13device_kernelIN5flash19enable_sm80_to_sm89INS1_16FlashAttnBwdSm80INS1_25CollectiveMainloopBwdSm80ILi2ELi2EN4cute5tupleIJNS5_1CILi64EEENS7_ILi128EEES9_EEENS_10bfloat16_tEfNS_4arch4Sm80ELb1ELb0ELb0ELb1ELb1ELb0ELb0ELb0ELi2ELi2ELi2ELi2ELb0EEENS1_21CollectiveEpilogueBwdISA_SB_SD_Li256ELb1ELb0ELi4EEENS1_25SingleTileBwdLPTSchedulerILb1ELi128ELb1EEEEEEEEEvNT_6ParamsE --------------------------
	.section	.nv.shared._ZN7cutlass13device_kernelIN5flash19enable_sm80_to_sm89INS1_16FlashAttnBwdSm80INS1_25CollectiveMainloopBwdSm80ILi2ELi2EN4cute5tupleIJNS5_1CILi64EEENS7_ILi128EEES9_EEENS_10bfloat16_tEfNS_4arch4Sm80ELb1ELb0ELb0ELb1ELb1ELb0ELb0ELb0ELi2ELi2ELi2ELi2ELb0EEENS1_21CollectiveEpilogueBwdISA_SB_SD_Li256ELb1ELb0ELi4EEENS1_25SingleTileBwdLPTSchedulerILb1ELi128ELb1EEEEEEEEEvNT_6ParamsE,"aw",@nobits
	.sectionflags	@""
	.align	16
	.zero		1024


//--------------------- .nv.shared._ZN7cutlass13device_kernelIN5flash19enable_sm80_to_sm89INS1_16FlashAttnBwdSm80INS1_25CollectiveMainloopBwdSm80ILi2ELi2EN4cute5tupleIJNS5_1CILi64EEENS7_ILi128EEES9_EEENS_10bfloat16_tEfNS_4arch4Sm80ELb1ELb0ELb0ELb1ELb0ELb0ELb0ELb0ELi2ELi2ELi2ELi2ELb0EEENS1_24CollectiveEpilogueBwdGQAISA_fSD_Li256ELb1ELb0EEENS1_25SingleTileBwdLPTSchedulerILb1ELi128ELb0EEEEEEEEEvNT_6ParamsE --------------------------
	.section	.nv.shared._ZN7cutlass13device_kernelIN5flash19enable_sm80_to_sm89INS1_16FlashAttnBwdSm80INS1_25CollectiveMainloopBwdSm80ILi2ELi2EN4cute5tupleIJNS5_1CILi64EEENS7_ILi128EEES9_EEENS_10bfloat16_tEfNS_4arch4Sm80ELb1ELb0ELb0ELb1ELb0ELb0ELb0ELb0ELi2ELi2ELi2ELi2ELb0EEENS1_24CollectiveEpilogueBwdGQAISA_fSD_Li256ELb1ELb0EEENS1_25SingleTileBwdLPTSchedulerILb1ELi128ELb0EEEEEEEEEvNT_6ParamsE,"aw",@nobits
	.sectionflags	@""
	.align	16
	.zero		1024


//--------------------- .nv.shared._ZN7cutlass13device_kernelIN5flash32FlashAttnBwdPostprocessConvertdQIN4cute5tupleIJNS3_1CILi128EEES6_EEENS_10bfloat16_tEfNS_4arch4Sm80ELi256ENS3_8TiledMMAINS3_8MMA_AtomIJNS3_30SM80_16x8x16_F32BF16BF16F32_TNEEEENS3_6LayoutINS4_IJNS5_ILi2EEENS5_ILi4EEENS5_ILi1EEEEEENS4_IJSI_SG_NS5_ILi0EEEEEEEENS4_IJNS5_ILi32EEENS5_ILi64EEENS5_ILi16EEEEEEEELb0EEEEEvNT_6ParamsE --------------------------
	.section	.nv.shared._ZN7cutlass13device_kernelIN5flash32FlashAttnBwdPostprocessConvertdQIN4cute5tupleIJNS3_1CILi128EEES6_EEENS_10bfloat16_tEfNS_4arch4Sm80ELi256ENS3_8TiledMMAINS3_8MMA_AtomIJNS3_30SM80_16x8x16_F32BF16BF16F32_TNEEEENS3_6LayoutINS4_IJNS5_ILi2EEENS5_ILi4EEENS5_ILi1EEEEEENS4_IJSI_SG_NS5_ILi0EEEEEEEENS4_IJNS5_ILi32EEENS5_ILi64EEENS5_ILi16EEEEEEEELb0EEEEEvNT_6ParamsE,"aw",@nobits
	.sectionflags	@""
	.align	16
	.zero		1024


//--------------------- .nv.shared._ZN7cutlass13device_kernelIN5flash32FlashAttnBwdPostprocessConvertdQIN4cute5tupleIJNS3_1CILi64EEENS5_ILi128EEEEEENS_10bfloat16_tEfNS_4arch4Sm80ELi256ENS3_8TiledMMAINS3_8MMA_AtomIJNS3_30SM80_16x8x16_F32BF16BF16F32_TNEEEENS3_6LayoutINS4_IJNS5_ILi2EEENS5_ILi4EEENS5_ILi1EEEEEENS4_IJSJ_SH_NS5_ILi0EEEEEEEENS4_IJNS5_ILi32EEES6_NS5_ILi16EEEEEEEELb0EEEEEvNT_6ParamsE --------------------------
	.section	.nv.shared._ZN7cutlass13device_kernelIN5flash32FlashAttnBwdPostprocessConvertdQIN4cute5tupleIJNS3_1CILi64EEENS5_ILi128EEEEEENS_10bfloat16_tEfNS_4arch4Sm80ELi256ENS3_8TiledMMAINS3_8MMA_AtomIJNS3_30SM80_16x8x16_F32BF16BF16F32_TNEEEENS3_6LayoutINS4_IJNS5_ILi2EEENS5_ILi4EEENS5_ILi1EEEEEENS4_IJSJ_SH_NS5_ILi0EEEEEEEENS4_IJNS5_ILi32EEES6_NS5_ILi16EEEEEEEELb0EEEEEvNT_6ParamsE,"aw",@nobits
	.sectionflags	@""
	.align	16
	.zero		1024


//--------------------- .nv.shared._ZN7cutlass13device_kernelIN5flash19enable_sm80_to_sm89INS1_16FlashAttnBwdSm80INS1_25CollectiveMainloopBwdSm80ILi2ELi2EN4cute5tupleIJNS5_1CILi64EEENS7_ILi128EEES9_EEENS_10bfloat16_tEfNS_4arch4Sm80ELb1ELb0ELb0ELb1ELb1ELb0ELb0ELb0ELi2ELi2ELi2ELi2ELb0EEENS1_24CollectiveEpilogueBwdGQAISA_fSD_Li256ELb1ELb1EEENS1_25SingleTileBwdLPTSchedulerILb1ELi128ELb1EEEEEEEEEvNT_6ParamsE --------------------------
	.section	.nv.shared._ZN7cutlass13device_kernelIN5flash19enable_sm80_to_sm89INS1_16FlashAttnBwdSm80INS1_25CollectiveMainloopBwdSm80ILi2ELi2EN4cute5tupleIJNS5_1CILi64EEENS7_ILi128EEES9_EEENS_10bfloat16_tEfNS_4arch4Sm80ELb1ELb0ELb0ELb1ELb1ELb0ELb0ELb0ELi2ELi2ELi2ELi2ELb0EEENS1_24CollectiveEpilogueBwdGQAISA_fSD_Li256ELb1ELb1EEENS1_25SingleTileBwdLPTSchedulerILb1ELi128ELb1EEEEEEEEEvNT_6ParamsE,"aw",@nobits
	.sectionflags	@""
	.align	16
	.zero		1024


//--------------------- .nv.shared._ZN7cutlass13device_kernelIN5flash22FlashAttnBwdPreprocessIN4cute5tupleIJNS3_1CILi64EEENS5_ILi128EEEEEENS_10bfloat16_tEfNS_4arch4Sm80ELb1ELb1EEEEEvNT_6ParamsE --------------------------
	.section	.nv.shared._ZN7cutlass13device_kernelIN5flash22FlashAttnBwdPreprocessIN4cute5tupleIJNS3_1CILi64EEENS5_ILi128EEEEEENS_10bfloat16_tEfNS_4arch4Sm80ELb1ELb1EEEEEvNT_6ParamsE,"aw",@nobits
	.sectionflags	@""
	.align	16
	.zero		1024


//--------------------- .nv.constant0._ZN7cutlass13device_kernelIN5flash19enable_sm80_to_sm89INS1_16FlashAttnBwdSm80INS1_25CollectiveMainloopBwdSm80ILi2ELi1EN4cute5tupleIJNS5_1CILi64EEENS7_ILi96EEENS7_ILi128EEEEEENS_10bfloat16_tEfNS_4arch4Sm80ELb0ELb0ELb0ELb0ELb0ELb0ELb0ELb0ELi2ELi2ELi2ELi2ELb1EEENS1_21CollectiveEpilogueBwdISB_SC_SE_Li256ELb0ELb0ELi4EEENS1_19SingleTileSchedulerILb0ELb0ELb0ELi96EEEEEEEEEvNT_6ParamsE --------------------------
	.section	.nv.constant0._ZN7cutlass13device_kernelIN5flash19enable_sm80_to_sm89INS1_16FlashAttnBwdSm80INS1_25CollectiveMainloopBwdSm80ILi2ELi1EN4cute5tupleIJNS5_1CILi64EEENS7_ILi96EEENS7_ILi128EEEEEENS_10bfloat16_tEfNS_4arch4Sm80ELb0ELb0ELb0ELb0ELb0ELb0ELb0ELb0ELi2ELi2ELi2ELi2ELb1EEENS1_21CollectiveEpilogueBwdISB_SC_SE_Li256ELb0ELb0ELi4EEENS1_19SingleTileSchedulerILb0ELb0ELb0ELi96EEEEEEEEEvNT_6ParamsE,"a",@progbits
	.sectionflags	@""
	.align	4
.nv.constant0._ZN7cutlass13device_kernelIN5flash19enable_sm80_to_sm89INS1_16FlashAttnBwdSm80INS1_25CollectiveMainloopBwdSm80ILi2ELi1EN4cute5tupleIJNS5_1CILi64EEENS7_ILi96EEENS7_ILi128EEEEEENS_10bfloat16_tEfNS_4arch4Sm80ELb0ELb0ELb0ELb0ELb0ELb0ELb0ELb0ELi2ELi2ELi2ELi2ELb1EEENS1_21CollectiveEpilogueBwdISB_SC_SE_Li256ELb0ELb0ELi4EEENS1_19SingleTileSchedulerILb0ELb0ELb0ELi96EEEEEEEEEvNT_6ParamsE:
	.zero		1152


//--------------------- .nv.constant0._ZN7cutlass13device_kernelIN5flash19enable_sm80_to_sm89INS1_16FlashAttnBwdSm80INS1_25CollectiveMainloopBwdSm80ILi2ELi1EN4cute5tupleIJNS5_1CILi64EEENS7_ILi96EEENS7_ILi128EEEEEENS_10bfloat16_tEfNS_4arch4Sm80ELb0ELb0ELb0ELb0ELb1ELb0ELb0ELb0ELi2ELi2ELi2ELi2ELb1EEENS1_21CollectiveEpilogueBwdISB_SC_SE_Li256ELb0ELb0ELi4EEENS1_19SingleTileSchedulerILb0ELb0ELb0ELi96EEEEEEEEEvNT_6ParamsE --------------------------
	.section	.nv.constant0._ZN7cutlass13device_kernelIN5flash19enable_sm80_to_sm89INS1_16FlashAttnBwdSm80INS1_25CollectiveMainloopBwdSm80ILi2ELi1EN4cute5tupleIJNS5_1CILi64EEENS7_ILi96EEENS7_ILi128EEEEEENS_10bfloat16_tEfNS_4arch4Sm80ELb0ELb0ELb0ELb0ELb1ELb0ELb0ELb0ELi2ELi2ELi2ELi2ELb1EEENS1_21CollectiveEpilogueBwdISB_SC_SE_Li256ELb0ELb0ELi4EEENS1_19SingleTileSchedulerILb0ELb0ELb0ELi96EEEEEEEEEvNT_6ParamsE,"a",@progbits
	.sectionflags	@""
	.align	4
.nv.constant0._ZN7cutlass13device_kernelIN5flash19enable_sm80_to_sm89INS1_16FlashAttnBwdSm80INS1_25CollectiveMainloopBwdSm80ILi2ELi1EN4cute5tupleIJNS5_1CILi64EEENS7_ILi96EEENS7_ILi128EEEEEENS_10bfloat16_tEfNS_4arch4Sm80ELb0ELb0ELb0ELb0ELb1ELb0ELb0ELb0ELi2ELi2ELi2ELi2ELb1EEENS1_21CollectiveEpilogueBwdISB_SC_SE_Li256ELb0ELb0ELi4EEENS1_19SingleTileSchedulerILb0ELb0ELb0ELi96EEEEEEEEEvNT_6ParamsE:
	.zero		1152


//--------------------- .nv.constant0._ZN7cutlass13device_kernelIN5flash19enable_sm80_to_sm89INS1_16FlashAttnBwdSm80INS1_25CollectiveMainloopBwdSm80ILi2ELi1EN4cute5tupleIJNS5_1CILi64EEENS7_ILi96EEENS7_ILi128EEEEEENS_10bfloat16_tEfNS_4arch4Sm80ELb0ELb0ELb0ELb0ELb0ELb0ELb0ELb0ELi2ELi2ELi2ELi2ELb1EEENS1_24CollectiveEpilogueBwdGQAISB_fSE_Li256ELb0ELb0EEENS1_19SingleTileSchedulerILb0ELb0ELb0ELi96EEEEEEEEEvNT_6ParamsE --------------------------
	.section	.nv.constant0._ZN7cutlass13device_kernelIN5flash19enable_sm80_to_sm89INS1_16FlashAttnBwdSm80INS1_25CollectiveMainloopBwdSm80ILi2ELi1EN4cute5tupleIJNS5_1CILi64EEENS7_ILi96EEENS7_ILi128EEEEEENS_10bfloat16_tEfNS_4arch4Sm80ELb0ELb0ELb0ELb0ELb0ELb0ELb0ELb0ELi2ELi2ELi2ELi2ELb1EEENS1_24CollectiveEpilogueBwdGQAISB_fSE_Li256ELb0ELb0EEENS1_19SingleTileSchedulerILb0ELb0ELb0ELi96EEEEEEEEEvNT_6ParamsE,"a",@progbits
	.sectionflags	@""
	.align	4
.nv.constant0._ZN7cutlass13device_kernelIN5flash19enable_sm80_to_sm89INS1_16FlashAttnBwdSm80INS1_25CollectiveMainloopBwdSm80ILi2ELi1EN4cute5tupleIJNS5_1CILi64EEENS7_ILi96EEENS7_ILi128EEEEEENS_10bfloat16_tEfNS_4arch4Sm80ELb0ELb0ELb0ELb0ELb0ELb0ELb0ELb0ELi2ELi2ELi2ELi2ELb1EEENS1_24CollectiveEpilogueBwdGQAISB_fSE_Li256ELb0ELb0EEENS1_19SingleTileSchedulerILb0ELb0ELb0ELi96EEEEEEEEEvNT_6ParamsE:
	.zero		1160


//--------------------- .nv.constant0._ZN7cutlass13device_kernelIN5flash19enable_sm80_to_sm89INS1_16FlashAttnBwdSm80INS1_25CollectiveMainloopBwdSm80ILi2ELi1EN4cute5tupleIJNS5_1CILi64EEENS7_ILi96EEENS7_ILi128EEEEEENS_10bfloat16_tEfNS_4arch4Sm80ELb0ELb0ELb0ELb0ELb1ELb0ELb0ELb0ELi2ELi2ELi2ELi2ELb1EEENS1_24CollectiveEpilogueBwdGQAISB_fSE_Li256ELb0ELb1EEENS1_19SingleTileSchedulerILb0ELb0ELb0ELi96EEEEEEEEEvNT_6ParamsE --------------------------
	.section	.nv.constant0._ZN7cutlass13device_kernelIN5flash19enable_sm80_to_sm89INS1_16FlashAttnBwdSm80INS1_25CollectiveMainloopBwdSm80ILi2ELi1EN4cute5tupleIJNS5_1CILi64EEENS7_ILi96EEENS7_ILi128EEEEEENS_10bfloat16_tEfNS_4arch4Sm80ELb0ELb0ELb0ELb0ELb1ELb0ELb0ELb0ELi2ELi2ELi2ELi2ELb1EEENS1_24CollectiveEpilogueBwdGQAISB_fSE_Li256ELb0ELb1EEENS1_19SingleTileSchedulerILb0ELb0ELb0ELi96EEEEEEEEEvNT_6ParamsE,"a",@progbits
	.sectionflags	@""
	.align	4
.nv.constant0._ZN7cutlass13device_kernelIN5flash19enable_sm80_to_sm89INS1_16FlashAttnBwdSm80INS1_25CollectiveMainloopBwdSm80ILi2ELi1EN4cute5tupleIJNS5_1CILi64EEENS7_ILi96EEENS7_ILi128EEEEEENS_10bfloat16_tEfNS_4arch4Sm80ELb0ELb0ELb0ELb0ELb1ELb0ELb0ELb0ELi2ELi2ELi2ELi2ELb1EEENS1_24CollectiveEpilogueBwdGQAISB_fSE_Li256ELb0ELb1EEENS1_19SingleTileSchedulerILb0ELb0ELb0ELi96EEEEEEEEEvNT_6ParamsE:
	.zero		1160


//--------------------- .nv.constant0._ZN7cutlass13device_kernelIN5flash19enable_sm80_to_sm89INS1_16FlashAttnBwdSm80INS1_25CollectiveMainloopBwdSm80ILi2ELi1EN4cute5tupleIJNS5_1CILi64EEENS7_ILi96EEENS7_ILi128EEEEEENS_10bfloat16_tEfNS_4arch4Sm80ELb0ELb0ELb0ELb1ELb0ELb0ELb0ELb0ELi2ELi2ELi2ELi2ELb1EEENS1_21CollectiveEpilogueBwdISB_SC_SE_Li256ELb1ELb0ELi4EEENS1_19SingleTileSchedulerILb1ELb0ELb0ELi96EEEEEEEEEvNT_6ParamsE --------------------------
	.section	.nv.constant0._ZN7cutlass13device_kernelIN5flash19enable_sm80_to_sm89INS1_16FlashAttnBwdSm80INS1_25CollectiveMainloopBwdSm80ILi2ELi1EN4cute5tupleIJNS5_1CILi64EEENS7_ILi96EEENS7_ILi128EEEEEENS_10bfloat16_tEfNS_4arch4Sm80ELb0ELb0ELb0ELb1ELb0ELb0ELb0ELb0ELi2ELi2ELi2ELi2ELb1EEENS1_21CollectiveEpilogueBwdISB_SC_SE_Li256ELb1ELb0ELi4EEENS1_19SingleTileSchedulerILb1ELb0ELb0ELi96EEEEEEEEEvNT_6ParamsE,"a",@progbits
	.sectionflags	@""
	.align	4
.nv.constant0._ZN7cutlass13device_kernelIN5flash19enable_sm80_to_sm89INS1_16FlashAttnBwdSm80INS1_25CollectiveMainloopBwdSm80ILi2ELi1EN4cute5tupleIJNS5_1CILi64EEENS7_ILi96EEENS7_ILi128EEEEEENS_10bfloat16_tEfNS_4arch4Sm80ELb0ELb0ELb0ELb1ELb0ELb0ELb0ELb0ELi2ELi2ELi2ELi2ELb1EEENS1_21CollectiveEpilogueBwdISB_SC_SE_Li256ELb1ELb0ELi4EEENS1_19SingleTileSchedulerILb1ELb0ELb0ELi96EEEEEEEEEvNT_6ParamsE:
	.zero		1152


//--------------------- .nv.constant0._ZN7cutlass13device_kernelIN5flash19enable_sm80_to_sm89INS1_16FlashAttnBwdSm80INS1_25CollectiveMainloopBwdSm80ILi2ELi1EN4cute5tupleIJNS5_1CILi64EEENS7_ILi96EEENS7_ILi128EEEEEENS_10bfloat16_tEfNS_4arch4Sm80ELb0ELb0ELb0ELb1ELb1ELb0ELb0ELb0ELi2ELi2ELi2ELi2ELb1EEENS1_21CollectiveEpilogueBwdISB_SC_SE_Li256ELb1ELb0ELi4EEENS1_19SingleTileSchedulerILb1ELb0ELb0ELi96EEEEEEEEEvNT_6ParamsE --------------------------
	.section	.nv.constant0._ZN7cutlass13device_kernelIN5flash19enable_sm80_to_sm89INS1_16FlashAttnBwdSm80INS1_25CollectiveMainloopBwdSm80ILi2ELi1EN4cute5tupleIJNS5_1CILi64EEENS7_ILi96EEENS7_ILi128EEEEEENS_10bfloat16_tEfNS_4arch4Sm80ELb0ELb0ELb0ELb1ELb1ELb0ELb0ELb0ELi2ELi2ELi2ELi2ELb1EEENS1_21CollectiveEpilogueBwdISB_SC_SE_Li256ELb1ELb0ELi4EEENS1_19SingleTileSchedulerILb1ELb0ELb0ELi96EEEEEEEEEvNT_6ParamsE,"a",@progbits
	.sectionflags	@""
	.align	4
.nv.constant0._ZN7cutlass13device_kernelIN5flash19enable_sm80_to_sm89INS1_16FlashAttnBwdSm80INS1_25CollectiveMainloopBwdSm80ILi2ELi1EN4cute5tupleIJNS5_1CILi64EEENS7_ILi96EEENS7_ILi128EEEEEENS_10bfloat16_tEfNS_4arch4Sm80ELb0ELb0ELb0ELb1ELb1ELb0ELb0ELb0ELi2ELi2ELi2ELi2ELb1EEENS1_21CollectiveEpilogueBwdISB_SC_SE_Li256ELb1ELb0ELi4EEENS1_19SingleTileSchedulerILb1ELb0ELb0ELi96EEEEEEEEEvNT_6ParamsE:
	.zero		1152


//--------------------- .nv.constant0._ZN7cutlass13device_kernelIN5flash19enable_sm80_to_sm89INS1_16FlashAttnBwdSm80INS1_25CollectiveMainloopBwdSm80ILi2ELi1EN4cute5tupleIJNS5_1CILi64EEENS7_ILi96EEENS7_ILi128EEEEEENS_10bfloat16_tEfNS_4arch4Sm80ELb0ELb0ELb0ELb1ELb0ELb0ELb0ELb0ELi2ELi2ELi2ELi2ELb1EEENS1_24CollectiveEpilogueBwdGQAISB_fSE_Li256ELb1ELb0EEENS1_19SingleTileSchedulerILb1ELb0ELb0ELi96EEEEEEEEEvNT_6ParamsE --------------------------
	.section	.nv.constant0._ZN7cutlass13device_kernelIN5flash19enable_sm80_to_sm89INS1_16FlashAttnBwdSm80INS1_25CollectiveMainloopBwdSm80ILi2ELi1EN4cute5tupleIJNS5_1CILi64EEENS7_ILi96EEENS7_ILi128EEEEEENS_10bfloat16_tEfNS_4arch4Sm80ELb0ELb0ELb0ELb1ELb0ELb0ELb0ELb0ELi2ELi2ELi2ELi2ELb1EEENS1_24CollectiveEpilogueBwdGQAISB_fSE_Li256ELb1ELb0EEENS1_19SingleTileSchedulerILb1ELb0ELb0ELi96EEEEEEEEEvNT_6ParamsE,"a",@progbits
	.sectionflags	@""
	.align	4
.nv.constant0._ZN7cutlass13device_kernelIN5flash19enable_sm80_to_sm89INS1_16FlashAttnBwdSm80INS1_25CollectiveMainloopBwdSm80ILi2ELi1EN4cute5tupleIJNS5_1CILi64EEENS7_ILi96EEENS7_ILi128EEEEEENS_10bfloat16_tEfNS_4arch4Sm80ELb0ELb0ELb0ELb1ELb0ELb0ELb0ELb0ELi2ELi2ELi2ELi2ELb1EEENS1_24CollectiveEpilogueBwdGQAISB_fSE_Li256ELb1ELb0EEENS1_19SingleTileSchedulerILb1ELb0ELb0ELi96EEEEEEEEEvNT_6ParamsE:
	.zero		1160


//--------------------- .nv.constant0._ZN7cutlass13device_kernelIN5flash19enable_sm80_to_sm89INS1_16FlashAttnBwdSm80INS1_25CollectiveMainloopBwdSm80ILi2ELi1EN4cute5tupleIJNS5_1CILi64EEENS7_ILi96EEENS7_ILi128EEEEEENS_10bfloat16_tEfNS_4arch4Sm80ELb0ELb0ELb0ELb1ELb1ELb0ELb0ELb0ELi2ELi2ELi2ELi2ELb1EEENS1_24CollectiveEpilogueBwdGQAISB_fSE_Li256ELb1ELb1EEENS1_19SingleTileSchedulerILb1ELb0ELb0ELi96EEEEEEEEEvNT_6ParamsE --------------------------
	.section	.nv.constant0._ZN7cutlass13device_kernelIN5flash19enable_sm80_to_sm89INS1_16FlashAttnBwdSm80INS1_25CollectiveMainloopBwdSm80ILi2ELi1EN4cute5tupleIJNS5_1CILi64EEENS7_ILi96EEENS7_ILi128EEEEEENS_10bfloat16_tEfNS_4arch4Sm80ELb0ELb0ELb0ELb1ELb1ELb0ELb0ELb0ELi2ELi2ELi2ELi2ELb1EEENS1_24CollectiveEpilogueBwdGQAISB_fSE_Li256ELb1ELb1EEENS1_19SingleTileSchedulerILb1ELb0ELb0ELi96EEEEEEEEEvNT_6ParamsE,"a",@progbits
	.sectionflags	@""
	.align	4
.nv.constant0._ZN7cutlass13device_kernelIN5flash19enable_sm80_to_sm89INS1_16FlashAttnBwdSm80INS1_25CollectiveMainloopBwdSm80ILi2ELi1EN4cute5tupleIJNS5_1CILi64EEENS7_ILi96EEENS7_ILi128EEEEEENS_10bfloat16_tEfNS_4arch4Sm80ELb0ELb0ELb0ELb1ELb1ELb0ELb0ELb0ELi2ELi2ELi2ELi2ELb1EEENS1_24CollectiveEpilogueBwdGQAISB_fSE_Li256ELb1ELb1EEENS1_19SingleTileSchedulerILb1ELb0ELb0ELi96EEEEEEEEEvNT_6ParamsE:
	.zero		1160


//--------------------- .nv.constant0._ZN7cutlass13device_kernelIN5flash19enable_sm80_to_sm89INS1_16FlashAttnBwdSm80INS1_25CollectiveMainloopBwdSm80ILi2ELi1EN4cute5tupleIJNS5_1CILi64EEENS7_ILi96EEENS7_ILi128EEEEEENS_10bfloat16_tEfNS_4arch4Sm80ELb0ELb1ELb0ELb0ELb0ELb0ELb0ELb0ELi2ELi2ELi2ELi2ELb1EEENS1_21CollectiveEpilogueBwdISB_SC_SE_Li256ELb0ELb0ELi4EEENS1_19SingleTileSchedulerILb0ELb0ELb0ELi96EEEEEEEEEvNT_6ParamsE --------------------------
	.section	.nv.constant0._ZN7cutlass13device_kernelIN5flash19enable_sm80_to_sm89INS1_16FlashAttnBwdSm80INS1_25CollectiveMainloopBwdSm80ILi2ELi1EN4cute5tupleIJNS5_1CILi64EEENS7_ILi96EEENS7_ILi128EEEEEENS_10bfloat16_tEfNS_4arch4Sm80ELb0ELb1ELb0ELb0ELb0ELb0ELb0ELb0ELi2ELi2ELi2ELi2ELb1EEENS1_21CollectiveEpilogueBwdISB_SC_SE_Li256ELb0ELb0ELi4EEENS1_19SingleTileSchedulerILb0ELb0ELb0ELi96EEEEEEEEEvNT_6ParamsE,"a",@progbits
	.sectionflags	@""
	.align	4
.nv.constant0._ZN7cutlass13device_kernelIN5flash19enable_sm80_to_sm89INS1_16FlashAttnBwdSm80INS1_25CollectiveMainloopBwdSm80ILi2ELi1EN4cute5tupleIJNS5_1CILi64EEENS7_ILi96EEENS7_ILi128EEEEEENS_10bfloat16_tEfNS_4arch4Sm80ELb0ELb1ELb0ELb0ELb0ELb0ELb0ELb0ELi2ELi2ELi2ELi2ELb1EEENS1_21CollectiveEpilogueBwdISB_SC_SE_Li256ELb0ELb0ELi4EEENS1_19SingleTileSchedulerILb0ELb0ELb0ELi96EEEEEEEEEvNT_6ParamsE:
	.zero		1152


//--------------------- .nv.constant0._ZN7cutlass13device_kernelIN5flash19enable_sm80_to_sm89INS1_16FlashAttnBwdSm80INS1_25CollectiveMainloopBwdSm80ILi2ELi1EN4cute5tupleIJNS5_1CILi64EEENS7_ILi96EEENS7_ILi128EEEEEENS_10bfloat16_tEfNS_4arch4Sm80ELb0ELb1ELb0ELb0ELb1ELb0ELb0ELb0ELi2ELi2ELi2ELi2ELb1EEENS1_21CollectiveEpilogueBwdISB_SC_SE_Li256ELb0ELb0ELi4EEENS1_19SingleTileSchedulerILb0ELb0ELb0ELi96EEEEEEEEEvNT_6ParamsE --------------------------
	.section	.nv.constant0._ZN7cutlass13device_kernelIN5flash19enable_sm80_to_sm89INS1_16FlashAttnBwdSm80INS1_25CollectiveMainloopBwdSm80ILi2ELi1EN4cute5tupleIJNS5_1CILi64EEENS7_ILi96EEENS7_ILi128EEEEEENS_10bfloat16_tEfNS_4arch4Sm80ELb0ELb1ELb0ELb0ELb1ELb0ELb0ELb0ELi2ELi2ELi2ELi2ELb1EEENS1_21CollectiveEpilogueBwdISB_SC_SE_Li256ELb0ELb0ELi4EEENS1_19SingleTileSchedulerILb0ELb0ELb0ELi96EEEEEEEEEvNT_6ParamsE,"a",@progbits
	.sectionflags	@""
	.align	4
.nv.constant0._ZN7cutlass13device_kernelIN5flash19enable_sm80_to_sm89INS1_16FlashAttnBwdSm80INS1_25CollectiveMainloopBwdSm80ILi2ELi1EN4cute5tupleIJNS5_1CILi64EEENS7_ILi96EEENS7_ILi128EEEEEENS_10bfloat16_tEfNS_4arch4Sm80ELb0ELb1ELb0ELb0ELb1ELb0ELb0ELb0ELi2ELi2ELi2ELi2ELb1EEENS1_21CollectiveEpilogueBwdISB_SC_SE_Li256ELb0ELb0ELi4EEENS1_19SingleTileSchedulerILb0ELb0ELb0ELi96EEEEEEEEEvNT_6ParamsE:
	.zero		1152


//--------------------- .nv.constant0._ZN7cutlass13device_kernelIN5flash19enable_sm80_to_sm89INS1_16FlashAttnBwdSm80INS1_25CollectiveMainloopBwdSm80ILi2ELi1EN4cute5tupleIJNS5_1CILi64EEENS7_ILi96EEENS7_ILi128EEEEEENS_10bfloat16_tEfNS_4arch4Sm80ELb0ELb1ELb0ELb0ELb0ELb0ELb0ELb0ELi2ELi2ELi2ELi2ELb1EEENS1_24CollectiveEpilogueBwdGQAISB_fSE_Li256ELb0ELb0EEENS1_19SingleTileSchedulerILb0ELb0ELb0ELi96EEEEEEEEEvNT_6ParamsE --------------------------
	.section	.nv.constant0._ZN7cutlass13device_kernelIN5flash19enable_sm80_to_sm89INS1_16FlashAttnBwdSm80INS1_25CollectiveMainloopBwdSm80ILi2ELi1EN4cute5tupleIJNS5_1CILi64EEENS7_ILi96EEENS7_ILi128EEEEEENS_10bfloat16_tEfNS_4arch4Sm80ELb0ELb1ELb0ELb0ELb0ELb0ELb0ELb0ELi2ELi2ELi2ELi2ELb1EEENS1_24CollectiveEpilogueBwdGQAISB_fSE_Li256ELb0ELb0EEENS1_19SingleTileSchedulerILb0ELb0ELb0ELi96EEEEEEEEEvNT_6ParamsE,"a",@progbits
	.sectionflags	@""
	.align	4
.nv.constant0._ZN7cutlass13device_kernelIN5flash19enable_sm80_to_sm89INS1_16FlashAttnBwdSm80INS1_25CollectiveMainloopBwdSm80ILi2ELi1EN4cute5tupleIJNS5_1CILi64EEENS7_ILi96EEENS7_ILi128EEEEEENS_10bfloat16_tEfNS_4arch4Sm80ELb0ELb1ELb0ELb0ELb0ELb0ELb0ELb0ELi2ELi2ELi2ELi2ELb1EEENS1_24CollectiveEpilogueBwdGQAISB_fSE_Li256ELb0ELb0EEENS1_19SingleTileSchedulerILb0ELb0ELb0ELi96EEEEEEEEEvNT_6ParamsE:
	.zero		1160


//--------------------- .nv.constant0._ZN7cutlass13device_kernelIN5flash19enable_sm80_to_sm89INS1_16FlashAttnBwdSm80INS1_25CollectiveMainloopBwdSm80ILi2ELi1EN4cute5tupleIJNS5_1CILi64EEENS7_ILi96EEENS7_ILi128EEEEEENS_10bfloat16_tEfNS_4arch4Sm80ELb0ELb1ELb0ELb0ELb1ELb0ELb0ELb0ELi2ELi2ELi2ELi2ELb1EEENS1_24CollectiveEpilogueBwdGQAISB_fSE_Li256ELb0ELb1EEENS1_19SingleTileSchedulerILb0ELb0ELb0ELi96EEEEEEEEEvNT_6ParamsE --------------------------
	.section	.nv.constant0._ZN7cutlass13device_kernelIN5flash19enable_sm80_to_sm89INS1_16FlashAttnBwdSm80INS1_25CollectiveMainloopBwdSm80ILi2ELi1EN4cute5tupleIJNS5_1CILi64EEENS7_ILi96EEENS7_ILi128EEEEEENS_10bfloat16_tEfNS_4arch4Sm80ELb0ELb1ELb0ELb0ELb1ELb0ELb0ELb0ELi2ELi2ELi2ELi2ELb1EEENS1_24CollectiveEpilogueBwdGQAISB_fSE_Li256ELb0ELb1EEENS1_19SingleTileSchedulerILb0ELb0ELb0ELi96EEEEEEEEEvNT_6ParamsE,"a",@progbits
	.sectionflags	@""
	.align	4
.nv.constant0._ZN7cutlass13device_kernelIN5flash19enable_sm80_to_sm89INS1_16FlashAttnBwdSm80INS1_25CollectiveMainloopBwdSm80ILi2ELi1EN4cute5tupleIJNS5_1CILi64EEENS7_ILi96EEENS7_ILi128EEEEEENS_10bfloat16_tEfNS_4arch4Sm80ELb0ELb1ELb0ELb0ELb1ELb0ELb0ELb0ELi2ELi2ELi2ELi2ELb1EEENS1_24CollectiveEpilogueBwdGQAISB_fSE_Li256ELb0ELb1EEENS1_19SingleTileSchedulerILb0ELb0ELb0ELi96EEEEEEEEEvNT_6ParamsE:
	.zero		1160


//--------------------- .nv.constant0._ZN7cutlass13device_kernelIN5flash19enable_sm80_to_sm89INS1_16FlashAttnBwdSm80INS1_25CollectiveMainloopBwdSm80ILi2ELi1EN4cute5tupleIJNS5_1CILi64EEENS7_ILi96EEENS7_ILi128EEEEEENS_10bfloat16_tEfNS_4arch4Sm80ELb0ELb1ELb0ELb1ELb0ELb0ELb0ELb0ELi2ELi2ELi2ELi2ELb1EEENS1_21CollectiveEpilogueBwdISB_SC_SE_Li256ELb1ELb0ELi4EEENS1_19SingleTileSchedulerILb1ELb0ELb0ELi96EEEEEEEEEvNT_6ParamsE --------------------------
	.section	.nv.constant0._ZN7cutlass13device_kernelIN5flash19enable_sm80_to_sm89INS1_16FlashAttnBwdSm80INS1_25CollectiveMainloopBwdSm80ILi2ELi1EN4cute5tupleIJNS5_1CILi64EEENS7_ILi96EEENS7_ILi128EEEEEENS_10bfloat16_tEfNS_4arch4Sm80ELb0ELb1ELb0ELb1ELb0ELb0ELb0ELb0ELi2ELi2ELi2ELi2ELb1EEENS1_21CollectiveEpilogueBwdISB_SC_SE_Li256ELb1ELb0ELi4EEENS1_19SingleTileSchedulerILb1ELb0ELb0ELi96EEEEEEEEEvNT_6ParamsE,"a",@progbits
	.sectionflags	@""
	.align	4
.nv.constant0._ZN7cutlass13device_kernelIN5flash19enable_sm80_to_sm89INS1_16FlashAttnBwdSm80INS1_25CollectiveMainloopBwdSm80ILi2ELi1EN4cute5tupleIJNS5_1CILi64EEENS7_ILi96EEENS7_ILi128EEEEEENS_10bfloat16_tEfNS_4arch4Sm80ELb0ELb1ELb0ELb1ELb0ELb0ELb0ELb0ELi2ELi2ELi2ELi2ELb1EEENS1_21CollectiveEpilogueBwdISB_SC_SE_Li256ELb1ELb0ELi4EEENS1_19SingleTileSchedulerILb1ELb0ELb0ELi96EEEEEEEEEvNT_6ParamsE:
	.zero		1152


//--------------------- .nv.constant0._ZN7cutlass13device_kernelIN5flash19enable_sm80_to_sm89INS1_16FlashAttnBwdSm80INS1_25CollectiveMainloopBwdSm80ILi2ELi1EN4cute5tupleIJNS5_1CILi64EEENS7_ILi96EEENS7_ILi128EEEEEENS_10bfloat16_tEfNS_4arch4Sm80ELb0ELb1ELb0ELb1ELb1ELb0ELb0ELb0ELi2ELi2ELi2ELi2ELb1EEENS1_21CollectiveEpilogueBwdISB_SC_SE_Li256ELb1ELb0ELi4EEENS1_19SingleTileSchedulerILb1ELb0ELb0ELi96EEEEEEEEEvNT_6ParamsE --------------------------
	.section	.nv.constant0._ZN7cutlass13device_kernelIN5flash19enable_sm80_to_sm89INS1_16FlashAttnBwdSm80INS1_25CollectiveMainloopBwdSm80ILi2ELi1EN4cute5tupleIJNS5_1CILi64EEENS7_ILi96EEENS7_ILi128EEEEEENS_10bfloat16_tEfNS_4arch4Sm80ELb0ELb1ELb0ELb1ELb1ELb0ELb0ELb0ELi2ELi2ELi2ELi2ELb1EEENS1_21CollectiveEpilogueBwdISB_SC_SE_Li256ELb1ELb0ELi4EEENS1_19SingleTileSchedulerILb1ELb0ELb0ELi96EEEEEEEEEvNT_6ParamsE,"a",@progbits
	.sectionflags	@""
	.align	4
.nv.constant0._ZN7cutlass13device_kernelIN5flash19enable_sm80_to_sm89INS1_16FlashAttnBwdSm80INS1_25CollectiveMainloopBwdSm80ILi2ELi1EN4cute5tupleIJNS5_1CILi64EEENS7_ILi96EEENS7_ILi128EEEEEENS_10bfloat16_tEfNS_4arch4Sm80ELb0ELb1ELb0ELb1ELb1ELb0ELb0ELb0ELi2ELi2ELi2ELi2ELb1EEENS1_21CollectiveEpilogueBwdISB_SC_SE_Li256ELb1ELb0ELi4EEENS1_19SingleTileSchedulerILb1ELb0ELb0ELi96EEEEEEEEEvNT_6ParamsE:
	.zero		1152


//--------------------- .nv.constant0._ZN7cutlass13device_kernelIN5flash19enable_sm80_to_sm89INS1_16FlashAttnBwdSm80INS1_25CollectiveMainloopBwdSm80ILi2ELi1EN4cute5tupleIJNS5_1CILi64EEENS7_ILi96EEENS7_ILi128EEEEEENS_10bfloat16_tEfNS_4arch4Sm80ELb0ELb1ELb0ELb1ELb0ELb0ELb0ELb0ELi2ELi2ELi2ELi2ELb1EEENS1_24CollectiveEpilogueBwdGQAISB_fSE_Li256ELb1ELb0EEENS1_19SingleTileSchedulerILb1ELb0ELb0ELi96EEEEEEEEEvNT_6ParamsE --------------------------
	.section	.nv.constant0._ZN7cutlass13device_kernelIN5flash19enable_sm80_to_sm89INS1_16FlashAttnBwdSm80INS1_25CollectiveMainloopBwdSm80ILi2ELi1EN4cute5tupleIJNS5_1CILi64EEENS7_ILi96EEENS7_ILi128EEEEEENS_10bfloat16_tEfNS_4arch4Sm80ELb0ELb1ELb0ELb1ELb0ELb0ELb0ELb0ELi2ELi2ELi2ELi2ELb1EEENS1_24CollectiveEpilogueBwdGQAISB_fSE_Li256ELb1ELb0EEENS1_19SingleTileSchedulerILb1ELb0ELb0ELi96EEEEEEEEEvNT_6ParamsE,"a",@progbits
	.sectionflags	@""
	.align	4
.nv.constant0._ZN7cutlass13device_kernelIN5flash19enable_sm80_to_sm89INS1_16FlashAttnBwdSm80INS1_25CollectiveMainloopBwdSm80ILi2ELi1EN4cute5tupleIJNS5_1CILi64EEENS7_ILi96EEENS7_ILi128EEEEEENS_10bfloat16_tEfNS_4arch4Sm80ELb0ELb1ELb0ELb1ELb0ELb0ELb0ELb0ELi2ELi2ELi2ELi2ELb1EEENS1_24CollectiveEpilogueBwdGQAISB_fSE_Li256ELb1ELb0EEENS1_19SingleTileSchedulerILb1ELb0ELb0ELi96EEEEEEEEEvNT_6ParamsE:
	.zero		1160


//--------------------- .nv.constant0._ZN7cutlass13device_kernelIN5flash19enable_sm80_to_sm89INS1_16FlashAttnBwdSm80INS1_25CollectiveMainloopBwdSm80ILi2ELi1EN4cute5tupleIJNS5_1CILi64EEENS7_ILi96EEENS7_ILi128EEEEEENS_10bfloat16_tEfNS_4arch4Sm80ELb0ELb1ELb0ELb1ELb1ELb0ELb0ELb0ELi2ELi2ELi2ELi2ELb1EEENS1_24CollectiveEpilogueBwdGQAISB_fSE_Li256ELb1ELb1EEENS1_19SingleTileSchedulerILb1ELb0ELb0ELi96EEEEEEEEEvNT_6ParamsE --------------------------
	.section	.nv.constant0._ZN7cutlass13device_kernelIN5flash19enable_sm80_to_sm89INS1_16FlashAttnBwdSm80INS1_25CollectiveMainloopBwdSm80ILi2ELi1EN4cute5tupleIJNS5_1CILi64EEENS7_ILi96EEENS7_ILi128EEEEEENS_10bfloat16_tEfNS_4arch4Sm80ELb0ELb1ELb0ELb1ELb1ELb0ELb0ELb0ELi2ELi2ELi2ELi2ELb1EEENS1_24CollectiveEpilogueBwdGQAISB_fSE_Li256ELb1ELb1EEENS1_19SingleTileSchedulerILb1ELb0ELb0ELi96EEEEEEEEEvNT_6ParamsE,"a",@progbits
	.sectionflags	@""
	.align	4
.nv.constant0._ZN7cutlass13device_kernelIN5flash19enable_sm80_to_sm89INS1_16FlashAttnBwdSm80INS1_25CollectiveMainloopBwdSm80ILi2ELi1EN4cute5tupleIJNS5_1CILi64EEENS7_ILi96EEENS7_ILi128EEEEEENS_10bfloat16_tEfNS_4arch4Sm80ELb0ELb1ELb0ELb1ELb1ELb0ELb0ELb0ELi2ELi2ELi2ELi2ELb1EEENS1_24CollectiveEpilogueBwdGQAISB_fSE_Li256ELb1ELb1EEENS1_19SingleTileSchedulerILb1ELb0ELb0ELi96EEEEEEEEEvNT_6ParamsE:
	.zero		1160


//--------------------- .nv.constant0._ZN7cutlass13device_kernelIN5flash19enable_sm80_to_sm89INS1_16FlashAttnBwdSm80INS1_25CollectiveMainloopBwdSm80ILi2ELi1EN4cute5tupleIJNS5_1CILi64EEENS7_ILi96EEENS7_ILi128EEEEEENS_10bfloat16_tEfNS_4arch4Sm80ELb1ELb0ELb0ELb0ELb0ELb0ELb0ELb0ELi2ELi2ELi2ELi2ELb1EEENS1_21CollectiveEpilogueBwdISB_SC_SE_Li256ELb0ELb0ELi4EEENS1_25SingleTileBwdLPTSchedulerILb0ELi96ELb0EEEEEEEEEvNT_6ParamsE --------------------------
	.section	.nv.constant0._ZN7cutlass13device_kernelIN5flash19enable_sm80_to_sm89INS1_16FlashAttnBwdSm80INS1_25CollectiveMainloopBwdSm80ILi2ELi1EN4cute5tupleIJNS5_1CILi64EEENS7_ILi96EEENS7_ILi128EEEEEENS_10bfloat16_tEfNS_4arch4Sm80ELb1ELb0ELb0ELb0ELb0ELb0ELb0ELb0ELi2ELi2ELi2ELi2ELb1EEENS1_21CollectiveEpilogueBwdISB_SC_SE_Li256ELb0ELb0ELi4EEENS1_25SingleTileBwdLPTSchedulerILb0ELi96ELb0EEEEEEEEEvNT_6ParamsE,"a",@progbits
	.sectionflags	@""
	.align	4
.nv.constant0._ZN7cutlass13device_kernelIN5flash19enable_sm80_to_sm89INS1_16FlashAttnBwdSm80INS1_25CollectiveMainloopBwdSm80ILi2ELi1EN4cute5tupleIJNS5_1CILi64EEENS7_ILi96EEENS7_ILi128EEEEEENS_10bfloat16_tEfNS_4arch4Sm80ELb1ELb0ELb0ELb0ELb0ELb0ELb0ELb0ELi2ELi2ELi2ELi2ELb1EEENS1_21CollectiveEpilogueBwdISB_SC_SE_Li256ELb0ELb0ELi4EEENS1_25SingleTileBwdLPTSchedulerILb0ELi96ELb0EEEEEEEEEvNT_6ParamsE:
	.zero		1176


//--------------------- .nv.constant0._ZN7cutlass13device_kernelIN5flash19enable_sm80_to_sm89INS1_16FlashAttnBwdSm80INS1_25CollectiveMainloopBwdSm80ILi2ELi1EN4cute5tupleIJNS5_1CILi64EEENS7_ILi96EEENS7_ILi128EEEEEENS_10bfloat16_tEfNS_4arch4Sm80ELb1ELb0ELb0ELb0ELb1ELb0ELb0ELb0ELi2ELi2ELi2ELi2ELb1EEENS1_21CollectiveEpilogueBwdISB_SC_SE_Li256ELb0ELb0ELi4EEENS1_25SingleTileBwdLPTSchedulerILb0ELi96ELb1EEEEEEEEEvNT_6ParamsE --------------------------
	.section	.nv.constant0._ZN7cutlass13device_kernelIN5flash19enable_sm80_to_sm89INS1_16FlashAttnBwdSm80INS1_25CollectiveMainloopBwdSm80ILi2ELi1EN4cute5tupleIJNS5_1CILi64EEENS7_ILi96EEENS7_ILi128EEEEEENS_10bfloat16_tEfNS_4arch4Sm80ELb1ELb0ELb0ELb0ELb1ELb0ELb0ELb0ELi2ELi2ELi2ELi2ELb1EEENS1_21CollectiveEpilogueBwdISB_SC_SE_Li256ELb0ELb0ELi4EEENS1_25SingleTileBwdLPTSchedulerILb0ELi96ELb1EEEEEEEEEvNT_6ParamsE,"a",@progbits
	.sectionflags	@""
	.align	4
.nv.constant0._ZN7cutlass13device_kernelIN5flash19enable_sm80_to_sm89INS1_16FlashAttnBwdSm80INS1_25CollectiveMainloopBwdSm80ILi2ELi1EN4cute5tupleIJNS5_1CILi64EEENS7_ILi96EEENS7_ILi128EEEEEENS_10bfloat16_tEfNS_4arch4Sm80ELb1ELb0ELb0ELb0ELb1ELb0ELb0ELb0ELi2ELi2ELi2ELi2ELb1EEENS1_21CollectiveEpilogueBwdISB_SC_SE_Li256ELb0ELb0ELi4EEENS1_25SingleTileBwdLPTSchedulerILb0ELi96ELb1EEEEEEEEEvNT_6ParamsE:
	.zero		1176


//--------------------- .nv.constant0._ZN7cutlass13device_kernelIN5flash19enable_sm80_to_sm89INS1_16FlashAttnBwdSm80INS1_25CollectiveMainloopBwdSm80ILi2ELi1EN4cute5tupleIJNS5_1CILi64EEENS7_ILi96EEENS7_ILi128EEEEEENS_10bfloat16_tEfNS_4arch4Sm80ELb1ELb0ELb0ELb0ELb0ELb0ELb0ELb0ELi2ELi2ELi2ELi2ELb1EEENS1_24CollectiveEpilogueBwdGQAISB_fSE_Li256ELb0ELb0EEENS1_25SingleTileBwdLPTSchedulerILb0ELi96ELb0EEEEEEEEEvNT_6ParamsE --------------------------
	.section	.nv.constant0._ZN7cutlass13device_kernelIN5flash19enable_sm80_to_sm89INS1_16FlashAttnBwdSm80INS1_25CollectiveMainloopBwdSm80ILi2ELi1EN4cute5tupleIJNS5_1CILi64EEENS7_ILi96EEENS7_ILi128EEEEEENS_10bfloat16_tEfNS_4arch4Sm80ELb1ELb0ELb0ELb0ELb0ELb0ELb0ELb0ELi2ELi2ELi2ELi2ELb1EEENS1_24CollectiveEpilogueBwdGQAISB_fSE_Li256ELb0ELb0EEENS1_25SingleTileBwdLPTSchedulerILb0ELi96ELb0EEEEEEEEEvNT_6ParamsE,"a",@progbits
	.sectionflags	@""
	.align	4
.nv.constant0._ZN7cutlass13device_kernelIN5flash19enable_sm80_to_sm89INS1_16FlashAttnBwdSm80INS1_25CollectiveMainloopBwdSm80ILi2ELi1EN4cute5tupleIJNS5_1CILi64EEENS7_ILi96EEENS7_ILi128EEEEEENS_10bfloat16_tEfNS_4arch4Sm80ELb1ELb0ELb0ELb0ELb0ELb0ELb0ELb0ELi2ELi2ELi2ELi2ELb1EEENS1_24CollectiveEpilogueBwdGQAISB_fSE_Li256ELb0ELb0EEENS1_25SingleTileBwdLPTSchedulerILb0ELi96ELb0EEEEEEEEEvNT_6ParamsE:
	.zero		1184


//--------------------- .nv.constant0._ZN7cutlass13device_kernelIN5flash19enable_sm80_to_sm89INS1_16FlashAttnBwdSm80INS1_25CollectiveMainloopBwdSm80ILi2ELi1EN4cute5tupleIJNS5_1CILi64EEENS7_ILi96EEENS7_ILi128EEEEEENS_10bfloat16_tEfNS_4arch4Sm80ELb1ELb0ELb0ELb0ELb1ELb0ELb0ELb0ELi2ELi2ELi2ELi2ELb1EEENS1_24CollectiveEpilogueBwdGQAISB_fSE_Li256ELb0ELb1EEENS1_25SingleTileBwdLPTSchedulerILb0ELi96ELb1EEEEEEEEEvNT_6ParamsE --------------------------
	.section	.nv.constant0._ZN7cutlass13device_kernelIN5flash19enable_sm80_to_sm89INS1_16FlashAttnBwdSm80INS1_25CollectiveMainloopBwdSm80ILi2ELi1EN4cute5tupleIJNS5_1CILi64EEENS7_ILi96EEENS7_ILi128EEEEEENS_10bfloat16_tEfNS_4arch4Sm80ELb1ELb0ELb0ELb0ELb1ELb0ELb0ELb0ELi2ELi2ELi2ELi2ELb1EEENS1_24CollectiveEpilogueBwdGQAISB_fSE_Li256ELb0ELb1EEENS1_25SingleTileBwdLPTSchedulerILb0ELi96ELb1EEEEEEEEEvNT_6ParamsE,"a",@progbits
	.sectionflags	@""
	.align	4
.nv.constant0._ZN7cutlass13device_kernelIN5flash19enable_sm80_to_sm89INS1_16FlashAttnBwdSm80INS1_25CollectiveMainloopBwdSm80ILi2ELi1EN4cute5tupleIJNS5_1CILi64EEENS7_ILi96EEENS7_ILi128EEEEEENS_10bfloat16_tEfNS_4arch4Sm80ELb1ELb0ELb0ELb0ELb1ELb0ELb0ELb0ELi2ELi2ELi2ELi2ELb1EEENS1_24CollectiveEpilogueBwdGQAISB_fSE_Li256ELb0ELb1EEENS1_25SingleTileBwdLPTSchedulerILb0ELi96ELb1EEEEEEEEEvNT_6ParamsE:
	.zero		1184


//--------------------- .nv.constant0._ZN7cutlass13device_kernelIN5flash19enable_sm80_to_sm89INS1_16FlashAttnBwdSm80INS1_25CollectiveMainloopBwdSm80ILi2ELi1EN4cute5tupleIJNS5_1CILi64EEENS7_ILi96EEENS7_ILi128EEEEEENS_10bfloat16_tEfNS_4arch4Sm80ELb1ELb0ELb0ELb1ELb0ELb0ELb0ELb0ELi2ELi2ELi2ELi2ELb1EEENS1_21CollectiveEpilogueBwdISB_SC_SE_Li256ELb1ELb0ELi4EEENS1_25SingleTileBwdLPTSchedulerILb1ELi96ELb0EEEEEEEEEvNT_6ParamsE --------------------------
	.section	.nv.constant0._ZN7cutlass13device_kernelIN5flash19enable_sm80_to_sm89INS1_16FlashAttnBwdSm80INS1_25CollectiveMainloopBwdSm80ILi2ELi1EN4cute5tupleIJNS5_1CILi64EEENS7_ILi96EEENS7_ILi128EEEEEENS_10bfloat16_tEfNS_4arch4Sm80ELb1ELb0ELb0ELb1ELb0ELb0ELb0ELb0ELi2ELi2ELi2ELi2ELb1EEENS1_21CollectiveEpilogueBwdISB_SC_SE_Li256ELb1ELb0ELi4EEENS1_25SingleTileBwdLPTSchedulerILb1ELi96ELb0EEEEEEEEEvNT_6ParamsE,"a",@progbits
	.sectionflags	@""
	.align	4
.nv.constant0._ZN7cutlass13device_kernelIN5flash19enable_sm80_to_sm89INS1_16FlashAttnBwdSm80INS1_25CollectiveMainloopBwdSm80ILi2ELi1EN4cute5tupleIJNS5_1CILi64EEENS7_ILi96EEENS7_ILi128EEEEEENS_10bfloat16_tEfNS_4arch4Sm80ELb1ELb0ELb0ELb1ELb0ELb0ELb0ELb0ELi2ELi2ELi2ELi2ELb1EEENS1_21CollectiveEpilogueBwdISB_SC_SE_Li256ELb1ELb0ELi4EEENS1_25SingleTileBwdLPTSchedulerILb1ELi96ELb0EEEEEEEEEvNT_6ParamsE:
	.zero		1176


//--------------------- .nv.constant0._ZN7cutlass13device_kernelIN5flash19enable_sm80_to_sm89INS1_16FlashAttnBwdSm80INS1_25CollectiveMainloopBwdSm80ILi2ELi1EN4cute5tupleIJNS5_1CILi64EEENS7_ILi96EEENS7_ILi128EEEEEENS_10bfloat16_tEfNS_4arch4Sm80ELb1ELb0ELb0ELb1ELb1ELb0ELb0ELb0ELi2ELi2ELi2ELi2ELb1EEENS1_21CollectiveEpilogueBwdISB_SC_SE_Li256ELb1ELb0ELi4EEENS1_25SingleTileBwdLPTSchedulerILb1ELi96ELb1EEEEEEEEEvNT_6ParamsE --------------------------
	.section	.nv.constant0._ZN7cutlass13device_kernelIN5flash19enable_sm80_to_sm89INS1_16FlashAttnBwdSm80INS1_25CollectiveMainloopBwdSm80ILi2ELi1EN4cute5tupleIJNS5_1CILi64EEENS7_ILi96EEENS7_ILi128EEEEEENS_10bfloat16_tEfNS_4arch4Sm80ELb1ELb0ELb0ELb1ELb1ELb0ELb0ELb0ELi2ELi2ELi2ELi2ELb1EEENS1_21CollectiveEpilogueBwdISB_SC_SE_Li256ELb1ELb0ELi4EEENS1_25SingleTileBwdLPTSchedulerILb1ELi96ELb1EEEEEEEEEvNT_6ParamsE,"a",@progbits
	.sectionflags	@""
	.align	4
.nv.constant0._ZN7cutlass13device_kernelIN5flash19enable_sm80_to_sm89INS1_16FlashAttnBwdSm80INS1_25CollectiveMainloopBwdSm80ILi2ELi1EN4cute5tupleIJNS5_1CILi64EEENS7_ILi96EEENS7_ILi128EEEEEENS_10bfloat16_tEfNS_4arch4Sm80ELb1ELb0ELb0ELb1ELb1ELb0ELb0ELb0ELi2ELi2ELi2ELi2ELb1EEENS1_21CollectiveEpilogueBwdISB_SC_SE_Li256ELb1ELb0ELi4EEENS1_25SingleTileBwdLPTSchedulerILb1ELi96ELb1EEEEEEEEEvNT_6ParamsE:
	.zero		1176


//--------------------- .nv.constant0._ZN7cutlass13device_kernelIN5flash19enable_sm80_to_sm89INS1_16FlashAttnBwdSm80INS1_25CollectiveMainloopBwdSm80ILi2ELi1EN4cute5tupleIJNS5_1CILi64EEENS7_ILi96EEENS7_ILi128EEEEEENS_10bfloat16_tEfNS_4arch4Sm80ELb1ELb0ELb0ELb1ELb0ELb0ELb0ELb0ELi2ELi2ELi2ELi2ELb1EEENS1_24CollectiveEpilogueBwdGQAISB_fSE_Li256ELb1ELb0EEENS1_25SingleTileBwdLPTSchedulerILb1ELi96ELb0EEEEEEEEEvNT_6ParamsE --------------------------
	.section	.nv.constant0._ZN7cutlass13device_kernelIN5flash19enable_sm80_to_sm89INS1_16FlashAttnBwdSm80INS1_25CollectiveMainloopBwdSm80ILi2ELi1EN4cute5tupleIJNS5_1CILi64EEENS7_ILi96EEENS7_ILi128EEEEEENS_10bfloat16_tEfNS_4arch4Sm80ELb1ELb0ELb0ELb1ELb0ELb0ELb0ELb0ELi2ELi2ELi2ELi2ELb1EEENS1_24CollectiveEpilogueBwdGQAISB_fSE_Li256ELb1ELb0EEENS1_25SingleTileBwdLPTSchedulerILb1ELi96ELb0EEEEEEEEEvNT_6ParamsE,"a",@progbits
	.sectionflags	@""
	.align	4
.nv.constant0._ZN7cutlass13device_kernelIN5flash19enable_sm80_to_sm89INS1_16FlashAttnBwdSm80INS1_25CollectiveMainloopBwdSm80ILi2ELi1EN4cute5tupleIJNS5_1CILi64EEENS7_ILi96EEENS7_ILi128EEEEEENS_10bfloat16_tEfNS_4arch4Sm80ELb1ELb0ELb0ELb1ELb0ELb0ELb0ELb0ELi2ELi2ELi2ELi2ELb1EEENS1_24CollectiveEpilogueBwdGQAISB_fSE_Li256ELb1ELb0EEENS1_25SingleTileBwdLPTSchedulerILb1ELi96ELb0EEEEEEEEEvNT_6ParamsE:
	.zero		1184


//--------------------- .nv.constant0._ZN7cutlass13device_kernelIN5flash32FlashAttnBwdPostprocessConvertdQIN4cute5tupleIJNS3_1CILi96EEENS5_ILi128EEEEEENS_10bfloat16_tEfNS_4arch4Sm80ELi256ENS3_8TiledMMAINS3_8MMA_AtomIJNS3_30SM80_16x8x16_F32BF16BF16F32_TNEEEENS3_6LayoutINS4_IJNS5_ILi2EEENS5_ILi4EEENS5_ILi1EEEEEENS4_IJSJ_SH_NS5_ILi0EEEEEEEENS4_IJNS5_ILi32EEENS5_ILi64EEENS5_ILi16EEEEEEEELb0EEEEEvNT_6ParamsE --------------------------
	.section	.nv.constant0._ZN7cutlass13device_kernelIN5flash32FlashAttnBwdPostprocessConvertdQIN4cute5tupleIJNS3_1CILi96EEENS5_ILi128EEEEEENS_10bfloat16_tEfNS_4arch4Sm80ELi256ENS3_8TiledMMAINS3_8MMA_AtomIJNS3_30SM80_16x8x16_F32BF16BF16F32_TNEEEENS3_6LayoutINS4_IJNS5_ILi2EEENS5_ILi4EEENS5_ILi1EEEEEENS4_IJSJ_SH_NS5_ILi0EEEEEEEENS4_IJNS5_ILi32EEENS5_ILi64EEENS5_ILi16EEEEEEEELb0EEEEEvNT_6ParamsE,"a",@progbits
	.sectionflags	@""
	.align	4
.nv.constant0._ZN7cutlass13device_kernelIN5flash32FlashAttnBwdPostprocessConvertdQIN4cute5tupleIJNS3_1CILi96EEENS5_ILi128EEEEEENS_10bfloat16_tEfNS_4arch4Sm80ELi256ENS3_8TiledMMAINS3_8MMA_AtomIJNS3_30SM80_16x8x16_F32BF16BF16F32_TNEEEENS3_6LayoutINS4_IJNS5_ILi2EEENS5_ILi4EEENS5_ILi1EEEEEENS4_IJSJ_SH_NS5_ILi0EEEEEEEENS4_IJNS5_ILi32EEENS5_ILi64EEENS5_ILi16EEEEEEEELb0EEEEEvNT_6ParamsE:
	.zero		640


//--------------------- .nv.constant0._ZN7cutlass13device_kernelIN5flash19enable_sm80_to_sm89INS1_16FlashAttnBwdSm80INS1_25CollectiveMainloopBwdSm80ILi2ELi1EN4cute5tupleIJNS5_1CILi64EEENS7_ILi96EEENS7_ILi128EEEEEENS_10bfloat16_tEfNS_4arch4Sm80ELb1ELb0ELb0ELb1ELb1ELb0ELb0ELb0ELi2ELi2ELi2ELi2ELb1EEENS1_24CollectiveEpilogueBwdGQAISB_fSE_Li256ELb1ELb1EEENS1_25SingleTileBwdLPTSchedulerILb1ELi96ELb1EEEEEEEEEvNT_6ParamsE --------------------------
	.section	.nv.constant0._ZN7cutlass13device_kernelIN5flash19enable_sm80_to_sm89INS1_16FlashAttnBwdSm80INS1_25CollectiveMainloopBwdSm80ILi2ELi1EN4cute5tupleIJNS5_1CILi64EEENS7_ILi96EEENS7_ILi128EEEEEENS_10bfloat16_tEfNS_4arch4Sm80ELb1ELb0ELb0ELb1ELb1ELb0ELb0ELb0ELi2ELi2ELi2ELi2ELb1EEENS1_24CollectiveEpilogueBwdGQAISB_fSE_Li256ELb1ELb1EEENS1_25SingleTileBwdLPTSchedulerILb1ELi96ELb1EEEEEEEEEvNT_6ParamsE,"a",@progbits
	.sectionflags	@""
	.align	4
.nv.constant0._ZN7cutlass13device_kernelIN5flash19enable_sm80_to_sm89INS1_16FlashAttnBwdSm80INS1_25CollectiveMainloopBwdSm80ILi2ELi1EN4cute5tupleIJNS5_1CILi64EEENS7_ILi96EEENS7_ILi128EEEEEENS_10bfloat16_tEfNS_4arch4Sm80ELb1ELb0ELb0ELb1ELb1ELb0ELb0ELb0ELi2ELi2ELi2ELi2ELb1EEENS1_24CollectiveEpilogueBwdGQAISB_fSE_Li256ELb1ELb1EEENS1_25SingleTileBwdLPTSchedulerILb1ELi96ELb1EEEEEEEEEvNT_6ParamsE:
	.zero		1184


//--------------------- .nv.constant0._ZN7cutlass13device_kernelIN5flash19enable_sm80_to_sm89INS1_16FlashAttnBwdSm80INS1_25CollectiveMainloopBwdSm80ILi2ELi2EN4cute5tupleIJNS5_1CILi64EEENS7_ILi128EEES9_EEENS_10bfloat16_tEfNS_4arch4Sm80ELb0ELb0ELb0ELb0ELb0ELb0ELb0ELb0ELi2ELi2ELi2ELi2ELb0EEENS1_21CollectiveEpilogueBwdISA_SB_SD_Li256ELb0ELb0ELi4EEENS1_19SingleTileSchedulerILb0ELb0ELb0ELi128EEEEEEEEEvNT_6ParamsE --------------------------
	.section	.nv.constant0._ZN7cutlass13device_kernelIN5flash19enable_sm80_to_sm89INS1_16FlashAttnBwdSm80INS1_25CollectiveMainloopBwdSm80ILi2ELi2EN4cute5tupleIJNS5_1CILi64EEENS7_ILi128EEES9_EEENS_10bfloat16_tEfNS_4arch4Sm80ELb0ELb0ELb0ELb0ELb0ELb0ELb0ELb0ELi2ELi2ELi2ELi2ELb0EEENS1_21CollectiveEpilogueBwdISA_SB_SD_Li256ELb0ELb0ELi4EEENS1_19SingleTileSchedulerILb0ELb0ELb0ELi128EEEEEEEEEvNT_6ParamsE,"a",@progbits
	.sectionflags	@""
	.align	4
.nv.constant0._ZN7cutlass13device_kernelIN5flash19enable_sm80_to_sm89INS1_16FlashAttnBwdSm80INS1_25CollectiveMainloopBwdSm80ILi2ELi2EN4cute5tupleIJNS5_1CILi64EEENS7_ILi128EEES9_EEENS_10bfloat16_tEfNS_4arch4Sm80ELb0ELb0ELb0ELb0ELb0ELb0ELb0ELb0ELi2ELi2ELi2ELi2ELb0EEENS1_21CollectiveEpilogueBwdISA_SB_SD_Li256ELb0ELb0ELi4EEENS1_19SingleTileSchedulerILb0ELb0ELb0ELi128EEEEEEEEEvNT_6ParamsE:
	.zero		1152


//--------------------- .nv.constant0._ZN7cutlass13device_kernelIN5flash19enable_sm80_to_sm89INS1_16FlashAttnBwdSm80INS1_25CollectiveMainloopBwdSm80ILi2ELi2EN4cute5tupleIJNS5_1CILi64EEENS7_ILi128EEES9_EEENS_10bfloat16_tEfNS_4arch4Sm80ELb0ELb0ELb0ELb0ELb1ELb0ELb0ELb0ELi2ELi2ELi2ELi2ELb0EEENS1_21CollectiveEpilogueBwdISA_SB_SD_Li256ELb0ELb0ELi4EEENS1_19SingleTileSchedulerILb0ELb0ELb0ELi128EEEEEEEEEvNT_6ParamsE --------------------------
	.section	.nv.constant0._ZN7cutlass13device_kernelIN5flash19enable_sm80_to_sm89INS1_16FlashAttnBwdSm80INS1_25CollectiveMainloopBwdSm80ILi2ELi2EN4cute5tupleIJNS5_1CILi64EEENS7_ILi128EEES9_EEENS_10bfloat16_tEfNS_4arch4Sm80ELb0ELb0ELb0ELb0ELb1ELb0ELb0ELb0ELi2ELi2ELi2ELi2ELb0EEENS1_21CollectiveEpilogueBwdISA_SB_SD_Li256ELb0ELb0ELi4EEENS1_19SingleTileSchedulerILb0ELb0ELb0ELi128EEEEEEEEEvNT_6ParamsE,"a",@progbits
	.sectionflags	@""
	.align	4
.nv.constant0._ZN7cutlass13device_kernelIN5flash19enable_sm80_to_sm89INS1_16FlashAttnBwdSm80INS1_25CollectiveMainloopBwdSm80ILi2ELi2EN4cute5tupleIJNS5_1CILi64EEENS7_ILi128EEES9_EEENS_10bfloat16_tEfNS_4arch4Sm80ELb0ELb0ELb0ELb0ELb1ELb0ELb0ELb0ELi2ELi2ELi2ELi2ELb0EEENS1_21CollectiveEpilogueBwdISA_SB_SD_Li256ELb0ELb0ELi4EEENS1_19SingleTileSchedulerILb0ELb0ELb0ELi128EEEEEEEEEvNT_6ParamsE:
	.zero		1152


//--------------------- .nv.constant0._ZN7cutlass13device_kernelIN5flash19enable_sm80_to_sm89INS1_16FlashAttnBwdSm80INS1_25CollectiveMainloopBwdSm80ILi2ELi2EN4cute5tupleIJNS5_1CILi64EEENS7_ILi128EEES9_EEENS_10bfloat16_tEfNS_4arch4Sm80ELb0ELb0ELb0ELb0ELb0ELb0ELb0ELb0ELi2ELi2ELi2ELi2ELb0EEENS1_24CollectiveEpilogueBwdGQAISA_fSD_Li256ELb0ELb0EEENS1_19SingleTileSchedulerILb0ELb0ELb0ELi128EEEEEEEEEvNT_6ParamsE --------------------------
	.section	.nv.constant0._ZN7cutlass13device_kernelIN5flash19enable_sm80_to_sm89INS1_16FlashAttnBwdSm80INS1_25CollectiveMainloopBwdSm80ILi2ELi2EN4cute5tupleIJNS5_1CILi64EEENS7_ILi128EEES9_EEENS_10bfloat16_tEfNS_4arch4Sm80ELb0ELb0ELb0ELb0ELb0ELb0ELb0ELb0ELi2ELi2ELi2ELi2ELb0EEENS1_24CollectiveEpilogueBwdGQAISA_fSD_Li256ELb0ELb0EEENS1_19SingleTileSchedulerILb0ELb0ELb0ELi128EEEEEEEEEvNT_6ParamsE,"a",@progbits
	.sectionflags	@""
	.align	4
.nv.constant0._ZN7cutlass13device_kernelIN5flash19enable_sm80_to_sm89INS1_16FlashAttnBwdSm80INS1_25CollectiveMainloopBwdSm80ILi2ELi2EN4cute5tupleIJNS5_1CILi64EEENS7_ILi128EEES9_EEENS_10bfloat16_tEfNS_4arch4Sm80ELb0ELb0ELb0ELb0ELb0ELb0ELb0ELb0ELi2ELi2ELi2ELi2ELb0EEENS1_24CollectiveEpilogueBwdGQAISA_fSD_Li256ELb0ELb0EEENS1_19SingleTileSchedulerILb0ELb0ELb0ELi128EEEEEEEEEvNT_6ParamsE:
	.zero		1160


//--------------------- .nv.constant0._ZN7cutlass13device_kernelIN5flash19enable_sm80_to_sm89INS1_16FlashAttnBwdSm80INS1_25CollectiveMainloopBwdSm80ILi2ELi2EN4cute5tupleIJNS5_1CILi64EEENS7_ILi128EEES9_EEENS_10bfloat16_tEfNS_4arch4Sm80ELb0ELb0ELb0ELb0ELb1ELb0ELb0ELb0ELi2ELi2ELi2ELi2ELb0EEENS1_24CollectiveEpilogueBwdGQAISA_fSD_Li256ELb0ELb1EEENS1_19SingleTileSchedulerILb0ELb0ELb0ELi128EEEEEEEEEvNT_6ParamsE --------------------------
	.section	.nv.constant0._ZN7cutlass13device_kernelIN5flash19enable_sm80_to_sm89INS1_16FlashAttnBwdSm80INS1_25CollectiveMainloopBwdSm80ILi2ELi2EN4cute5tupleIJNS5_1CILi64EEENS7_ILi128EEES9_EEENS_10bfloat16_tEfNS_4arch4Sm80ELb0ELb0ELb0ELb0ELb1ELb0ELb0ELb0ELi2ELi2ELi2ELi2ELb0EEENS1_24CollectiveEpilogueBwdGQAISA_fSD_Li256ELb0ELb1EEENS1_19SingleTileSchedulerILb0ELb0ELb0ELi128EEEEEEEEEvNT_6ParamsE,"a",@progbits
	.sectionflags	@""
	.align	4
.nv.constant0._ZN7cutlass13device_kernelIN5flash19enable_sm80_to_sm89INS1_16FlashAttnBwdSm80INS1_25CollectiveMainloopBwdSm80ILi2ELi2EN4cute5tupleIJNS5_1CILi64EEENS7_ILi128EEES9_EEENS_10bfloat16_tEfNS_4arch4Sm80ELb0ELb0ELb0ELb0ELb1ELb0ELb0ELb0ELi2ELi2ELi2ELi2ELb0EEENS1_24CollectiveEpilogueBwdGQAISA_fSD_Li256ELb0ELb1EEENS1_19SingleTileSchedulerILb0ELb0ELb0ELi128EEEEEEEEEvNT_6ParamsE:
	.zero		1160


//--------------------- .nv.constant0._ZN7cutlass13device_kernelIN5flash19enable_sm80_to_sm89INS1_16FlashAttnBwdSm80INS1_25CollectiveMainloopBwdSm80ILi2ELi2EN4cute5tupleIJNS5_1CILi64EEENS7_ILi128EEES9_EEENS_10bfloat16_tEfNS_4arch4Sm80ELb0ELb0ELb0ELb1ELb0ELb0ELb0ELb0ELi2ELi2ELi2ELi2ELb0EEENS1_21CollectiveEpilogueBwdISA_SB_SD_Li256ELb1ELb0ELi4EEENS1_19SingleTileSchedulerILb1ELb0ELb0ELi128EEEEEEEEEvNT_6ParamsE --------------------------
	.section	.nv.constant0._ZN7cutlass13device_kernelIN5flash19enable_sm80_to_sm89INS1_16FlashAttnBwdSm80INS1_25CollectiveMainloopBwdSm80ILi2ELi2EN4cute5tupleIJNS5_1CILi64EEENS7_ILi128EEES9_EEENS_10bfloat16_tEfNS_4arch4Sm80ELb0ELb0ELb0ELb1ELb0ELb0ELb0ELb0ELi2ELi2ELi2ELi2ELb0EEENS1_21CollectiveEpilogueBwdISA_SB_SD_Li256ELb1ELb0ELi4EEENS1_19SingleTileSchedulerILb1ELb0ELb0ELi128EEEEEEEEEvNT_6ParamsE,"a",@progbits
	.sectionflags	@""
	.align	4
.nv.constant0._ZN7cutlass13device_kernelIN5flash19enable_sm80_to_sm89INS1_16FlashAttnBwdSm80INS1_25CollectiveMainloopBwdSm80ILi2ELi2EN4cute5tupleIJNS5_1CILi64EEENS7_ILi128EEES9_EEENS_10bfloat16_tEfNS_4arch4Sm80ELb0ELb0ELb0ELb1ELb0ELb0ELb0ELb0ELi2ELi2ELi2ELi2ELb0EEENS1_21CollectiveEpilogueBwdISA_SB_SD_Li256ELb1ELb0ELi4EEENS1_19SingleTileSchedulerILb1ELb0ELb0ELi128EEEEEEEEEvNT_6ParamsE:
	.zero		1152


//--------------------- .nv.constant0._ZN7cutlass13device_kernelIN5flash19enable_sm80_to_sm89INS1_16FlashAttnBwdSm80INS1_25CollectiveMainloopBwdSm80ILi2ELi2EN4cute5tupleIJNS5_1CILi64EEENS7_ILi128EEES9_EEENS_10bfloat16_tEfNS_4arch4Sm80ELb0ELb0ELb0ELb1ELb1ELb0ELb0ELb0ELi2ELi2ELi2ELi2ELb0EEENS1_21CollectiveEpilogueBwdISA_SB_SD_Li256ELb1ELb0ELi4EEENS1_19SingleTileSchedulerILb1ELb0ELb0ELi128EEEEEEEEEvNT_6ParamsE --------------------------
	.section	.nv.constant0._ZN7cutlass13device_kernelIN5flash19enable_sm80_to_sm89INS1_16FlashAttnBwdSm80INS1_25CollectiveMainloopBwdSm80ILi2ELi2EN4cute5tupleIJNS5_1CILi64EEENS7_ILi128EEES9_EEENS_10bfloat16_tEfNS_4arch4Sm80ELb0ELb0ELb0ELb1ELb1ELb0ELb0ELb0ELi2ELi2ELi2ELi2ELb0EEENS1_21CollectiveEpilogueBwdISA_SB_SD_Li256ELb1ELb0ELi4EEENS1_19SingleTileSchedulerILb1ELb0ELb0ELi128EEEEEEEEEvNT_6ParamsE,"a",@progbits
	.sectionflags	@""
	.align	4
.nv.constant0._ZN7cutlass13device_kernelIN5flash19enable_sm80_to_sm89INS1_16FlashAttnBwdSm80INS1_25CollectiveMainloopBwdSm80ILi2ELi2EN4cute5tupleIJNS5_1CILi64EEENS7_ILi128EEES9_EEENS_10bfloat16_tEfNS_4arch4Sm80ELb0ELb0ELb0ELb1ELb1ELb0ELb0ELb0ELi2ELi2ELi2ELi2ELb0EEENS1_21CollectiveEpilogueBwdISA_SB_SD_Li256ELb1ELb0ELi4EEENS1_19SingleTileSchedulerILb1ELb0ELb0ELi128EEEEEEEEEvNT_6ParamsE:
	.zero		1152


//--------------------- .nv.constant0._ZN7cutlass13device_kernelIN5flash19enable_sm80_to_sm89INS1_16FlashAttnBwdSm80INS1_25CollectiveMainloopBwdSm80ILi2ELi2EN4cute5tupleIJNS5_1CILi64EEENS7_ILi128EEES9_EEENS_10bfloat16_tEfNS_4arch4Sm80ELb0ELb0ELb0ELb1ELb0ELb0ELb0ELb0ELi2ELi2ELi2ELi2ELb0EEENS1_24CollectiveEpilogueBwdGQAISA_fSD_Li256ELb1ELb0EEENS1_19SingleTileSchedulerILb1ELb0ELb0ELi128EEEEEEEEEvNT_6ParamsE --------------------------
	.section	.nv.constant0._ZN7cutlass13device_kernelIN5flash19enable_sm80_to_sm89INS1_16FlashAttnBwdSm80INS1_25CollectiveMainloopBwdSm80ILi2ELi2EN4cute5tupleIJNS5_1CILi64EEENS7_ILi128EEES9_EEENS_10bfloat16_tEfNS_4arch4Sm80ELb0ELb0ELb0ELb1ELb0ELb0ELb0ELb0ELi2ELi2ELi2ELi2ELb0EEENS1_24CollectiveEpilogueBwdGQAISA_fSD_Li256ELb1ELb0EEENS1_19SingleTileSchedulerILb1ELb0ELb0ELi128EEEEEEEEEvNT_6ParamsE,"a",@progbits
	.sectionflags	@""
	.align	4
.nv.constant0._ZN7cutlass13device_kernelIN5flash19enable_sm80_to_sm89INS1_16FlashAttnBwdSm80INS1_25CollectiveMainloopBwdSm80ILi2ELi2EN4cute5tupleIJNS5_1CILi64EEENS7_ILi128EEES9_EEENS_10bfloat16_tEfNS_4arch4Sm80ELb0ELb0ELb0ELb1ELb0ELb0ELb0ELb0ELi2ELi2ELi2ELi2ELb0EEENS1_24CollectiveEpilogueBwdGQAISA_fSD_Li256ELb1ELb0EEENS1_19SingleTileSchedulerILb1ELb0ELb0ELi128EEEEEEEEEvNT_6ParamsE:
	.zero		1160


//--------------------- .nv.constant0._ZN7cutlass13device_kernelIN5flash19enable_sm80_to_sm89INS1_16FlashAttnBwdSm80INS1_25CollectiveMainloopBwdSm80ILi2ELi2EN4cute5tupleIJNS5_1CILi64EEENS7_ILi128EEES9_EEENS_10bfloat16_tEfNS_4arch4Sm80ELb0ELb0ELb0ELb1ELb1ELb0ELb0ELb0ELi2ELi2ELi2ELi2ELb0EEENS1_24CollectiveEpilogueBwdGQAISA_fSD_Li256ELb1ELb1EEENS1_19SingleTileSchedulerILb1ELb0ELb0ELi128EEEEEEEEEvNT_6ParamsE --------------------------
	.section	.nv.constant0._ZN7cutlass13device_kernelIN5flash19enable_sm80_to_sm89INS1_16FlashAttnBwdSm80INS1_25CollectiveMainloopBwdSm80ILi2ELi2EN4cute5tupleIJNS5_1CILi64EEENS7_ILi128EEES9_EEENS_10bfloat16_tEfNS_4arch4Sm80ELb0ELb0ELb0ELb1ELb1ELb0ELb0ELb0ELi2ELi2ELi2ELi2ELb0EEENS1_24CollectiveEpilogueBwdGQAISA_fSD_Li256ELb1ELb1EEENS1_19SingleTileSchedulerILb1ELb0ELb0ELi128EEEEEEEEEvNT_6ParamsE,"a",@progbits
	.sectionflags	@""
	.align	4
.nv.constant0._ZN7cutlass13device_kernelIN5flash19enable_sm80_to_sm89INS1_16FlashAttnBwdSm80INS1_25CollectiveMainloopBwdSm80ILi2ELi2EN4cute5tupleIJNS5_1CILi64EEENS7_ILi128EEES9_EEENS_10bfloat16_tEfNS_4arch4Sm80ELb0ELb0ELb0ELb1ELb1ELb0ELb0ELb0ELi2ELi2ELi2ELi2ELb0EEENS1_24CollectiveEpilogueBwdGQAISA_fSD_Li256ELb1ELb1EEENS1_19SingleTileSchedulerILb1ELb0ELb0ELi128EEEEEEEEEvNT_6ParamsE:
	.zero		1160


//--------------------- .nv.constant0._ZN7cutlass13device_kernelIN5flash19enable_sm80_to_sm89INS1_16FlashAttnBwdSm80INS1_25CollectiveMainloopBwdSm80ILi2ELi2EN4cute5tupleIJNS5_1CILi64EEENS7_ILi128EEES9_EEENS_10bfloat16_tEfNS_4arch4Sm80ELb0ELb1ELb0ELb0ELb0ELb0ELb0ELb0ELi2ELi2ELi2ELi2ELb0EEENS1_21CollectiveEpilogueBwdISA_SB_SD_Li256ELb0ELb0ELi4EEENS1_19SingleTileSchedulerILb0ELb0ELb0ELi128EEEEEEEEEvNT_6ParamsE --------------------------
	.section	.nv.constant0._ZN7cutlass13device_kernelIN5flash19enable_sm80_to_sm89INS1_16FlashAttnBwdSm80INS1_25CollectiveMainloopBwdSm80ILi2ELi2EN4cute5tupleIJNS5_1CILi64EEENS7_ILi128EEES9_EEENS_10bfloat16_tEfNS_4arch4Sm80ELb0ELb1ELb0ELb0ELb0ELb0ELb0ELb0ELi2ELi2ELi2ELi2ELb0EEENS1_21CollectiveEpilogueBwdISA_SB_SD_Li256ELb0ELb0ELi4EEENS1_19SingleTileSchedulerILb0ELb0ELb0ELi128EEEEEEEEEvNT_6ParamsE,"a",@progbits
	.sectionflags	@""
	.align	4
.nv.constant0._ZN7cutlass13device_kernelIN5flash19enable_sm80_to_sm89INS1_16FlashAttnBwdSm80INS1_25CollectiveMainloopBwdSm80ILi2ELi2EN4cute5tupleIJNS5_1CILi64EEENS7_ILi128EEES9_EEENS_10bfloat16_tEfNS_4arch4Sm80ELb0ELb1ELb0ELb0ELb0ELb0ELb0ELb0ELi2ELi2ELi2ELi2ELb0EEENS1_21CollectiveEpilogueBwdISA_SB_SD_Li256ELb0ELb0ELi4EEENS1_19SingleTileSchedulerILb0ELb0ELb0ELi128EEEEEEEEEvNT_6ParamsE:
	.zero		1152


//--------------------- .nv.constant0._ZN7cutlass13device_kernelIN5flash19enable_sm80_to_sm89INS1_16FlashAttnBwdSm80INS1_25CollectiveMainloopBwdSm80ILi2ELi2EN4cute5tupleIJNS5_1CILi64EEENS7_ILi128EEES9_EEENS_10bfloat16_tEfNS_4arch4Sm80ELb0ELb1ELb0ELb0ELb1ELb0ELb0ELb0ELi2ELi2ELi2ELi2ELb0EEENS1_21CollectiveEpilogueBwdISA_SB_SD_Li256ELb0ELb0ELi4EEENS1_19SingleTileSchedulerILb0ELb0ELb0ELi128EEEEEEEEEvNT_6ParamsE --------------------------
	.section	.nv.constant0._ZN7cutlass13device_kernelIN5flash19enable_sm80_to_sm89INS1_16FlashAttnBwdSm80INS1_25CollectiveMainloopBwdSm80ILi2ELi2EN4cute5tupleIJNS5_1CILi64EEENS7_ILi128EEES9_EEENS_10bfloat16_tEfNS_4arch4Sm80ELb0ELb1ELb0ELb0ELb1ELb0ELb0ELb0ELi2ELi2ELi2ELi2ELb0EEENS1_21CollectiveEpilogueBwdISA_SB_SD_Li256ELb0ELb0ELi4EEENS1_19SingleTileSchedulerILb0ELb0ELb0ELi128EEEEEEEEEvNT_6ParamsE,"a",@progbits
	.sectionflags	@""
	.align	4
.nv.constant0._ZN7cutlass13device_kernelIN5flash19enable_sm80_to_sm89INS1_16FlashAttnBwdSm80INS1_25CollectiveMainloopBwdSm80ILi2ELi2EN4cute5tupleIJNS5_1CILi64EEENS7_ILi128EEES9_EEENS_10bfloat16_tEfNS_4arch4Sm80ELb0ELb1ELb0ELb0ELb1ELb0ELb0ELb0ELi2ELi2ELi2ELi2ELb0EEENS1_21CollectiveEpilogueBwdISA_SB_SD_Li256ELb0ELb0ELi4EEENS1_19SingleTileSchedulerILb0ELb0ELb0ELi128EEEEEEEEEvNT_6ParamsE:
	.zero		1152


//--------------------- .nv.constant0._ZN7cutlass13device_kernelIN5flash19enable_sm80_to_sm89INS1_16FlashAttnBwdSm80INS1_25CollectiveMainloopBwdSm80ILi2ELi2EN4cute5tupleIJNS5_1CILi64EEENS7_ILi128EEES9_EEENS_10bfloat16_tEfNS_4arch4Sm80ELb0ELb1ELb0ELb0ELb0ELb0ELb0ELb0ELi2ELi2ELi2ELi2ELb0EEENS1_24CollectiveEpilogueBwdGQAISA_fSD_Li256ELb0ELb0EEENS1_19SingleTileSchedulerILb0ELb0ELb0ELi128EEEEEEEEEvNT_6ParamsE --------------------------
	.section	.nv.constant0._ZN7cutlass13device_kernelIN5flash19enable_sm80_to_sm89INS1_16FlashAttnBwdSm80INS1_25CollectiveMainloopBwdSm80ILi2ELi2EN4cute5tupleIJNS5_1CILi64EEENS7_ILi128EEES9_EEENS_10bfloat16_tEfNS_4arch4Sm80ELb0ELb1ELb0ELb0ELb0ELb0ELb0ELb0ELi2ELi2ELi2ELi2ELb0EEENS1_24CollectiveEpilogueBwdGQAISA_fSD_Li256ELb0ELb0EEENS1_19SingleTileSchedulerILb0ELb0ELb0ELi128EEEEEEEEEvNT_6ParamsE,"a",@progbits
	.sectionflags	@""
	.align	4
.nv.constant0._ZN7cutlass13device_kernelIN5flash19enable_sm80_to_sm89INS1_16FlashAttnBwdSm80INS1_25CollectiveMainloopBwdSm80ILi2ELi2EN4cute5tupleIJNS5_1CILi64EEENS7_ILi128EEES9_EEENS_10bfloat16_tEfNS_4arch4Sm80ELb0ELb1ELb0ELb0ELb0ELb0ELb0ELb0ELi2ELi2ELi2ELi2ELb0EEENS1_24CollectiveEpilogueBwdGQAISA_fSD_Li256ELb0ELb0EEENS1_19SingleTileSchedulerILb0ELb0ELb0ELi128EEEEEEEEEvNT_6ParamsE:
	.zero		1160


//--------------------- .nv.constant0._ZN7cutlass13device_kernelIN5flash19enable_sm80_to_sm89INS1_16FlashAttnBwdSm80INS1_25CollectiveMainloopBwdSm80ILi2ELi2EN4cute5tupleIJNS5_1CILi64EEENS7_ILi128EEES9_EEENS_10bfloat16_tEfNS_4arch4Sm80ELb0ELb1ELb0ELb0ELb1ELb0ELb0ELb0ELi2ELi2ELi2ELi2ELb0EEENS1_24CollectiveEpilogueBwdGQAISA_fSD_Li256ELb0ELb1EEENS1_19SingleTileSchedulerILb0ELb0ELb0ELi128EEEEEEEEEvNT_6ParamsE --------------------------
	.section	.nv.constant0._ZN7cutlass13device_kernelIN5flash19enable_sm80_to_sm89INS1_16FlashAttnBwdSm80INS1_25CollectiveMainloopBwdSm80ILi2ELi2EN4cute5tupleIJNS5_1CILi64EEENS7_ILi128EEES9_EEENS_10bfloat16_tEfNS_4arch4Sm80ELb0ELb1ELb0ELb0ELb1ELb0ELb0ELb0ELi2ELi2ELi2ELi2ELb0EEENS1_24CollectiveEpilogueBwdGQAISA_fSD_Li256ELb0ELb1EEENS1_19SingleTileSchedulerILb0ELb0ELb0ELi128EEEEEEEEEvNT_6ParamsE,"a",@progbits
	.sectionflags	@""
	.align	4
.nv.constant0._ZN7cutlass13device_kernelIN5flash19enable_sm80_to_sm89INS1_16FlashAttnBwdSm80INS1_25CollectiveMainloopBwdSm80ILi2ELi2EN4cute5tupleIJNS5_1CILi64EEENS7_ILi128EEES9_EEENS_10bfloat16_tEfNS_4arch4Sm80ELb0ELb1ELb0ELb0ELb1ELb0ELb0ELb0ELi2ELi2ELi2ELi2ELb0EEENS1_24CollectiveEpilogueBwdGQAISA_fSD_Li256ELb0ELb1EEENS1_19SingleTileSchedulerILb0ELb0ELb0ELi128EEEEEEEEEvNT_6ParamsE:
	.zero		1160


//--------------------- .nv.constant0._ZN7cutlass13device_kernelIN5flash19enable_sm80_to_sm89INS1_16FlashAttnBwdSm80INS1_25CollectiveMainloopBwdSm80ILi2ELi2EN4cute5tupleIJNS5_1CILi64EEENS7_ILi128EEES9_EEENS_10bfloat16_tEfNS_4arch4Sm80ELb0ELb1ELb0ELb1ELb0ELb0ELb0ELb0ELi2ELi2ELi2ELi2ELb0EEENS1_21CollectiveEpilogueBwdISA_SB_SD_Li256ELb1ELb0ELi4EEENS1_19SingleTileSchedulerILb1ELb0ELb0ELi128EEEEEEEEEvNT_6ParamsE --------------------------
	.section	.nv.constant0._ZN7cutlass13device_kernelIN5flash19enable_sm80_to_sm89INS1_16FlashAttnBwdSm80INS1_25CollectiveMainloopBwdSm80ILi2ELi2EN4cute5tupleIJNS5_1CILi64EEENS7_ILi128EEES9_EEENS_10bfloat16_tEfNS_4arch4Sm80ELb0ELb1ELb0ELb1ELb0ELb0ELb0ELb0ELi2ELi2ELi2ELi2ELb0EEENS1_21CollectiveEpilogueBwdISA_SB_SD_Li256ELb1ELb0ELi4EEENS1_19SingleTileSchedulerILb1ELb0ELb0ELi128EEEEEEEEEvNT_6ParamsE,"a",@progbits
	.sectionflags	@""
	.align	4
.nv.constant0._ZN7cutlass13device_kernelIN5flash19enable_sm80_to_sm89INS1_16FlashAttnBwdSm80INS1_25CollectiveMainloopBwdSm80ILi2ELi2EN4cute5tupleIJNS5_1CILi64EEENS7_ILi128EEES9_EEENS_10bfloat16_tEfNS_4arch4Sm80ELb0ELb1ELb0ELb1ELb0ELb0ELb0ELb0ELi2ELi2ELi2ELi2ELb0EEENS1_21CollectiveEpilogueBwdISA_SB_SD_Li256ELb1ELb0ELi4EEENS1_19SingleTileSchedulerILb1ELb0ELb0ELi128EEEEEEEEEvNT_6ParamsE:
	.zero		1152


//--------------------- .nv.constant0._ZN7cutlass13device_kernelIN5flash19enable_sm80_to_sm89INS1_16FlashAttnBwdSm80INS1_25CollectiveMainloopBwdSm80ILi2ELi2EN4cute5tupleIJNS5_1CILi64EEENS7_ILi128EEES9_EEENS_10bfloat16_tEfNS_4arch4Sm80ELb0ELb1ELb0ELb1ELb1ELb0ELb0ELb0ELi2ELi2ELi2ELi2ELb0EEENS1_21CollectiveEpilogueBwdISA_SB_SD_Li256ELb1ELb0ELi4EEENS1_19SingleTileSchedulerILb1ELb0ELb0ELi128EEEEEEEEEvNT_6ParamsE --------------------------
	.section	.nv.constant0._ZN7cutlass13device_kernelIN5flash19enable_sm80_to_sm89INS1_16FlashAttnBwdSm80INS1_25CollectiveMainloopBwdSm80ILi2ELi2EN4cute5tupleIJNS5_1CILi64EEENS7_ILi128EEES9_EEENS_10bfloat16_tEfNS_4arch4Sm80ELb0ELb1ELb0ELb1ELb1ELb0ELb0ELb0ELi2ELi2ELi2ELi2ELb0EEENS1_21CollectiveEpilogueBwdISA_SB_SD_Li256ELb1ELb0ELi4EEENS1_19SingleTileSchedulerILb1ELb0ELb0ELi128EEEEEEEEEvNT_6ParamsE,"a",@progbits
	.sectionflags	@""
	.align	4
.nv.constant0._ZN7cutlass13device_kernelIN5flash19enable_sm80_to_sm89INS1_16FlashAttnBwdSm80INS1_25CollectiveMainloopBwdSm80ILi2ELi2EN4cute5tupleIJNS5_1CILi64EEENS7_ILi128EEES9_EEENS_10bfloat16_tEfNS_4arch4Sm80ELb0ELb1ELb0ELb1ELb1ELb0ELb0ELb0ELi2ELi2ELi2ELi2ELb0EEENS1_21CollectiveEpilogueBwdISA_SB_SD_Li256ELb1ELb0ELi4EEENS1_19SingleTileSchedulerILb1ELb0ELb0ELi128EEEEEEEEEvNT_6ParamsE:
	.zero		1152


//--------------------- .nv.constant0._ZN7cutlass13device_kernelIN5flash19enable_sm80_to_sm89INS1_16FlashAttnBwdSm80INS1_25CollectiveMainloopBwdSm80ILi2ELi2EN4cute5tupleIJNS5_1CILi64EEENS7_ILi128EEES9_EEENS_10bfloat16_tEfNS_4arch4Sm80ELb0ELb1ELb0ELb1ELb0ELb0ELb0ELb0ELi2ELi2ELi2ELi2ELb0EEENS1_24CollectiveEpilogueBwdGQAISA_fSD_Li256ELb1ELb0EEENS1_19SingleTileSchedulerILb1ELb0ELb0ELi128EEEEEEEEEvNT_6ParamsE --------------------------
	.section	.nv.constant0._ZN7cutlass13device_kernelIN5flash19enable_sm80_to_sm89INS1_16FlashAttnBwdSm80INS1_25CollectiveMainloopBwdSm80ILi2ELi2EN4cute5tupleIJNS5_1CILi64EEENS7_ILi128EEES9_EEENS_10bfloat16_tEfNS_4arch4Sm80ELb0ELb1ELb0ELb1ELb0ELb0ELb0ELb0ELi2ELi2ELi2ELi2ELb0EEENS1_24CollectiveEpilogueBwdGQAISA_fSD_Li256ELb1ELb0EEENS1_19SingleTileSchedulerILb1ELb0ELb0ELi128EEEEEEEEEvNT_6ParamsE,"a",@progbits
	.sectionflags	@""
	.align	4
.nv.constant0._ZN7cutlass13device_kernelIN5flash19enable_sm80_to_sm89INS1_16FlashAttnBwdSm80INS1_25CollectiveMainloopBwdSm80ILi2ELi2EN4cute5tupleIJNS5_1CILi64EEENS7_ILi128EEES9_EEENS_10bfloat16_tEfNS_4arch4Sm80ELb0ELb1ELb0ELb1ELb0ELb0ELb0ELb0ELi2ELi2ELi2ELi2ELb0EEENS1_24CollectiveEpilogueBwdGQAISA_fSD_Li256ELb1ELb0EEENS1_19SingleTileSchedulerILb1ELb0ELb0ELi128EEEEEEEEEvNT_6ParamsE:
	.zero		1160


//--------------------- .nv.constant0._ZN7cutlass13device_kernelIN5flash19enable_sm80_to_sm89INS1_16FlashAttnBwdSm80INS1_25CollectiveMainloopBwdSm80ILi2ELi2EN4cute5tupleIJNS5_1CILi64EEENS7_ILi128EEES9_EEENS_10bfloat16_tEfNS_4arch4Sm80ELb0ELb1ELb0ELb1ELb1ELb0ELb0ELb0ELi2ELi2ELi2ELi2ELb0EEENS1_24CollectiveEpilogueBwdGQAISA_fSD_Li256ELb1ELb1EEENS1_19SingleTileSchedulerILb1ELb0ELb0ELi128EEEEEEEEEvNT_6ParamsE --------------------------
	.section	.nv.constant0._ZN7cutlass13device_kernelIN5flash19enable_sm80_to_sm89INS1_16FlashAttnBwdSm80INS1_25CollectiveMainloopBwdSm80ILi2ELi2EN4cute5tupleIJNS5_1CILi64EEENS7_ILi128EEES9_EEENS_10bfloat16_tEfNS_4arch4Sm80ELb0ELb1ELb0ELb1ELb1ELb0ELb0ELb0ELi2ELi2ELi2ELi2ELb0EEENS1_24CollectiveEpilogueBwdGQAISA_fSD_Li256ELb1ELb1EEENS1_19SingleTileSchedulerILb1ELb0ELb0ELi128EEEEEEEEEvNT_6ParamsE,"a",@progbits
	.sectionflags	@""
	.align	4
.nv.constant0._ZN7cutlass13device_kernelIN5flash19enable_sm80_to_sm89INS1_16FlashAttnBwdSm80INS1_25CollectiveMainloopBwdSm80ILi2ELi2EN4cute5tupleIJNS5_1CILi64EEENS7_ILi128EEES9_EEENS_10bfloat16_tEfNS_4arch4Sm80ELb0ELb1ELb0ELb1ELb1ELb0ELb0ELb0ELi2ELi2ELi2ELi2ELb0EEENS1_24CollectiveEpilogueBwdGQAISA_fSD_Li256ELb1ELb1EEENS1_19SingleTileSchedulerILb1ELb0ELb0ELi128EEEEEEEEEvNT_6ParamsE:
	.zero		1160


//--------------------- .nv.constant0._ZN7cutlass13device_kernelIN5flash19enable_sm80_to_sm89INS1_16FlashAttnBwdSm80INS1_25CollectiveMainloopBwdSm80ILi2ELi2EN4cute5tupleIJNS5_1CILi64EEENS7_ILi128EEES9_EEENS_10bfloat16_tEfNS_4arch4Sm80ELb1ELb0ELb0ELb0ELb0ELb0ELb0ELb0ELi2ELi2ELi2ELi2ELb0EEENS1_21CollectiveEpilogueBwdISA_SB_SD_Li256ELb0ELb0ELi4EEENS1_25SingleTileBwdLPTSchedulerILb0ELi128ELb0EEEEEEEEEvNT_6ParamsE --------------------------
	.section	.nv.constant0._ZN7cutlass13device_kernelIN5flash19enable_sm80_to_sm89INS1_16FlashAttnBwdSm80INS1_25CollectiveMainloopBwdSm80ILi2ELi2EN4cute5tupleIJNS5_1CILi64EEENS7_ILi128EEES9_EEENS_10bfloat16_tEfNS_4arch4Sm80ELb1ELb0ELb0ELb0ELb0ELb0ELb0ELb0ELi2ELi2ELi2ELi2ELb0EEENS1_21CollectiveEpilogueBwdISA_SB_SD_Li256ELb0ELb0ELi4EEENS1_25SingleTileBwdLPTSchedulerILb0ELi128ELb0EEEEEEEEEvNT_6ParamsE,"a",@progbits
	.sectionflags	@""
	.align	4
.nv.constant0._ZN7cutlass13device_kernelIN5flash19enable_sm80_to_sm89INS1_16FlashAttnBwdSm80INS1_25CollectiveMainloopBwdSm80ILi2ELi2EN4cute5tupleIJNS5_1CILi64EEENS7_ILi128EEES9_EEENS_10bfloat16_tEfNS_4arch4Sm80ELb1ELb0ELb0ELb0ELb0ELb0ELb0ELb0ELi2ELi2ELi2ELi2ELb0EEENS1_21CollectiveEpilogueBwdISA_SB_SD_Li256ELb0ELb0ELi4EEENS1_25SingleTileBwdLPTSchedulerILb0ELi128ELb0EEEEEEEEEvNT_6ParamsE:
	.zero		1176


//--------------------- .nv.constant0._ZN7cutlass13device_kernelIN5flash19enable_sm80_to_sm89INS1_16FlashAttnBwdSm80INS1_25CollectiveMainloopBwdSm80ILi2ELi2EN4cute5tupleIJNS5_1CILi64EEENS7_ILi128EEES9_EEENS_10bfloat16_tEfNS_4arch4Sm80ELb1ELb0ELb0ELb0ELb1ELb0ELb0ELb0ELi2ELi2ELi2ELi2ELb0EEENS1_21CollectiveEpilogueBwdISA_SB_SD_Li256ELb0ELb0ELi4EEENS1_25SingleTileBwdLPTSchedulerILb0ELi128ELb1EEEEEEEEEvNT_6ParamsE --------------------------
	.section	.nv.constant0._ZN7cutlass13device_kernelIN5flash19enable_sm80_to_sm89INS1_16FlashAttnBwdSm80INS1_25CollectiveMainloopBwdSm80ILi2ELi2EN4cute5tupleIJNS5_1CILi64EEENS7_ILi128EEES9_EEENS_10bfloat16_tEfNS_4arch4Sm80ELb1ELb0ELb0ELb0ELb1ELb0ELb0ELb0ELi2ELi2ELi2ELi2ELb0EEENS1_21CollectiveEpilogueBwdISA_SB_SD_Li256ELb0ELb0ELi4EEENS1_25SingleTileBwdLPTSchedulerILb0ELi128ELb1EEEEEEEEEvNT_6ParamsE,"a",@progbits
	.sectionflags	@""
	.align	4
.nv.constant0._ZN7cutlass13device_kernelIN5flash19enable_sm80_to_sm89INS1_16FlashAttnBwdSm80INS1_25CollectiveMainloopBwdSm80ILi2ELi2EN4cute5tupleIJNS5_1CILi64EEENS7_ILi128EEES9_EEENS_10bfloat16_tEfNS_4arch4Sm80ELb1ELb0ELb0ELb0ELb1ELb0ELb0ELb0ELi2ELi2ELi2ELi2ELb0EEENS1_21CollectiveEpilogueBwdISA_SB_SD_Li256ELb0ELb0ELi4EEENS1_25SingleTileBwdLPTSchedulerILb0ELi128ELb1EEEEEEEEEvNT_6ParamsE:
	.zero		1176


//--------------------- .nv.constant0._ZN7cutlass13device_kernelIN5flash19enable_sm80_to_sm89INS1_16FlashAttnBwdSm80INS1_25CollectiveMainloopBwdSm80ILi2ELi2EN4cute5tupleIJNS5_1CILi64EEENS7_ILi128EEES9_EEENS_10bfloat16_tEfNS_4arch4Sm80ELb1ELb0ELb0ELb0ELb0ELb0ELb0ELb0ELi2ELi2ELi2ELi2ELb0EEENS1_24CollectiveEpilogueBwdGQAISA_fSD_Li256ELb0ELb0EEENS1_25SingleTileBwdLPTSchedulerILb0ELi128ELb0EEEEEEEEEvNT_6ParamsE --------------------------
	.section	.nv.constant0._ZN7cutlass13device_kernelIN5flash19enable_sm80_to_sm89INS1_16FlashAttnBwdSm80INS1_25CollectiveMainloopBwdSm80ILi2ELi2EN4cute5tupleIJNS5_1CILi64EEENS7_ILi128EEES9_EEENS_10bfloat16_tEfNS_4arch4Sm80ELb1ELb0ELb0ELb0ELb0ELb0ELb0ELb0ELi2ELi2ELi2ELi2ELb0EEENS1_24CollectiveEpilogueBwdGQAISA_fSD_Li256ELb0ELb0EEENS1_25SingleTileBwdLPTSchedulerILb0ELi128ELb0EEEEEEEEEvNT_6ParamsE,"a",@progbits
	.sectionflags	@""
	.align	4
.nv.constant0._ZN7cutlass13device_kernelIN5flash19enable_sm80_to_sm89INS1_16FlashAttnBwdSm80INS1_25CollectiveMainloopBwdSm80ILi2ELi2EN4cute5tupleIJNS5_1CILi64EEENS7_ILi128EEES9_EEENS_10bfloat16_tEfNS_4arch4Sm80ELb1ELb0ELb0ELb0ELb0ELb0ELb0ELb0ELi2ELi2ELi2ELi2ELb0EEENS1_24CollectiveEpilogueBwdGQAISA_fSD_Li256ELb0ELb0EEENS1_25SingleTileBwdLPTSchedulerILb0ELi128ELb0EEEEEEEEEvNT_6ParamsE:
	.zero		1184


//--------------------- .nv.constant0._ZN7cutlass13device_kernelIN5flash19enable_sm80_to_sm89INS1_16FlashAttnBwdSm80INS1_25CollectiveMainloopBwdSm80ILi2ELi2EN4cute5tupleIJNS5_1CILi64EEENS7_ILi128EEES9_EEENS_10bfloat16_tEfNS_4arch4Sm80ELb1ELb0ELb0ELb0ELb1ELb0ELb0ELb0ELi2ELi2ELi2ELi2ELb0EEENS1_24CollectiveEpilogueBwdGQAISA_fSD_Li256ELb0ELb1EEENS1_25SingleTileBwdLPTSchedulerILb0ELi128ELb1EEEEEEEEEvNT_6ParamsE --------------------------
	.section	.nv.constant0._ZN7cutlass13device_kernelIN5flash19enable_sm80_to_sm89INS1_16FlashAttnBwdSm80INS1_25CollectiveMainloopBwdSm80ILi2ELi2EN4cute5tupleIJNS5_1CILi64EEENS7_ILi128EEES9_EEENS_10bfloat16_tEfNS_4arch4Sm80ELb1ELb0ELb0ELb0ELb1ELb0ELb0ELb0ELi2ELi2ELi2ELi2ELb0EEENS1_24CollectiveEpilogueBwdGQAISA_fSD_Li256ELb0ELb1EEENS1_25SingleTileBwdLPTSchedulerILb0ELi128ELb1EEEEEEEEEvNT_6ParamsE,"a",@progbits
	.sectionflags	@""
	.align	4
.nv.constant0._ZN7cutlass13device_kernelIN5flash19enable_sm80_to_sm89INS1_16FlashAttnBwdSm80INS1_25CollectiveMainloopBwdSm80ILi2ELi2EN4cute5tupleIJNS5_1CILi64EEENS7_ILi128EEES9_EEENS_10bfloat16_tEfNS_4arch4Sm80ELb1ELb0ELb0ELb0ELb1ELb0ELb0ELb0ELi2ELi2ELi2ELi2ELb0EEENS1_24CollectiveEpilogueBwdGQAISA_fSD_Li256ELb0ELb1EEENS1_25SingleTileBwdLPTSchedulerILb0ELi128ELb1EEEEEEEEEvNT_6ParamsE:
	.zero		1184


//--------------------- .nv.constant0._ZN7cutlass13device_kernelIN5flash22FlashAttnBwdPreprocessIN4cute5tupleIJNS3_1CILi64EEENS5_ILi128EEEEEENS_10bfloat16_tEfNS_4arch4Sm80ELb1ELb0EEEEEvNT_6ParamsE --------------------------
	.section	.nv.constant0._ZN7cutlass13device_kernelIN5flash22FlashAttnBwdPreprocessIN4cute5tupleIJNS3_1CILi64EEENS5_ILi128EEEEEENS_10bfloat16_tEfNS_4arch4Sm80ELb1ELb0EEEEEvNT_6ParamsE,"a",@progbits
	.sectionflags	@""
	.align	4
.nv.constant0._ZN7cutlass13device_kernelIN5flash22FlashAttnBwdPreprocessIN4cute5tupleIJNS3_1CILi64EEENS5_ILi128EEEEEENS_10bfloat16_tEfNS_4arch4Sm80ELb1ELb0EEEEEvNT_6ParamsE:
	.zero		768


//--------------------- .nv.constant0._ZN7cutlass13device_kernelIN5flash19enable_sm80_to_sm89INS1_16FlashAttnBwdSm80INS1_25CollectiveMainloopBwdSm80ILi2ELi2EN4cute5tupleIJNS5_1CILi64EEENS7_ILi128EEES9_EEENS_10bfloat16_tEfNS_4arch4Sm80ELb1ELb0ELb0ELb1ELb0ELb0ELb0ELb0ELi2ELi2ELi2ELi2ELb0EEENS1_21CollectiveEpilogueBwdISA_SB_SD_Li256ELb1ELb0ELi4EEENS1_25SingleTileBwdLPTSchedulerILb1ELi128ELb0EEEEEEEEEvNT_6ParamsE --------------------------
	.section	.nv.constant0._ZN7cutlass13device_kernelIN5flash19enable_sm80_to_sm89INS1_16FlashAttnBwdSm80INS1_25CollectiveMainloopBwdSm80ILi2ELi2EN4cute5tupleIJNS5_1CILi64EEENS7_ILi128EEES9_EEENS_10bfloat16_tEfNS_4arch4Sm80ELb1ELb0ELb0ELb1ELb0ELb0ELb0ELb0ELi2ELi2ELi2ELi2ELb0EEENS1_21CollectiveEpilogueBwdISA_SB_SD_Li256ELb1ELb0ELi4EEENS1_25SingleTileBwdLPTSchedulerILb1ELi128ELb0EEEEEEEEEvNT_6ParamsE,"a",@progbits
	.sectionflags	@""
	.align	4
.nv.constant0._ZN7cutlass13device_kernelIN5flash19enable_sm80_to_sm89INS1_16FlashAttnBwdSm80INS1_25CollectiveMainloopBwdSm80ILi2ELi2EN4cute5tupleIJNS5_1CILi64EEENS7_ILi128EEES9_EEENS_10bfloat16_tEfNS_4arch4Sm80ELb1ELb0ELb0ELb1ELb0ELb0ELb0ELb0ELi2ELi2ELi2ELi2ELb0EEENS1_21CollectiveEpilogueBwdISA_SB_SD_Li256ELb1ELb0ELi4EEENS1_25SingleTileBwdLPTSchedulerILb1ELi128ELb0EEEEEEEEEvNT_6ParamsE:
	.zero		1176


//--------------------- .nv.constant0._ZN7cutlass13device_kernelIN5flash19enable_sm80_to_sm89INS1_16FlashAttnBwdSm80INS1_25CollectiveMainloopBwdSm80ILi2ELi2EN4cute5tupleIJNS5_1CILi64EEENS7_ILi128EEES9_EEENS_10bfloat16_tEfNS_4arch4Sm80ELb1ELb0ELb0ELb1ELb1ELb0ELb0ELb0ELi2ELi2ELi2ELi2ELb0EEENS1_21CollectiveEpilogueBwdISA_SB_SD_Li256ELb1ELb0ELi4EEENS1_25SingleTileBwdLPTSchedulerILb1ELi128ELb1EEEEEEEEEvNT_6ParamsE --------------------------
	.section	.nv.constant0._ZN7cutlass13device_kernelIN5flash19enable_sm80_to_sm89INS1_16FlashAttnBwdSm80INS1_25CollectiveMainloopBwdSm80ILi2ELi2EN4cute5tupleIJNS5_1CILi64EEENS7_ILi128EEES9_EEENS_10bfloat16_tEfNS_4arch4Sm80ELb1ELb0ELb0ELb1ELb1ELb0ELb0ELb0ELi2ELi2ELi2ELi2ELb0EEENS1_21CollectiveEpilogueBwdISA_SB_SD_Li256ELb1ELb0ELi4EEENS1_25SingleTileBwdLPTSchedulerILb1ELi128ELb1EEEEEEEEEvNT_6ParamsE,"a",@progbits
	.sectionflags	@""
	.align	4
.nv.constant0._ZN7cutlass13device_kernelIN5flash19enable_sm80_to_sm89INS1_16FlashAttnBwdSm80INS1_25CollectiveMainloopBwdSm80ILi2ELi2EN4cute5tupleIJNS5_1CILi64EEENS7_ILi128EEES9_EEENS_10bfloat16_tEfNS_4arch4Sm80ELb1ELb0ELb0ELb1ELb1ELb0ELb0ELb0ELi2ELi2ELi2ELi2ELb0EEENS1_21CollectiveEpilogueBwdISA_SB_SD_Li256ELb1ELb0ELi4EEENS1_25SingleTileBwdLPTSchedulerILb1ELi128ELb1EEEEEEEEEvNT_6ParamsE:
	.zero		1176


//--------------------- .nv.constant0._ZN7cutlass13device_kernelIN5flash19enable_sm80_to_sm89INS1_16FlashAttnBwdSm80INS1_25CollectiveMainloopBwdSm80ILi2ELi2EN4cute5tupleIJNS5_1CILi64EEENS7_ILi128EEES9_EEENS_10bfloat16_tEfNS_4arch4Sm80ELb1ELb0ELb0ELb1ELb0ELb0ELb0ELb0ELi2ELi2ELi2ELi2ELb0EEENS1_24CollectiveEpilogueBwdGQAISA_fSD_Li256ELb1ELb0EEENS1_25SingleTileBwdLPTSchedulerILb1ELi128ELb0EEEEEEEEEvNT_6ParamsE --------------------------
	.section	.nv.constant0._ZN7cutlass13device_kernelIN5flash19enable_sm80_to_sm89INS1_16FlashAttnBwdSm80INS1_25CollectiveMainloopBwdSm80ILi2ELi2EN4cute5tupleIJNS5_1CILi64EEENS7_ILi128EEES9_EEENS_10bfloat16_tEfNS_4arch4Sm80ELb1ELb0ELb0ELb1ELb0ELb0ELb0ELb0ELi2ELi2ELi2ELi2ELb0EEENS1_24CollectiveEpilogueBwdGQAISA_fSD_Li256ELb1ELb0EEENS1_25SingleTileBwdLPTSchedulerILb1ELi128ELb0EEEEEEEEEvNT_6ParamsE,"a",@progbits
	.sectionflags	@""
	.align	4
.nv.constant0._ZN7cutlass13device_kernelIN5flash19enable_sm80_to_sm89INS1_16FlashAttnBwdSm80INS1_25CollectiveMainloopBwdSm80ILi2ELi2EN4cute5tupleIJNS5_1CILi64EEENS7_ILi128EEES9_EEENS_10bfloat16_tEfNS_4arch4Sm80ELb1ELb0ELb0ELb1ELb0ELb0ELb0ELb0ELi2ELi2ELi2ELi2ELb0EEENS1_24CollectiveEpilogueBwdGQAISA_fSD_Li256ELb1ELb0EEENS1_25SingleTileBwdLPTSchedulerILb1ELi128ELb0EEEEEEEEEvNT_6ParamsE:
	.zero		1184


//--------------------- .nv.constant0._ZN7cutlass13device_kernelIN5flash32FlashAttnBwdPostprocessConvertdQIN4cute5tupleIJNS3_1CILi128EEES6_EEENS_10bfloat16_tEfNS_4arch4Sm80ELi256ENS3_8TiledMMAINS3_8MMA_AtomIJNS3_30SM80_16x8x16_F32BF16BF16F32_TNEEEENS3_6LayoutINS4_IJNS5_ILi2EEENS5_ILi4EEENS5_ILi1EEEEEENS4_IJSI_SG_NS5_ILi0EEEEEEEENS4_IJNS5_ILi32EEENS5_ILi64EEENS5_ILi16EEEEEEEELb0EEEEEvNT_6ParamsE --------------------------
	.section	.nv.constant0._ZN7cutlass13device_kernelIN5flash32FlashAttnBwdPostprocessConvertdQIN4cute5tupleIJNS3_1CILi128EEES6_EEENS_10bfloat16_tEfNS_4arch4Sm80ELi256ENS3_8TiledMMAINS3_8MMA_AtomIJNS3_30SM80_16x8x16_F32BF16BF16F32_TNEEEENS3_6LayoutINS4_IJNS5_ILi2EEENS5_ILi4EEENS5_ILi1EEEEEENS4_IJSI_SG_NS5_ILi0EEEEEEEENS4_IJNS5_ILi32EEENS5_ILi64EEENS5_ILi16EEEEEEEELb0EEEEEvNT_6ParamsE,"a",@progbits
	.sectionflags	@""
	.align	4
.nv.constant0._ZN7cutlass13device_kernelIN5flash32FlashAttnBwdPostprocessConvertdQIN4cute5tupleIJNS3_1CILi128EEES6_EEENS_10bfloat16_tEfNS_4arch4Sm80ELi256ENS3_8TiledMMAINS3_8MMA_AtomIJNS3_30SM80_16x8x16_F32BF16BF16F32_TNEEEENS3_6LayoutINS4_IJNS5_ILi2EEENS5_ILi4EEENS5_ILi1EEEEEENS4_IJSI_SG_NS5_ILi0EEEEEEEENS4_IJNS5_ILi32EEENS5_ILi64EEENS5_ILi16EEEEEEEELb0EEEEEvNT_6ParamsE:
	.zero		640


//--------------------- .nv.constant0._ZN7cutlass13device_kernelIN5flash32FlashAttnBwdPostprocessConvertdQIN4cute5tupleIJNS3_1CILi64EEENS5_ILi128EEEEEENS_10bfloat16_tEfNS_4arch4Sm80ELi256ENS3_8TiledMMAINS3_8MMA_AtomIJNS3_30SM80_16x8x16_F32BF16BF16F32_TNEEEENS3_6LayoutINS4_IJNS5_ILi2EEENS5_ILi4EEENS5_ILi1EEEEEENS4_IJSJ_SH_NS5_ILi0EEEEEEEENS4_IJNS5_ILi32EEES6_NS5_ILi16EEEEEEEELb0EEEEEvNT_6ParamsE --------------------------
	.section	.nv.constant0._ZN7cutlass13device_kernelIN5flash32FlashAttnBwdPostprocessConvertdQIN4cute5tupleIJNS3_1CILi64EEENS5_ILi128EEEEEENS_10bfloat16_tEfNS_4arch4Sm80ELi256ENS3_8TiledMMAINS3_8MMA_AtomIJNS3_30SM80_16x8x16_F32BF16BF16F32_TNEEEENS3_6LayoutINS4_IJNS5_ILi2EEENS5_ILi4EEENS5_ILi1EEEEEENS4_IJSJ_SH_NS5_ILi0EEEEEEEENS4_IJNS5_ILi32EEES6_NS5_ILi16EEEEEEEELb0EEEEEvNT_6ParamsE,"a",@progbits
	.sectionflags	@""
	.align	4
.nv.constant0._ZN7cutlass13device_kernelIN5flash32FlashAttnBwdPostprocessConvertdQIN4cute5tupleIJNS3_1CILi64EEENS5_ILi128EEEEEENS_10bfloat16_tEfNS_4arch4Sm80ELi256ENS3_8TiledMMAINS3_8MMA_AtomIJNS3_30SM80_16x8x16_F32BF16BF16F32_TNEEEENS3_6LayoutINS4_IJNS5_ILi2EEENS5_ILi4EEENS5_ILi1EEEEEENS4_IJSJ_SH_NS5_ILi0EEEEEEEENS4_IJNS5_ILi32EEES6_NS5_ILi16EEEEEEEELb0EEEEEvNT_6ParamsE:
	.zero		640


//--------------------- .nv.constant0._ZN7cutlass13device_kernelIN5flash19enable_sm80_to_sm89INS1_16FlashAttnBwdSm80INS1_25CollectiveMainloopBwdSm80ILi2ELi2EN4cute5tupleIJNS5_1CILi64EEENS7_ILi128EEES9_EEENS_10bfloat16_tEfNS_4arch4Sm80ELb1ELb0ELb0ELb1ELb1ELb0ELb0ELb0ELi2ELi2ELi2ELi2ELb0EEENS1_24CollectiveEpilogueBwdGQAISA_fSD_Li256ELb1ELb1EEENS1_25SingleTileBwdLPTSchedulerILb1ELi128ELb1EEEEEEEEEvNT_6ParamsE --------------------------
	.section	.nv.constant0._ZN7cutlass13device_kernelIN5flash19enable_sm80_to_sm89INS1_16FlashAttnBwdSm80INS1_25CollectiveMainloopBwdSm80ILi2ELi2EN4cute5tupleIJNS5_1CILi64EEENS7_ILi128EEES9_EEENS_10bfloat16_tEfNS_4arch4Sm80ELb1ELb0ELb0ELb1ELb1ELb0ELb0ELb0ELi2ELi2ELi2ELi2ELb0EEENS1_24CollectiveEpilogueBwdGQAISA_fSD_Li256ELb1ELb1EEENS1_25SingleTileBwdLPTSchedulerILb1ELi128ELb1EEEEEEEEEvNT_6ParamsE,"a",@progbits
	.sectionflags	@""
	.align	4
.nv.constant0._ZN7cutlass13device_kernelIN5flash19enable_sm80_to_sm89INS1_16FlashAttnBwdSm80INS1_25CollectiveMainloopBwdSm80ILi2ELi2EN4cute5tupleIJNS5_1CILi64EEENS7_ILi128EEES9_EEENS_10bfloat16_tEfNS_4arch4Sm80ELb1ELb0ELb0ELb1ELb1ELb0ELb0ELb0ELi2ELi2ELi2ELi2ELb0EEENS1_24CollectiveEpilogueBwdGQAISA_fSD_Li256ELb1ELb1EEENS1_25SingleTileBwdLPTSchedulerILb1ELi128ELb1EEEEEEEEEvNT_6ParamsE:
	.zero		1184


//--------------------- .nv.constant0._ZN7cutlass13device_kernelIN5flash22FlashAttnBwdPreprocessIN4cute5tupleIJNS3_1CILi64EEENS5_ILi128EEEEEENS_10bfloat16_tEfNS_4arch4Sm80ELb1ELb1EEEEEvNT_6ParamsE --------------------------
	.section	.nv.constant0._ZN7cutlass13device_kernelIN5flash22FlashAttnBwdPreprocessIN4cute5tupleIJNS3_1CILi64EEENS5_ILi128EEEEEENS_10bfloat16_tEfNS_4arch4Sm80ELb1ELb1EEEEEvNT_6ParamsE,"a",@progbits
	.sectionflags	@""
	.align	4
.nv.constant0._ZN7cutlass13device_kernelIN5flash22FlashAttnBwdPreprocessIN4cute5tupleIJNS3_1CILi64EEENS5_ILi128EEEEEENS_10bfloat16_tEfNS_4arch4Sm80ELb1ELb1EEEEEvNT_6ParamsE:
	.zero		768


//--------------------- SYMBOLS --------------------------

	.type		.nv.reservedSmem.offset0,@object
	.size		.nv.reservedSmem.offset0,0x4
